// auto-generated by cutlass_sweep.grouped_gemm — config: {"arch": "sm_100", "cluster_m": 2, "cluster_n": 1, "dtype": "e4m3", "schedule": "2sm", "tile_k": 64, "tile_m": 256, "tile_n": 128}
#include "cutlass/cutlass.h"
#include "cutlass/gemm/group_array_problem_shape.hpp"
#include "cutlass/gemm/collective/collective_builder.hpp"
#include "cutlass/gemm/device/gemm_universal_adapter.h"
#include "cutlass/gemm/kernel/gemm_universal.hpp"
#include "cutlass/epilogue/collective/collective_builder.hpp"

using Elem = cutlass::float_e4m3_t;
using Acc  = float;
using ElemC = cutlass::half_t;
using TileShape    = cute::Shape<cute::_256, cute::_128, cute::_64>;
using ClusterShape = cute::Shape<cute::_2, cute::_1, cute::_1>;
using ProblemShape = cutlass::gemm::GroupProblemShape<cute::Shape<int,int,int>>;

using CollectiveEpilogue = typename cutlass::epilogue::collective::CollectiveBuilder<
    cutlass::arch::Sm100, cutlass::arch::OpClassTensorOp,
    TileShape, ClusterShape,
    cutlass::epilogue::collective::EpilogueTileAuto,
    Acc, Acc,
    ElemC, cutlass::layout::ColumnMajor *, 128 / cutlass::sizeof_bits<ElemC>::value,
    ElemC, cutlass::layout::ColumnMajor *, 128 / cutlass::sizeof_bits<ElemC>::value,
    cutlass::epilogue::PtrArrayTmaWarpSpecialized2Sm
  >::CollectiveOp;

using CollectiveMainloop = typename cutlass::gemm::collective::CollectiveBuilder<
    cutlass::arch::Sm100, cutlass::arch::OpClassTensorOp,
    Elem, cutlass::layout::RowMajor *, 128 / cutlass::sizeof_bits<Elem>::value,
    Elem, cutlass::layout::ColumnMajor *, 128 / cutlass::sizeof_bits<Elem>::value,
    Acc,
    TileShape, ClusterShape,
    cutlass::gemm::collective::StageCountAutoCarveout<
        static_cast<int>(sizeof(typename CollectiveEpilogue::SharedStorage))>,
    cutlass::gemm::KernelPtrArrayTmaWarpSpecialized2SmSm100
  >::CollectiveOp;

using GemmKernel = cutlass::gemm::kernel::GemmUniversal<
    ProblemShape, CollectiveMainloop, CollectiveEpilogue>;
using Gemm = cutlass::gemm::device::GemmUniversalAdapter<GemmKernel>;

auto* _anchor = &cutlass::device_kernel<GemmKernel>;


// ===== COMPILED SASS (sm_100a) =====

	.target	sm_100a

	.elftype	@"ET_EXEC"


//--------------------- .note.nv.tkinfo           --------------------------
	.section	.note.nv.tkinfo,"",@"SHT_NOTE"
	.sectionflags	@"SHF_NOTE_NV_TKINFO"
	.tkinfo
        /*0018*/ 	.word	0x00000002
        /*0030*/ 	.string	""
        /*0030*/ 	.string	"ptxas"
        /*0030*/ 	.string	"Cuda compilation tools, release 13.0, V13.0.88"
        /*0030*/ 	.string	"Build cuda_13.0.r13.0/compiler.36424714_0"
        /*0030*/ 	.string	"-arch sm_100a -m 64 "



//--------------------- .note.nv.cuinfo           --------------------------
	.section	.note.nv.cuinfo,"",@"SHT_NOTE"
	.sectionflags	@"SHF_NOTE_NV_CUINFO"
        /*0018*/ 	.short	0x0002
        /*001a*/ 	.short	0x0064
        /*001c*/ 	.short	0x0082
	.zero		2


//--------------------- .nv.info                  --------------------------
	.section	.nv.info,"",@"SHT_CUDA_INFO"
	.align	4


	//----- nvinfo : EIATTR_REGCOUNT
	.align		4
        /*0000*/ 	.byte	0x04, 0x2f
        /*0002*/ 	.short	(.L_19 - .L_18)
	.align		4
.L_18:
        /*0004*/ 	.word	index@(_ZN7cutlass13device_kernelINS_4gemm6kernel13GemmUniversalINS1_17GroupProblemShapeIN4cute5tupleIJiiiEEEEENS1_10collective13CollectiveMmaINS1_40MainloopSm100ArrayTmaUmmaWarpSpecializedILi15ELi8ELi4ENS6_IJNS5_1CILi2EEENSC_ILi1EEESE_EEEEENS6_IJNSC_ILi256EEENSC_ILi128EEENSC_ILi64EEEEEENS_12float_e4m3_tEPNS6_IJlSE_NSC_ILi0EEEEEESL_SO_NS5_8TiledMMAINS5_8MMA_AtomIJNS5_10MMA_TraitsINS5_25SM100_MMA_F8F6F4_2x1SM_SSEJSL_SL_fSH_SI_NS5_17integral_constantINS5_4UMMA5MajorELSV_0EEESW_NST_INSU_7ScaleInELSX_0EEESY_EEEEEENS5_6LayoutINS6_IJSE_SE_SE_EEENS6_IJSM_SM_SM_EEEEENS6_IJNS5_10UnderscoreES15_S15_EEEEENS5_18SM100_TMA_2SM_LOADENS5_14ComposedLayoutINS5_7SwizzleILi2ELi4ELi3EEENS5_18smem_ptr_flag_bitsILi8EEENS11_INS6_IJNSC_ILi8EEESJ_EEENS6_IJSJ_SE_EEEEEEEvNS5_8identityES18_S1I_vS1J_EENS_8epilogue10collective18CollectiveEpilogueINS1L_31Sm100PtrArrayTmaWarpSpecializedILi4ELi2ELi32ELb1ELb0EEEJNS6_IJSI_SI_SJ_EEENS6_IJNS11_ISI_SE_EENS11_INSC_ILi32EEESE_EEEEENS_6half_tEPNS6_IJSE_lSM_EEES1V_S1X_NS1L_6fusion15FusionCallbacksIS1P_NS1Y_17LinearCombinationIS1V_fS1V_fLNS_15FloatRoundStyleE2EEES1Q_S1U_JEEENS5_5SM1004TMEM4LOAD26SM100_TMEM_LOAD_16dp256b4xENS5_13SM90_TMA_LOADENS19_INS1A_ILi3ELi4ELi3EEENS1C_ILi16EEENS11_INS6_IJSJ_S1E_EEENS6_IJSE_SJ_EEEEEEENS5_17SM75_U16x8_LDSM_TENS5_14SM90_TMA_STOREES2E_NS5_17SM90_U16x8_STSM_TENS5_39AutoVectorizingCopyWithAssumedAlignmentILi128EEEEEEvvEEEEvNT_6ParamsE)
        /*0008*/ 	.word	0x000000a8


	//----- nvinfo : EIATTR_FRAME_SIZE
	.align		4
.L_19:
        /*000c*/ 	.byte	0x04, 0x11
        /*000e*/ 	.short	(.L_21 - .L_20)
	.align		4
.L_20:
        /*0010*/ 	.word	index@($__internal_3_$__cuda_sm20_div_u64)
        /*0014*/ 	.word	0x00000000


	//----- nvinfo : EIATTR_FRAME_SIZE
	.align		4
.L_21:
        /*0018*/ 	.byte	0x04, 0x11
        /*001a*/ 	.short	(.L_23 - .L_22)
	.align		4
.L_22:
        /*001c*/ 	.word	index@($__internal_2_$__cuda_sm10x_tcgen05_guardrail_trap_unallocated_columns_being_dealloced)
        /*0020*/ 	.word	0x00000000


	//----- nvinfo : EIATTR_FRAME_SIZE
	.align		4
.L_23:
        /*0024*/ 	.byte	0x04, 0x11
        /*0026*/ 	.short	(.L_25 - .L_24)
	.align		4
.L_24:
        /*0028*/ 	.word	index@($__internal_1_$__cuda_sm10x_tcgen05_guardrail_trap_phase_invalid_during_alloc)
        /*002c*/ 	.word	0x00000000


	//----- nvinfo : EIATTR_FRAME_SIZE
	.align		4
.L_25:
        /*0030*/ 	.byte	0x04, 0x11
        /*0032*/ 	.short	(.L_27 - .L_26)
	.align		4
.L_26:
        /*0034*/ 	.word	index@($__internal_0_$__cuda_sm10x_tcgen05_guardrail_trap_col_being_dealloced_not_returned_by_alloc)
        /*0038*/ 	.word	0x00000000


	//----- nvinfo : EIATTR_FRAME_SIZE
	.align		4
.L_27:
        /*003c*/ 	.byte	0x04, 0x11
        /*003e*/ 	.short	(.L_29 - .L_28)
	.align		4
.L_28:
        /*0040*/ 	.word	index@(_ZN7cutlass13device_kernelINS_4gemm6kernel13GemmUniversalINS1_17GroupProblemShapeIN4cute5tupleIJiiiEEEEENS1_10collective13CollectiveMmaINS1_40MainloopSm100ArrayTmaUmmaWarpSpecializedILi15ELi8ELi4ENS6_IJNS5_1CILi2EEENSC_ILi1EEESE_EEEEENS6_IJNSC_ILi256EEENSC_ILi128EEENSC_ILi64EEEEEENS_12float_e4m3_tEPNS6_IJlSE_NSC_ILi0EEEEEESL_SO_NS5_8TiledMMAINS5_8MMA_AtomIJNS5_10MMA_TraitsINS5_25SM100_MMA_F8F6F4_2x1SM_SSEJSL_SL_fSH_SI_NS5_17integral_constantINS5_4UMMA5MajorELSV_0EEESW_NST_INSU_7ScaleInELSX_0EEESY_EEEEEENS5_6LayoutINS6_IJSE_SE_SE_EEENS6_IJSM_SM_SM_EEEEENS6_IJNS5_10UnderscoreES15_S15_EEEEENS5_18SM100_TMA_2SM_LOADENS5_14ComposedLayoutINS5_7SwizzleILi2ELi4ELi3EEENS5_18smem_ptr_flag_bitsILi8EEENS11_INS6_IJNSC_ILi8EEESJ_EEENS6_IJSJ_SE_EEEEEEEvNS5_8identityES18_S1I_vS1J_EENS_8epilogue10collective18CollectiveEpilogueINS1L_31Sm100PtrArrayTmaWarpSpecializedILi4ELi2ELi32ELb1ELb0EEEJNS6_IJSI_SI_SJ_EEENS6_IJNS11_ISI_SE_EENS11_INSC_ILi32EEESE_EEEEENS_6half_tEPNS6_IJSE_lSM_EEES1V_S1X_NS1L_6fusion15FusionCallbacksIS1P_NS1Y_17LinearCombinationIS1V_fS1V_fLNS_15FloatRoundStyleE2EEES1Q_S1U_JEEENS5_5SM1004TMEM4LOAD26SM100_TMEM_LOAD_16dp256b4xENS5_13SM90_TMA_LOADENS19_INS1A_ILi3ELi4ELi3EEENS1C_ILi16EEENS11_INS6_IJSJ_S1E_EEENS6_IJSE_SJ_EEEEEEENS5_17SM75_U16x8_LDSM_TENS5_14SM90_TMA_STOREES2E_NS5_17SM90_U16x8_STSM_TENS5_39AutoVectorizingCopyWithAssumedAlignmentILi128EEEEEEvvEEEEvNT_6ParamsE)
        /*0044*/ 	.word	0x00000000


	//----- nvinfo : EIATTR_MIN_STACK_SIZE
	.align		4
.L_29:
        /*0048*/ 	.byte	0x04, 0x12
        /*004a*/ 	.short	(.L_31 - .L_30)
	.align		4
.L_30:
        /*004c*/ 	.word	index@(_ZN7cutlass13device_kernelINS_4gemm6kernel13GemmUniversalINS1_17GroupProblemShapeIN4cute5tupleIJiiiEEEEENS1_10collective13CollectiveMmaINS1_40MainloopSm100ArrayTmaUmmaWarpSpecializedILi15ELi8ELi4ENS6_IJNS5_1CILi2EEENSC_ILi1EEESE_EEEEENS6_IJNSC_ILi256EEENSC_ILi128EEENSC_ILi64EEEEEENS_12float_e4m3_tEPNS6_IJlSE_NSC_ILi0EEEEEESL_SO_NS5_8TiledMMAINS5_8MMA_AtomIJNS5_10MMA_TraitsINS5_25SM100_MMA_F8F6F4_2x1SM_SSEJSL_SL_fSH_SI_NS5_17integral_constantINS5_4UMMA5MajorELSV_0EEESW_NST_INSU_7ScaleInELSX_0EEESY_EEEEEENS5_6LayoutINS6_IJSE_SE_SE_EEENS6_IJSM_SM_SM_EEEEENS6_IJNS5_10UnderscoreES15_S15_EEEEENS5_18SM100_TMA_2SM_LOADENS5_14ComposedLayoutINS5_7SwizzleILi2ELi4ELi3EEENS5_18smem_ptr_flag_bitsILi8EEENS11_INS6_IJNSC_ILi8EEESJ_EEENS6_IJSJ_SE_EEEEEEEvNS5_8identityES18_S1I_vS1J_EENS_8epilogue10collective18CollectiveEpilogueINS1L_31Sm100PtrArrayTmaWarpSpecializedILi4ELi2ELi32ELb1ELb0EEEJNS6_IJSI_SI_SJ_EEENS6_IJNS11_ISI_SE_EENS11_INSC_ILi32EEESE_EEEEENS_6half_tEPNS6_IJSE_lSM_EEES1V_S1X_NS1L_6fusion15FusionCallbacksIS1P_NS1Y_17LinearCombinationIS1V_fS1V_fLNS_15FloatRoundStyleE2EEES1Q_S1U_JEEENS5_5SM1004TMEM4LOAD26SM100_TMEM_LOAD_16dp256b4xENS5_13SM90_TMA_LOADENS19_INS1A_ILi3ELi4ELi3EEENS1C_ILi16EEENS11_INS6_IJSJ_S1E_EEENS6_IJSE_SJ_EEEEEEENS5_17SM75_U16x8_LDSM_TENS5_14SM90_TMA_STOREES2E_NS5_17SM90_U16x8_STSM_TENS5_39AutoVectorizingCopyWithAssumedAlignmentILi128EEEEEEvvEEEEvNT_6ParamsE)
        /*0050*/ 	.word	0x00000000
.L_31:


//--------------------- .nv.compat                --------------------------
	.section	.nv.compat,"",@"SHT_CUDA_COMPAT_INFO"
	.align	4
        /*0000*/ 	.byte	0x02, 0x09, 0x01, 0x00, 0x02, 0x02, 0x02, 0x00, 0x02, 0x05, 0x05, 0x00, 0x03, 0x07, 0x01, 0x01
        /*0010*/ 	.byte	0x02, 0x03, 0x03, 0x00, 0x02, 0x06, 0x01, 0x00, 0x04, 0x0b, 0x08, 0x00, 0x09, 0x00, 0x00, 0x00
        /*0020*/ 	.byte	0x00, 0x00, 0x00, 0x00


//--------------------- .nv.info._ZN7cutlass13device_kernelINS_4gemm6kernel13GemmUniversalINS1_17GroupProblemShapeIN4cute5tupleIJiiiEEEEENS1_10collective13CollectiveMmaINS1_40MainloopSm100ArrayTmaUmmaWarpSpecializedILi15ELi8ELi4ENS6_IJNS5_1CILi2EEENSC_ILi1EEESE_EEEEENS6_IJNSC_ILi256EEENSC_ILi128EEENSC_ILi64EEEEEENS_12float_e4m3_tEPNS6_IJlSE_NSC_ILi0EEEEEESL_SO_NS5_8TiledMMAINS5_8MMA_AtomIJNS5_10MMA_TraitsINS5_25SM100_MMA_F8F6F4_2x1SM_SSEJSL_SL_fSH_SI_NS5_17integral_constantINS5_4UMMA5MajorELSV_0EEESW_NST_INSU_7ScaleInELSX_0EEESY_EEEEEENS5_6LayoutINS6_IJSE_SE_SE_EEENS6_IJSM_SM_SM_EEEEENS6_IJNS5_10UnderscoreES15_S15_EEEEENS5_18SM100_TMA_2SM_LOADENS5_14ComposedLayoutINS5_7SwizzleILi2ELi4ELi3EEENS5_18smem_ptr_flag_bitsILi8EEENS11_INS6_IJNSC_ILi8EEESJ_EEENS6_IJSJ_SE_EEEEEEEvNS5_8identityES18_S1I_vS1J_EENS_8epilogue10collective18CollectiveEpilogueINS1L_31Sm100PtrArrayTmaWarpSpecializedILi4ELi2ELi32ELb1ELb0EEEJNS6_IJSI_SI_SJ_EEENS6_IJNS11_ISI_SE_EENS11_INSC_ILi32EEESE_EEEEENS_6half_tEPNS6_IJSE_lSM_EEES1V_S1X_NS1L_6fusion15FusionCallbacksIS1P_NS1Y_17LinearCombinationIS1V_fS1V_fLNS_15FloatRoundStyleE2EEES1Q_S1U_JEEENS5_5SM1004TMEM4LOAD26SM100_TMEM_LOAD_16dp256b4xENS5_13SM90_TMA_LOADENS19_INS1A_ILi3ELi4ELi3EEENS1C_ILi16EEENS11_INS6_IJSJ_S1E_EEENS6_IJSE_SJ_EEEEEEENS5_17SM75_U16x8_LDSM_TENS5_14SM90_TMA_STOREES2E_NS5_17SM90_U16x8_STSM_TENS5_39AutoVectorizingCopyWithAssumedAlignmentILi128EEEEEEvvEEEEvNT_6ParamsE --------------------------
	.section	.nv.info._ZN7cutlass13device_kernelINS_4gemm6kernel13GemmUniversalINS1_17GroupProblemShapeIN4cute5tupleIJiiiEEEEENS1_10collective13CollectiveMmaINS1_40MainloopSm100ArrayTmaUmmaWarpSpecializedILi15ELi8ELi4ENS6_IJNS5_1CILi2EEENSC_ILi1EEESE_EEEEENS6_IJNSC_ILi256EEENSC_ILi128EEENSC_ILi64EEEEEENS_12float_e4m3_tEPNS6_IJlSE_NSC_ILi0EEEEEESL_SO_NS5_8TiledMMAINS5_8MMA_AtomIJNS5_10MMA_TraitsINS5_25SM100_MMA_F8F6F4_2x1SM_SSEJSL_SL_fSH_SI_NS5_17integral_constantINS5_4UMMA5MajorELSV_0EEESW_NST_INSU_7ScaleInELSX_0EEESY_EEEEEENS5_6LayoutINS6_IJSE_SE_SE_EEENS6_IJSM_SM_SM_EEEEENS6_IJNS5_10UnderscoreES15_S15_EEEEENS5_18SM100_TMA_2SM_LOADENS5_14ComposedLayoutINS5_7SwizzleILi2ELi4ELi3EEENS5_18smem_ptr_flag_bitsILi8EEENS11_INS6_IJNSC_ILi8EEESJ_EEENS6_IJSJ_SE_EEEEEEEvNS5_8identityES18_S1I_vS1J_EENS_8epilogue10collective18CollectiveEpilogueINS1L_31Sm100PtrArrayTmaWarpSpecializedILi4ELi2ELi32ELb1ELb0EEEJNS6_IJSI_SI_SJ_EEENS6_IJNS11_ISI_SE_EENS11_INSC_ILi32EEESE_EEEEENS_6half_tEPNS6_IJSE_lSM_EEES1V_S1X_NS1L_6fusion15FusionCallbacksIS1P_NS1Y_17LinearCombinationIS1V_fS1V_fLNS_15FloatRoundStyleE2EEES1Q_S1U_JEEENS5_5SM1004TMEM4LOAD26SM100_TMEM_LOAD_16dp256b4xENS5_13SM90_TMA_LOADENS19_INS1A_ILi3ELi4ELi3EEENS1C_ILi16EEENS11_INS6_IJSJ_S1E_EEENS6_IJSE_SJ_EEEEEEENS5_17SM75_U16x8_LDSM_TENS5_14SM90_TMA_STOREES2E_NS5_17SM90_U16x8_STSM_TENS5_39AutoVectorizingCopyWithAssumedAlignmentILi128EEEEEEvvEEEEvNT_6ParamsE,"",@"SHT_CUDA_INFO"
	.sectionflags	@""
	.align	4


	//----- nvinfo : EIATTR_CUDA_API_VERSION
	.align		4
        /*0000*/ 	.byte	0x04, 0x37
        /*0002*/ 	.short	(.L_33 - .L_32)
.L_32:
        /*0004*/ 	.word	0x00000082


	//----- nvinfo : EIATTR_KPARAM_INFO
	.align		4
.L_33:
        /*0008*/ 	.byte	0x04, 0x17
        /*000a*/ 	.short	(.L_35 - .L_34)
.L_34:
        /*000c*/ 	.word	0x00000000
        /*0010*/ 	.short	0x0000
        /*0012*/ 	.short	0x0000
        /*0014*/ 	.byte	0x00, 0xf0, 0x01, 0x24


	//----- nvinfo : EIATTR_AT_ENTRY_FRAGMENTS
	.align		4
.L_35:
        /*0018*/ 	.byte	0x04, 0x4f
        /*001a*/ 	.short	(.L_37 - .L_36)


	//   ....[0]....
.L_36:
        /*001c*/ 	.word	0x00000007


	//----- nvinfo : EIATTR_RESERVED_SMEM_USED
	.align		4
.L_37:
        /*0020*/ 	.byte	0x01, 0x41
	.zero		2


	//----- nvinfo : EIATTR_SPARSE_MMA_MASK
	.align		4
        /*0024*/ 	.byte	0x03, 0x50
        /*0026*/ 	.short	0x0000


	//----- nvinfo : EIATTR_TCGEN05_2CTA_USED
	.align		4
        /*0028*/ 	.byte	0x01, 0x52
	.zero		2


	//----- nvinfo : EIATTR_MAXREG_COUNT
	.align		4
        /*002c*/ 	.byte	0x03, 0x1b
        /*002e*/ 	.short	0x00a8


	//----- nvinfo : EIATTR_NUM_BARRIERS
	.align		4
        /*0030*/ 	.byte	0x02, 0x4c
        /*0032*/ 	.byte	0x07
	.zero		1


	//----- nvinfo : EIATTR_EXTERNS
	.align		4
        /*0034*/ 	.byte	0x04, 0x0f
        /*0036*/ 	.short	(.L_39 - .L_38)


	//   ....[0]....
	.align		4
.L_38:
        /*0038*/ 	.word	index@(__assertfail)


	//----- nvinfo : EIATTR_MERCURY_ISA_VERSION
	.align		4
.L_39:
        /*003c*/ 	.byte	0x03, 0x5f
        /*003e*/ 	.short	0x0101


	//----- nvinfo : EIATTR_INT_WARP_WIDE_INSTR_OFFSETS
	.align		4
        /*0040*/ 	.byte	0x04, 0x31
        /*0042*/ 	.short	(.L_41 - .L_40)


	//   ....[0]....
.L_40:
        /*0044*/ 	.word	0x000012b0


	//   ....[1]....
        /*0048*/ 	.word	0x00001340


	//   ....[2]....
        /*004c*/ 	.word	0x00011fa0


	//   ....[3]....
        /*0050*/ 	.word	0x00011fc0


	//   ....[4]....
        /*0054*/ 	.word	0x00011ff0


	//----- nvinfo : EIATTR_COOP_GROUP_MASK_REGIDS
	.align		4
.L_41:
        /*0058*/ 	.byte	0x04, 0x29
        /*005a*/ 	.short	(.L_43 - .L_42)


	//   ....[0]....
.L_42:
        /*005c*/ 	.word	0xffffffff


	//   ....[1]....
        /*0060*/ 	.word	0xffffffff


	//   ....[2]....
        /*0064*/ 	.word	0xffffffff


	//   ....[3]....
        /*0068*/ 	.word	0xffffffff


	//   ....[4]....
        /*006c*/ 	.word	0xffffffff


	//   ....[5]....
        /*0070*/ 	.word	0xffffffff


	//   ....[6]....
        /*0074*/ 	.word	0xffffffff


	//   ....[7]....
        /*0078*/ 	.word	0xffffffff


	//   ....[8]....
        /*007c*/ 	.word	0xffffffff


	//   ....[9]....
        /*0080*/ 	.word	0xffffffff


	//   ....[10]....
        /*0084*/ 	.word	0xffffffff


	//   ....[11]....
        /*0088*/ 	.word	0xffffffff


	//   ....[12]....
        /*008c*/ 	.word	0xffffffff


	//   ....[13]....
        /*0090*/ 	.word	0xffffffff


	//   ....[14]....
        /*0094*/ 	.word	0xffffffff


	//   ....[15]....
        /*0098*/ 	.word	0xffffffff


	//   ....[16]....
        /*009c*/ 	.word	0xffffffff


	//   ....[17]....
        /*00a0*/ 	.word	0xffffffff


	//   ....[18]....
        /*00a4*/ 	.word	0xffffffff


	//   ....[19]....
        /*00a8*/ 	.word	0xffffffff


	//   ....[20]....
        /*00ac*/ 	.word	0xffffffff


	//   ....[21]....
        /*00b0*/ 	.word	0xffffffff


	//   ....[22]....
        /*00b4*/ 	.word	0xffffffff


	//   ....[23]....
        /*00b8*/ 	.word	0xffffffff


	//   ....[24]....
        /*00bc*/ 	.word	0xffffffff


	//   ....[25]....
        /*00c0*/ 	.word	0xffffffff


	//   ....[26]....
        /*00c4*/ 	.word	0xffffffff


	//   ....[27]....
        /*00c8*/ 	.word	0xffffffff


	//   ....[28]....
        /*00cc*/ 	.word	0xffffffff


	//   ....[29]....
        /*00d0*/ 	.word	0xffffffff


	//   ....[30]....
        /*00d4*/ 	.word	0xffffffff


	//   ....[31]....
        /*00d8*/ 	.word	0xffffffff


	//   ....[32]....
        /*00dc*/ 	.word	0xffffffff


	//   ....[33]....
        /*00e0*/ 	.word	0xffffffff


	//   ....[34]....
        /*00e4*/ 	.word	0xffffffff


	//   ....[35]....
        /*00e8*/ 	.word	0xffffffff


	//   ....[36]....
        /*00ec*/ 	.word	0xffffffff


	//   ....[37]....
        /*00f0*/ 	.word	0xffffffff


	//   ....[38]....
        /*00f4*/ 	.word	0xffffffff


	//   ....[39]....
        /*00f8*/ 	.word	0xffffffff


	//   ....[40]....
        /*00fc*/ 	.word	0xffffffff


	//   ....[41]....
        /*0100*/ 	.word	0xffffffff


	//   ....[42]....
        /*0104*/ 	.word	0xffffffff


	//   ....[43]....
        /*0108*/ 	.word	0xffffffff


	//   ....[44]....
        /*010c*/ 	.word	0xffffffff


	//   ....[45]....
        /*0110*/ 	.word	0xffffffff


	//   ....[46]....
        /*0114*/ 	.word	0xffffffff


	//   ....[47]....
        /*0118*/ 	.word	0xffffffff


	//   ....[48]....
        /*011c*/ 	.word	0xffffffff


	//   ....[49]....
        /*0120*/ 	.word	0xffffffff


	//   ....[50]....
        /*0124*/ 	.word	0xffffffff


	//   ....[51]....
        /*0128*/ 	.word	0xffffffff


	//   ....[52]....
        /*012c*/ 	.word	0xffffffff


	//   ....[53]....
        /*0130*/ 	.word	0xffffffff


	//   ....[54]....
        /*0134*/ 	.word	0xffffffff


	//   ....[55]....
        /*0138*/ 	.word	0xffffffff


	//   ....[56]....
        /*013c*/ 	.word	0xffffffff


	//   ....[57]....
        /*0140*/ 	.word	0xffffffff


	//   ....[58]....
        /*0144*/ 	.word	0xffffffff


	//   ....[59]....
        /*0148*/ 	.word	0xffffffff


	//   ....[60]....
        /*014c*/ 	.word	0xffffffff


	//   ....[61]....
        /*0150*/ 	.word	0xffffffff


	//   ....[62]....
        /*0154*/ 	.word	0xffffffff


	//   ....[63]....
        /*0158*/ 	.word	0xffffffff


	//   ....[64]....
        /*015c*/ 	.word	0xffffffff


	//   ....[65]....
        /*0160*/ 	.word	0xffffffff


	//   ....[66]....
        /*0164*/ 	.word	0xffffffff


	//   ....[67]....
        /*0168*/ 	.word	0xffffffff


	//   ....[68]....
        /*016c*/ 	.word	0xffffffff


	//   ....[69]....
        /*0170*/ 	.word	0xffffffff


	//   ....[70]....
        /*0174*/ 	.word	0xffffffff


	//   ....[71]....
        /*0178*/ 	.word	0xffffffff


	//   ....[72]....
        /*017c*/ 	.word	0xffffffff


	//   ....[73]....
        /*0180*/ 	.word	0xffffffff


	//   ....[74]....
        /*0184*/ 	.word	0xffffffff


	//   ....[75]....
        /*0188*/ 	.word	0xffffffff


	//   ....[76]....
        /*018c*/ 	.word	0xffffffff


	//   ....[77]....
        /*0190*/ 	.word	0xffffffff


	//   ....[78]....
        /*0194*/ 	.word	0xffffffff


	//   ....[79]....
        /*0198*/ 	.word	0xffffffff


	//   ....[80]....
        /*019c*/ 	.word	0xffffffff


	//   ....[81]....
        /*01a0*/ 	.word	0xffffffff


	//   ....[82]....
        /*01a4*/ 	.word	0xffffffff


	//   ....[83]....
        /*01a8*/ 	.word	0xffffffff


	//   ....[84]....
        /*01ac*/ 	.word	0xffffffff


	//   ....[85]....
        /*01b0*/ 	.word	0xffffffff


	//   ....[86]....
        /*01b4*/ 	.word	0xffffffff


	//   ....[87]....
        /*01b8*/ 	.word	0xffffffff


	//   ....[88]....
        /*01bc*/ 	.word	0xffffffff


	//   ....[89]....
        /*01c0*/ 	.word	0xffffffff


	//   ....[90]....
        /*01c4*/ 	.word	0xffffffff


	//   ....[91]....
        /*01c8*/ 	.word	0xffffffff


	//   ....[92]....
        /*01cc*/ 	.word	0xffffffff


	//   ....[93]....
        /*01d0*/ 	.word	0xffffffff


	//   ....[94]....
        /*01d4*/ 	.word	0xffffffff


	//   ....[95]....
        /*01d8*/ 	.word	0xffffffff


	//   ....[96]....
        /*01dc*/ 	.word	0xffffffff


	//   ....[97]....
        /*01e0*/ 	.word	0xffffffff


	//   ....[98]....
        /*01e4*/ 	.word	0xffffffff


	//   ....[99]....
        /*01e8*/ 	.word	0xffffffff


	//   ....[100]....
        /*01ec*/ 	.word	0xffffffff


	//   ....[101]....
        /*01f0*/ 	.word	0xffffffff


	//   ....[102]....
        /*01f4*/ 	.word	0xffffffff


	//   ....[103]....
        /*01f8*/ 	.word	0xffffffff


	//   ....[104]....
        /*01fc*/ 	.word	0xffffffff


	//   ....[105]....
        /*0200*/ 	.word	0xffffffff


	//   ....[106]....
        /*0204*/ 	.word	0xffffffff


	//   ....[107]....
        /*0208*/ 	.word	0xffffffff


	//   ....[108]....
        /*020c*/ 	.word	0xffffffff


	//   ....[109]....
        /*0210*/ 	.word	0xffffffff


	//   ....[110]....
        /*0214*/ 	.word	0xffffffff


	//   ....[111]....
        /*0218*/ 	.word	0xffffffff


	//   ....[112]....
        /*021c*/ 	.word	0xffffffff


	//   ....[113]....
        /*0220*/ 	.word	0xffffffff


	//   ....[114]....
        /*0224*/ 	.word	0xffffffff


	//   ....[115]....
        /*0228*/ 	.word	0xffffffff


	//   ....[116]....
        /*022c*/ 	.word	0xffffffff


	//   ....[117]....
        /*0230*/ 	.word	0xffffffff


	//   ....[118]....
        /*0234*/ 	.word	0xffffffff


	//   ....[119]....
        /*0238*/ 	.word	0xffffffff


	//   ....[120]....
        /*023c*/ 	.word	0xffffffff


	//----- nvinfo : EIATTR_COOP_GROUP_INSTR_OFFSETS
	.align		4
.L_43:
        /*0240*/ 	.byte	0x04, 0x28
        /*0242*/ 	.short	(.L_45 - .L_44)


	//   ....[0]....
.L_44:
        /*0244*/ 	.word	0x000000b0


	//   ....[1]....
        /*0248*/ 	.word	0x00000520


	//   ....[2]....
        /*024c*/ 	.word	0x00000730


	//   ....[3]....
        /*0250*/ 	.word	0x00000740


	//   ....[4]....
        /*0254*/ 	.word	0x00000a70


	//   ....[5]....
        /*0258*/ 	.word	0x00000c00


	//   ....[6]....
        /*025c*/ 	.word	0x00000cf0


	//   ....[7]....
        /*0260*/ 	.word	0x00000f00


	//   ....[8]....
        /*0264*/ 	.word	0x00001110


	//   ....[9]....
        /*0268*/ 	.word	0x000013b0


	//   ....[10]....
        /*026c*/ 	.word	0x00002750


	//   ....[11]....
        /*0270*/ 	.word	0x00002780


	//   ....[12]....
        /*0274*/ 	.word	0x00002800


	//   ....[13]....
        /*0278*/ 	.word	0x00002810


	//   ....[14]....
        /*027c*/ 	.word	0x00002860


	//   ....[15]....
        /*0280*/ 	.word	0x00002870


	//   ....[16]....
        /*0284*/ 	.word	0x000028b0


	//   ....[17]....
        /*0288*/ 	.word	0x000028d0


	//   ....[18]....
        /*028c*/ 	.word	0x00002910


	//   ....[19]....
        /*0290*/ 	.word	0x00002930


	//   ....[20]....
        /*0294*/ 	.word	0x000029e0


	//   ....[21]....
        /*0298*/ 	.word	0x00002af0


	//   ....[22]....
        /*029c*/ 	.word	0x00002b20


	//   ....[23]....
        /*02a0*/ 	.word	0x000030f0


	//   ....[24]....
        /*02a4*/ 	.word	0x00003100


	//   ....[25]....
        /*02a8*/ 	.word	0x00003150


	//   ....[26]....
        /*02ac*/ 	.word	0x00003160


	//   ....[27]....
        /*02b0*/ 	.word	0x000031b0


	//   ....[28]....
        /*02b4*/ 	.word	0x000031c0


	//   ....[29]....
        /*02b8*/ 	.word	0x00003210


	//   ....[30]....
        /*02bc*/ 	.word	0x00003220


	//   ....[31]....
        /*02c0*/ 	.word	0x00003280


	//   ....[32]....
        /*02c4*/ 	.word	0x00003290


	//   ....[33]....
        /*02c8*/ 	.word	0x00003320


	//   ....[34]....
        /*02cc*/ 	.word	0x00003370


	//   ....[35]....
        /*02d0*/ 	.word	0x000033f0


	//   ....[36]....
        /*02d4*/ 	.word	0x00003410


	//   ....[37]....
        /*02d8*/ 	.word	0x00003420


	//   ....[38]....
        /*02dc*/ 	.word	0x00003430


	//   ....[39]....
        /*02e0*/ 	.word	0x00003440


	//   ....[40]....
        /*02e4*/ 	.word	0x00003450


	//   ....[41]....
        /*02e8*/ 	.word	0x00004040


	//   ....[42]....
        /*02ec*/ 	.word	0x00004ab0


	//   ....[43]....
        /*02f0*/ 	.word	0x00005eb0


	//   ....[44]....
        /*02f4*/ 	.word	0x00005ee0


	//   ....[45]....
        /*02f8*/ 	.word	0x00005f60


	//   ....[46]....
        /*02fc*/ 	.word	0x00005f70


	//   ....[47]....
        /*0300*/ 	.word	0x00005fb0


	//   ....[48]....
        /*0304*/ 	.word	0x00005fd0


	//   ....[49]....
        /*0308*/ 	.word	0x00006020


	//   ....[50]....
        /*030c*/ 	.word	0x00006030


	//   ....[51]....
        /*0310*/ 	.word	0x00006080


	//   ....[52]....
        /*0314*/ 	.word	0x00006090


	//   ....[53]....
        /*0318*/ 	.word	0x00006130


	//   ....[54]....
        /*031c*/ 	.word	0x00006220


	//   ....[55]....
        /*0320*/ 	.word	0x00006250


	//   ....[56]....
        /*0324*/ 	.word	0x00006810


	//   ....[57]....
        /*0328*/ 	.word	0x00006840


	//   ....[58]....
        /*032c*/ 	.word	0x00006890


	//   ....[59]....
        /*0330*/ 	.word	0x000068a0


	//   ....[60]....
        /*0334*/ 	.word	0x000068f0


	//   ....[61]....
        /*0338*/ 	.word	0x00006900


	//   ....[62]....
        /*033c*/ 	.word	0x00006950


	//   ....[63]....
        /*0340*/ 	.word	0x00006960


	//   ....[64]....
        /*0344*/ 	.word	0x000069b0


	//   ....[65]....
        /*0348*/ 	.word	0x000069c0


	//   ....[66]....
        /*034c*/ 	.word	0x00006a60


	//   ....[67]....
        /*0350*/ 	.word	0x00006ab0


	//   ....[68]....
        /*0354*/ 	.word	0x00006b30


	//   ....[69]....
        /*0358*/ 	.word	0x00006b50


	//   ....[70]....
        /*035c*/ 	.word	0x00006b60


	//   ....[71]....
        /*0360*/ 	.word	0x00006b70


	//   ....[72]....
        /*0364*/ 	.word	0x00006b80


	//   ....[73]....
        /*0368*/ 	.word	0x00006b90


	//   ....[74]....
        /*036c*/ 	.word	0x00007aa0


	//   ....[75]....
        /*0370*/ 	.word	0x00007ad0


	//   ....[76]....
        /*0374*/ 	.word	0x00007b50


	//   ....[77]....
        /*0378*/ 	.word	0x00007b60


	//   ....[78]....
        /*037c*/ 	.word	0x00007ba0


	//   ....[79]....
        /*0380*/ 	.word	0x00007bc0


	//   ....[80]....
        /*0384*/ 	.word	0x00007c00


	//   ....[81]....
        /*0388*/ 	.word	0x00007c20


	//   ....[82]....
        /*038c*/ 	.word	0x00007c70


	//   ....[83]....
        /*0390*/ 	.word	0x00007c90


	//   ....[84]....
        /*0394*/ 	.word	0x00007d20


	//   ....[85]....
        /*0398*/ 	.word	0x00007e10


	//   ....[86]....
        /*039c*/ 	.word	0x00007e40


	//   ....[87]....
        /*03a0*/ 	.word	0x00008400


	//   ....[88]....
        /*03a4*/ 	.word	0x00008430


	//   ....[89]....
        /*03a8*/ 	.word	0x00008480


	//   ....[90]....
        /*03ac*/ 	.word	0x00008490


	//   ....[91]....
        /*03b0*/ 	.word	0x000084e0


	//   ....[92]....
        /*03b4*/ 	.word	0x000084f0


	//   ....[93]....
        /*03b8*/ 	.word	0x00008540


	//   ....[94]....
        /*03bc*/ 	.word	0x00008550


	//   ....[95]....
        /*03c0*/ 	.word	0x000085a0


	//   ....[96]....
        /*03c4*/ 	.word	0x000085b0


	//   ....[97]....
        /*03c8*/ 	.word	0x00008650


	//   ....[98]....
        /*03cc*/ 	.word	0x000086a0


	//   ....[99]....
        /*03d0*/ 	.word	0x00008720


	//   ....[100]....
        /*03d4*/ 	.word	0x00008740


	//   ....[101]....
        /*03d8*/ 	.word	0x00008750


	//   ....[102]....
        /*03dc*/ 	.word	0x00008760


	//   ....[103]....
        /*03e0*/ 	.word	0x00008770


	//   ....[104]....
        /*03e4*/ 	.word	0x00008780


	//   ....[105]....
        /*03e8*/ 	.word	0x000094d0


	//   ....[106]....
        /*03ec*/ 	.word	0x0000a310


	//   ....[107]....
        /*03f0*/ 	.word	0x0000a6d0


	//   ....[108]....
        /*03f4*/ 	.word	0x0000abd0


	//   ....[109]....
        /*03f8*/ 	.word	0x0000efd0


	//   ....[110]....
        /*03fc*/ 	.word	0x0000f420


	//   ....[111]....
        /*0400*/ 	.word	0x0000f670


	//   ....[112]....
        /*0404*/ 	.word	0x0000f810


	//   ....[113]....
        /*0408*/ 	.word	0x0000fff0


	//   ....[114]....
        /*040c*/ 	.word	0x000104d0


	//   ....[115]....
        /*0410*/ 	.word	0x000108a0


	//   ....[116]....
        /*0414*/ 	.word	0x00010c70


	//   ....[117]....
        /*0418*/ 	.word	0x00011160


	//   ....[118]....
        /*041c*/ 	.word	0x00011190


	//   ....[119]....
        /*0420*/ 	.word	0x00011ea0


	//   ....[120]....
        /*0424*/ 	.word	0x000120b0


	//----- nvinfo : EIATTR_REG_RECONFIG
	.align		4
.L_45:
        /*0428*/ 	.byte	0x01, 0x54
	.zero		2


	//----- nvinfo : EIATTR_VRC_CTA_INIT_COUNT
	.align		4
        /*042c*/ 	.byte	0x02, 0x4a
        /*042e*/ 	.byte	0x80
	.zero		1


	//----- nvinfo : EIATTR_SYSCALL_OFFSETS
	.align		4
        /*0430*/ 	.byte	0x04, 0x46
        /*0432*/ 	.short	(.L_47 - .L_46)


	//   ....[0]....
.L_46:
        /*0434*/ 	.word	0x0000af90


	//   ....[1]....
        /*0438*/ 	.word	0x0000b080


	//   ....[2]....
        /*043c*/ 	.word	0x0000b7d0


	//   ....[3]....
        /*0440*/ 	.word	0x0000b940


	//   ....[4]....
        /*0444*/ 	.word	0x0000c640


	//   ....[5]....
        /*0448*/ 	.word	0x0000c7b0


	//   ....[6]....
        /*044c*/ 	.word	0x0000d440


	//   ....[7]....
        /*0450*/ 	.word	0x0000d5b0


	//   ....[8]....
        /*0454*/ 	.word	0x0000e280


	//   ....[9]....
        /*0458*/ 	.word	0x0000e3f0


	//----- nvinfo : EIATTR_MBARRIER_INSTR_OFFSETS
	.align		4
.L_47:
        /*045c*/ 	.byte	0x04, 0x39
        /*045e*/ 	.short	(.L_49 - .L_48)


	//   ....[0]....
.L_48:
        /*0460*/ 	.word	0x00000870
        /*0464*/ 	.word	0x000000ff
        /*0468*/ 	.word	0x00000000
        /*046c*/ 	.short	0x0100
        /*046e*/ 	.byte	0x05
	.zero		1


	//   ....[1]....
        /*0470*/ 	.word	0x00000880
        /*0474*/ 	.word	0x000000ff
        /*0478*/ 	.word	0x00000078
        /*047c*/ 	.short	0x0100
        /*047e*/ 	.byte	0x05
	.zero		1


	//   ....[2]....
        /*0480*/ 	.word	0x00000890
        /*0484*/ 	.word	0x000000ff
        /*0488*/ 	.word	0x00000008
        /*048c*/ 	.short	0x0100
        /*048e*/ 	.byte	0x05
	.zero		1


	//   ....[3]....
        /*0490*/ 	.word	0x000008a0
        /*0494*/ 	.word	0x000000ff
        /*0498*/ 	.word	0x00000080
        /*049c*/ 	.short	0x0100
        /*049e*/ 	.byte	0x05
	.zero		1


	//   ....[4]....
        /*04a0*/ 	.word	0x000008b0
        /*04a4*/ 	.word	0x000000ff
        /*04a8*/ 	.word	0x00000010
        /*04ac*/ 	.short	0x0100
        /*04ae*/ 	.byte	0x05
	.zero		1


	//   ....[5]....
        /*04b0*/ 	.word	0x000008c0
        /*04b4*/ 	.word	0x000000ff
        /*04b8*/ 	.word	0x00000088
        /*04bc*/ 	.short	0x0100
        /*04be*/ 	.byte	0x05
	.zero		1


	//   ....[6]....
        /*04c0*/ 	.word	0x000008d0
        /*04c4*/ 	.word	0x000000ff
        /*04c8*/ 	.word	0x00000018
        /*04cc*/ 	.short	0x0100
        /*04ce*/ 	.byte	0x05
	.zero		1


	//   ....[7]....
        /*04d0*/ 	.word	0x000008e0
        /*04d4*/ 	.word	0x000000ff
        /*04d8*/ 	.word	0x00000090
        /*04dc*/ 	.short	0x0100
        /*04de*/ 	.byte	0x05
	.zero		1


	//   ....[8]....
        /*04e0*/ 	.word	0x000008f0
        /*04e4*/ 	.word	0x000000ff
        /*04e8*/ 	.word	0x00000020
        /*04ec*/ 	.short	0x0100
        /*04ee*/ 	.byte	0x05
	.zero		1


	//   ....[9]....
        /*04f0*/ 	.word	0x00000900
        /*04f4*/ 	.word	0x000000ff
        /*04f8*/ 	.word	0x00000098
        /*04fc*/ 	.short	0x0100
        /*04fe*/ 	.byte	0x05
	.zero		1


	//   ....[10]....
        /*0500*/ 	.word	0x00000910
        /*0504*/ 	.word	0x000000ff
        /*0508*/ 	.word	0x00000028
        /*050c*/ 	.short	0x0100
        /*050e*/ 	.byte	0x05
	.zero		1


	//   ....[11]....
        /*0510*/ 	.word	0x00000920
        /*0514*/ 	.word	0x000000ff
        /*0518*/ 	.word	0x000000a0
        /*051c*/ 	.short	0x0100
        /*051e*/ 	.byte	0x05
	.zero		1


	//   ....[12]....
        /*0520*/ 	.word	0x00000930
        /*0524*/ 	.word	0x000000ff
        /*0528*/ 	.word	0x00000030
        /*052c*/ 	.short	0x0100
        /*052e*/ 	.byte	0x05
	.zero		1


	//   ....[13]....
        /*0530*/ 	.word	0x00000940
        /*0534*/ 	.word	0x000000ff
        /*0538*/ 	.word	0x000000a8
        /*053c*/ 	.short	0x0100
        /*053e*/ 	.byte	0x05
	.zero		1


	//   ....[14]....
        /*0540*/ 	.word	0x00000950
        /*0544*/ 	.word	0x000000ff
        /*0548*/ 	.word	0x00000038
        /*054c*/ 	.short	0x0100
        /*054e*/ 	.byte	0x05
	.zero		1


	//   ....[15]....
        /*0550*/ 	.word	0x00000960
        /*0554*/ 	.word	0x000000ff
        /*0558*/ 	.word	0x000000b0
        /*055c*/ 	.short	0x0100
        /*055e*/ 	.byte	0x05
	.zero		1


	//   ....[16]....
        /*0560*/ 	.word	0x00000970
        /*0564*/ 	.word	0x000000ff
        /*0568*/ 	.word	0x00000040
        /*056c*/ 	.short	0x0100
        /*056e*/ 	.byte	0x05
	.zero		1


	//   ....[17]....
        /*0570*/ 	.word	0x00000980
        /*0574*/ 	.word	0x000000ff
        /*0578*/ 	.word	0x000000b8
        /*057c*/ 	.short	0x0100
        /*057e*/ 	.byte	0x05
	.zero		1


	//   ....[18]....
        /*0580*/ 	.word	0x00000990
        /*0584*/ 	.word	0x000000ff
        /*0588*/ 	.word	0x00000048
        /*058c*/ 	.short	0x0100
        /*058e*/ 	.byte	0x05
	.zero		1


	//   ....[19]....
        /*0590*/ 	.word	0x000009a0
        /*0594*/ 	.word	0x000000ff
        /*0598*/ 	.word	0x000000c0
        /*059c*/ 	.short	0x0100
        /*059e*/ 	.byte	0x05
	.zero		1


	//   ....[20]....
        /*05a0*/ 	.word	0x000009b0
        /*05a4*/ 	.word	0x000000ff
        /*05a8*/ 	.word	0x00000050
        /*05ac*/ 	.short	0x0100
        /*05ae*/ 	.byte	0x05
	.zero		1


	//   ....[21]....
        /*05b0*/ 	.word	0x000009c0
        /*05b4*/ 	.word	0x000000ff
        /*05b8*/ 	.word	0x000000c8
        /*05bc*/ 	.short	0x0100
        /*05be*/ 	.byte	0x05
	.zero		1


	//   ....[22]....
        /*05c0*/ 	.word	0x000009d0
        /*05c4*/ 	.word	0x000000ff
        /*05c8*/ 	.word	0x00000058
        /*05cc*/ 	.short	0x0100
        /*05ce*/ 	.byte	0x05
	.zero		1


	//   ....[23]....
        /*05d0*/ 	.word	0x000009e0
        /*05d4*/ 	.word	0x000000ff
        /*05d8*/ 	.word	0x000000d0
        /*05dc*/ 	.short	0x0100
        /*05de*/ 	.byte	0x05
	.zero		1


	//   ....[24]....
        /*05e0*/ 	.word	0x000009f0
        /*05e4*/ 	.word	0x000000ff
        /*05e8*/ 	.word	0x00000060
        /*05ec*/ 	.short	0x0100
        /*05ee*/ 	.byte	0x05
	.zero		1


	//   ....[25]....
        /*05f0*/ 	.word	0x00000a00
        /*05f4*/ 	.word	0x000000ff
        /*05f8*/ 	.word	0x000000d8
        /*05fc*/ 	.short	0x0100
        /*05fe*/ 	.byte	0x05
	.zero		1


	//   ....[26]....
        /*0600*/ 	.word	0x00000a10
        /*0604*/ 	.word	0x000000ff
        /*0608*/ 	.word	0x00000068
        /*060c*/ 	.short	0x0100
        /*060e*/ 	.byte	0x05
	.zero		1


	//   ....[27]....
        /*0610*/ 	.word	0x00000a20
        /*0614*/ 	.word	0x000000ff
        /*0618*/ 	.word	0x000000e0
        /*061c*/ 	.short	0x0100
        /*061e*/ 	.byte	0x05
	.zero		1


	//   ....[28]....
        /*0620*/ 	.word	0x00000a30
        /*0624*/ 	.word	0x000000ff
        /*0628*/ 	.word	0x00000070
        /*062c*/ 	.short	0x0100
        /*062e*/ 	.byte	0x05
	.zero		1


	//   ....[29]....
        /*0630*/ 	.word	0x00000a40
        /*0634*/ 	.word	0x000000ff
        /*0638*/ 	.word	0x000000e8
        /*063c*/ 	.short	0x0100
        /*063e*/ 	.byte	0x05
	.zero		1


	//   ....[30]....
        /*0640*/ 	.word	0x00000b70
        /*0644*/ 	.word	0x000000ff
        /*0648*/ 	.word	0x000000f0
        /*064c*/ 	.short	0x0100
        /*064e*/ 	.byte	0x06
	.zero		1


	//   ....[31]....
        /*0650*/ 	.word	0x00000b80
        /*0654*/ 	.word	0x000000ff
        /*0658*/ 	.word	0x00000110
        /*065c*/ 	.short	0x0100
        /*065e*/ 	.byte	0x06
	.zero		1


	//   ....[32]....
        /*0660*/ 	.word	0x00000b90
        /*0664*/ 	.word	0x000000ff
        /*0668*/ 	.word	0x000000f8
        /*066c*/ 	.short	0x0100
        /*066e*/ 	.byte	0x06
	.zero		1


	//   ....[33]....
        /*0670*/ 	.word	0x00000ba0
        /*0674*/ 	.word	0x000000ff
        /*0678*/ 	.word	0x00000118
        /*067c*/ 	.short	0x0100
        /*067e*/ 	.byte	0x06
	.zero		1


	//   ....[34]....
        /*0680*/ 	.word	0x00000bb0
        /*0684*/ 	.word	0x000000ff
        /*0688*/ 	.word	0x00000100
        /*068c*/ 	.short	0x0100
        /*068e*/ 	.byte	0x06
	.zero		1


	//   ....[35]....
        /*0690*/ 	.word	0x00000bc0
        /*0694*/ 	.word	0x000000ff
        /*0698*/ 	.word	0x00000120
        /*069c*/ 	.short	0x0100
        /*069e*/ 	.byte	0x06
	.zero		1


	//   ....[36]....
        /*06a0*/ 	.word	0x00000bd0
        /*06a4*/ 	.word	0x000000ff
        /*06a8*/ 	.word	0x00000108
        /*06ac*/ 	.short	0x0100
        /*06ae*/ 	.byte	0x06
	.zero		1


	//   ....[37]....
        /*06b0*/ 	.word	0x00000be0
        /*06b4*/ 	.word	0x000000ff
        /*06b8*/ 	.word	0x00000128
        /*06bc*/ 	.short	0x0100
        /*06be*/ 	.byte	0x06
	.zero		1


	//   ....[38]....
        /*06c0*/ 	.word	0x00000cc0
        /*06c4*/ 	.word	0x000000ff
        /*06c8*/ 	.word	0x00000130
        /*06cc*/ 	.short	0x0100
        /*06ce*/ 	.byte	0x05
	.zero		1


	//   ....[39]....
        /*06d0*/ 	.word	0x00000cd0
        /*06d4*/ 	.word	0x000000ff
        /*06d8*/ 	.word	0x00000138
        /*06dc*/ 	.short	0x0100
        /*06de*/ 	.byte	0x05
	.zero		1


	//   ....[40]....
        /*06e0*/ 	.word	0x00000df0
        /*06e4*/ 	.word	0x000000ff
        /*06e8*/ 	.word	0x00000140
        /*06ec*/ 	.short	0x0100
        /*06ee*/ 	.byte	0x06
	.zero		1


	//   ....[41]....
        /*06f0*/ 	.word	0x00000e00
        /*06f4*/ 	.word	0x000000ff
        /*06f8*/ 	.word	0x00000180
        /*06fc*/ 	.short	0x0100
        /*06fe*/ 	.byte	0x06
	.zero		1


	//   ....[42]....
        /*0700*/ 	.word	0x00000e10
        /*0704*/ 	.word	0x000000ff
        /*0708*/ 	.word	0x00000148
        /*070c*/ 	.short	0x0100
        /*070e*/ 	.byte	0x06
	.zero		1


	//   ....[43]....
        /*0710*/ 	.word	0x00000e20
        /*0714*/ 	.word	0x000000ff
        /*0718*/ 	.word	0x00000188
        /*071c*/ 	.short	0x0100
        /*071e*/ 	.byte	0x06
	.zero		1


	//   ....[44]....
        /*0720*/ 	.word	0x00000e30
        /*0724*/ 	.word	0x000000ff
        /*0728*/ 	.word	0x00000150
        /*072c*/ 	.short	0x0100
        /*072e*/ 	.byte	0x06
	.zero		1


	//   ....[45]....
        /*0730*/ 	.word	0x00000e40
        /*0734*/ 	.word	0x000000ff
        /*0738*/ 	.word	0x00000190
        /*073c*/ 	.short	0x0100
        /*073e*/ 	.byte	0x06
	.zero		1


	//   ....[46]....
        /*0740*/ 	.word	0x00000e50
        /*0744*/ 	.word	0x000000ff
        /*0748*/ 	.word	0x00000158
        /*074c*/ 	.short	0x0100
        /*074e*/ 	.byte	0x06
	.zero		1


	//   ....[47]....
        /*0750*/ 	.word	0x00000e60
        /*0754*/ 	.word	0x000000ff
        /*0758*/ 	.word	0x00000198
        /*075c*/ 	.short	0x0100
        /*075e*/ 	.byte	0x06
	.zero		1


	//   ....[48]....
        /*0760*/ 	.word	0x00000e70
        /*0764*/ 	.word	0x000000ff
        /*0768*/ 	.word	0x00000160
        /*076c*/ 	.short	0x0100
        /*076e*/ 	.byte	0x06
	.zero		1


	//   ....[49]....
        /*0770*/ 	.word	0x00000e80
        /*0774*/ 	.word	0x000000ff
        /*0778*/ 	.word	0x000001a0
        /*077c*/ 	.short	0x0100
        /*077e*/ 	.byte	0x06
	.zero		1


	//   ....[50]....
        /*0780*/ 	.word	0x00000e90
        /*0784*/ 	.word	0x000000ff
        /*0788*/ 	.word	0x00000168
        /*078c*/ 	.short	0x0100
        /*078e*/ 	.byte	0x06
	.zero		1


	//   ....[51]....
        /*0790*/ 	.word	0x00000ea0
        /*0794*/ 	.word	0x000000ff
        /*0798*/ 	.word	0x000001a8
        /*079c*/ 	.short	0x0100
        /*079e*/ 	.byte	0x06
	.zero		1


	//   ....[52]....
        /*07a0*/ 	.word	0x00000eb0
        /*07a4*/ 	.word	0x000000ff
        /*07a8*/ 	.word	0x00000170
        /*07ac*/ 	.short	0x0100
        /*07ae*/ 	.byte	0x06
	.zero		1


	//   ....[53]....
        /*07b0*/ 	.word	0x00000ec0
        /*07b4*/ 	.word	0x000000ff
        /*07b8*/ 	.word	0x000001b0
        /*07bc*/ 	.short	0x0100
        /*07be*/ 	.byte	0x06
	.zero		1


	//   ....[54]....
        /*07c0*/ 	.word	0x00000ed0
        /*07c4*/ 	.word	0x000000ff
        /*07c8*/ 	.word	0x00000178
        /*07cc*/ 	.short	0x0100
        /*07ce*/ 	.byte	0x06
	.zero		1


	//   ....[55]....
        /*07d0*/ 	.word	0x00000ee0
        /*07d4*/ 	.word	0x000000ff
        /*07d8*/ 	.word	0x000001b8
        /*07dc*/ 	.short	0x0100
        /*07de*/ 	.byte	0x06
	.zero		1


	//   ....[56]....
        /*07e0*/ 	.word	0x00001000
        /*07e4*/ 	.word	0x000000ff
        /*07e8*/ 	.word	0x00000220
        /*07ec*/ 	.short	0x0100
        /*07ee*/ 	.byte	0x06
	.zero		1


	//   ....[57]....
        /*07f0*/ 	.word	0x00001010
        /*07f4*/ 	.word	0x000000ff
        /*07f8*/ 	.word	0x00000260
        /*07fc*/ 	.short	0x0100
        /*07fe*/ 	.byte	0x06
	.zero		1


	//   ....[58]....
        /*0800*/ 	.word	0x00001020
        /*0804*/ 	.word	0x000000ff
        /*0808*/ 	.word	0x00000228
        /*080c*/ 	.short	0x0100
        /*080e*/ 	.byte	0x06
	.zero		1


	//   ....[59]....
        /*0810*/ 	.word	0x00001030
        /*0814*/ 	.word	0x000000ff
        /*0818*/ 	.word	0x00000268
        /*081c*/ 	.short	0x0100
        /*081e*/ 	.byte	0x06
	.zero		1


	//   ....[60]....
        /*0820*/ 	.word	0x00001040
        /*0824*/ 	.word	0x000000ff
        /*0828*/ 	.word	0x00000230
        /*082c*/ 	.short	0x0100
        /*082e*/ 	.byte	0x06
	.zero		1


	//   ....[61]....
        /*0830*/ 	.word	0x00001050
        /*0834*/ 	.word	0x000000ff
        /*0838*/ 	.word	0x00000270
        /*083c*/ 	.short	0x0100
        /*083e*/ 	.byte	0x06
	.zero		1


	//   ....[62]....
        /*0840*/ 	.word	0x00001060
        /*0844*/ 	.word	0x000000ff
        /*0848*/ 	.word	0x00000238
        /*084c*/ 	.short	0x0100
        /*084e*/ 	.byte	0x06
	.zero		1


	//   ....[63]....
        /*0850*/ 	.word	0x00001070
        /*0854*/ 	.word	0x000000ff
        /*0858*/ 	.word	0x00000278
        /*085c*/ 	.short	0x0100
        /*085e*/ 	.byte	0x06
	.zero		1


	//   ....[64]....
        /*0860*/ 	.word	0x00001080
        /*0864*/ 	.word	0x000000ff
        /*0868*/ 	.word	0x00000240
        /*086c*/ 	.short	0x0100
        /*086e*/ 	.byte	0x06
	.zero		1


	//   ....[65]....
        /*0870*/ 	.word	0x00001090
        /*0874*/ 	.word	0x000000ff
        /*0878*/ 	.word	0x00000280
        /*087c*/ 	.short	0x0100
        /*087e*/ 	.byte	0x06
	.zero		1


	//   ....[66]....
        /*0880*/ 	.word	0x000010a0
        /*0884*/ 	.word	0x000000ff
        /*0888*/ 	.word	0x00000248
        /*088c*/ 	.short	0x0100
        /*088e*/ 	.byte	0x06
	.zero		1


	//   ....[67]....
        /*0890*/ 	.word	0x000010b0
        /*0894*/ 	.word	0x000000ff
        /*0898*/ 	.word	0x00000288
        /*089c*/ 	.short	0x0100
        /*089e*/ 	.byte	0x06
	.zero		1


	//   ....[68]....
        /*08a0*/ 	.word	0x000010c0
        /*08a4*/ 	.word	0x000000ff
        /*08a8*/ 	.word	0x00000250
        /*08ac*/ 	.short	0x0100
        /*08ae*/ 	.byte	0x06
	.zero		1


	//   ....[69]....
        /*08b0*/ 	.word	0x000010d0
        /*08b4*/ 	.word	0x000000ff
        /*08b8*/ 	.word	0x00000290
        /*08bc*/ 	.short	0x0100
        /*08be*/ 	.byte	0x06
	.zero		1


	//   ....[70]....
        /*08c0*/ 	.word	0x000010e0
        /*08c4*/ 	.word	0x000000ff
        /*08c8*/ 	.word	0x00000258
        /*08cc*/ 	.short	0x0100
        /*08ce*/ 	.byte	0x06
	.zero		1


	//   ....[71]....
        /*08d0*/ 	.word	0x000010f0
        /*08d4*/ 	.word	0x000000ff
        /*08d8*/ 	.word	0x00000298
        /*08dc*/ 	.short	0x0100
        /*08de*/ 	.byte	0x06
	.zero		1


	//   ....[72]....
        /*08e0*/ 	.word	0x00001220
        /*08e4*/ 	.word	0x000000ff
        /*08e8*/ 	.word	0x000001c0
        /*08ec*/ 	.short	0x0100
        /*08ee*/ 	.byte	0x06
	.zero		1


	//   ....[73]....
        /*08f0*/ 	.word	0x00001230
        /*08f4*/ 	.word	0x000000ff
        /*08f8*/ 	.word	0x000001e0
        /*08fc*/ 	.short	0x0100
        /*08fe*/ 	.byte	0x06
	.zero		1


	//   ....[74]....
        /*0900*/ 	.word	0x00001240
        /*0904*/ 	.word	0x000000ff
        /*0908*/ 	.word	0x000001c8
        /*090c*/ 	.short	0x0100
        /*090e*/ 	.byte	0x06
	.zero		1


	//   ....[75]....
        /*0910*/ 	.word	0x00001250
        /*0914*/ 	.word	0x000000ff
        /*0918*/ 	.word	0x000001e8
        /*091c*/ 	.short	0x0100
        /*091e*/ 	.byte	0x06
	.zero		1


	//   ....[76]....
        /*0920*/ 	.word	0x00001260
        /*0924*/ 	.word	0x000000ff
        /*0928*/ 	.word	0x000001d0
        /*092c*/ 	.short	0x0100
        /*092e*/ 	.byte	0x06
	.zero		1


	//   ....[77]....
        /*0930*/ 	.word	0x00001270
        /*0934*/ 	.word	0x000000ff
        /*0938*/ 	.word	0x000001f0
        /*093c*/ 	.short	0x0100
        /*093e*/ 	.byte	0x06
	.zero		1


	//   ....[78]....
        /*0940*/ 	.word	0x00001280
        /*0944*/ 	.word	0x000000ff
        /*0948*/ 	.word	0x000001d8
        /*094c*/ 	.short	0x0100
        /*094e*/ 	.byte	0x06
	.zero		1


	//   ....[79]....
        /*0950*/ 	.word	0x00001290
        /*0954*/ 	.word	0x000000ff
        /*0958*/ 	.word	0x000001f8
        /*095c*/ 	.short	0x0100
        /*095e*/ 	.byte	0x06
	.zero		1


	//   ....[80]....
        /*0960*/ 	.word	0x00001360
        /*0964*/ 	.word	0x000000ff
        /*0968*/ 	.word	0x00000210
        /*096c*/ 	.short	0x0100
        /*096e*/ 	.byte	0x05
	.zero		1


	//   ....[81]....
        /*0970*/ 	.word	0x00004410
        /*0974*/ 	.word	0x000000ff
        /*0978*/ 	.word	0x00000078
        /*097c*/ 	.short	0x010a
        /*097e*/ 	.byte	0x05
	.zero		1


	//   ....[82]....
        /*0980*/ 	.word	0x00004590
        /*0984*/ 	.word	0x000000ff
        /*0988*/ 	.word	0x00000078
        /*098c*/ 	.short	0x010a
        /*098e*/ 	.byte	0x09
	.zero		1


	//   ....[83]....
        /*0990*/ 	.word	0x00004730
        /*0994*/ 	.word	0x000000ff
        /*0998*/ 	.word	0x00000078
        /*099c*/ 	.short	0x010a
        /*099e*/ 	.byte	0x04
	.zero		1


	//   ....[84]....
        /*09a0*/ 	.word	0x000047d0
        /*09a4*/ 	.word	0x000000ff
        /*09a8*/ 	.word	0x00000138
        /*09ac*/ 	.short	0x0101
        /*09ae*/ 	.byte	0x0c
	.zero		1


	//   ....[85]....
        /*09b0*/ 	.word	0x000047f0
        /*09b4*/ 	.word	0x000000ff
        /*09b8*/ 	.word	0x00000078
        /*09bc*/ 	.short	0x010a
        /*09be*/ 	.byte	0x04
	.zero		1


	//   ....[86]....
        /*09c0*/ 	.word	0x00004870
        /*09c4*/ 	.word	0x000000ff
        /*09c8*/ 	.word	0x00000078
        /*09cc*/ 	.short	0x010a
        /*09ce*/ 	.byte	0x09
	.zero		1


	//   ....[87]....
        /*09d0*/ 	.word	0x00004a10
        /*09d4*/ 	.word	0x000000ff
        /*09d8*/ 	.word	0x00000078
        /*09dc*/ 	.short	0x010a
        /*09de*/ 	.byte	0x04
	.zero		1


	//   ....[88]....
        /*09e0*/ 	.word	0x00004b00
        /*09e4*/ 	.word	0x000000ff
        /*09e8*/ 	.word	0x00000220
        /*09ec*/ 	.short	0x010a
        /*09ee*/ 	.byte	0x04
	.zero		1


	//   ....[89]....
        /*09f0*/ 	.word	0x00004c90
        /*09f4*/ 	.word	0x000000ff
        /*09f8*/ 	.word	0x00000000
        /*09fc*/ 	.short	0x0101
        /*09fe*/ 	.byte	0x04
	.zero		1


	//   ....[90]....
        /*0a00*/ 	.word	0x00004d00
        /*0a04*/ 	.word	0x000000ff
        /*0a08*/ 	.word	0x00000000
        /*0a0c*/ 	.short	0x010a
        /*0a0e*/ 	.byte	0x04
	.zero		1


	//   ....[91]....
        /*0a10*/ 	.word	0x00004d90
        /*0a14*/ 	.word	0x000000ff
        /*0a18*/ 	.word	0x00000000
        /*0a1c*/ 	.short	0x010a
        /*0a1e*/ 	.byte	0x04
	.zero		1


	//   ....[92]....
        /*0a20*/ 	.word	0x00004e20
        /*0a24*/ 	.word	0x000000ff
        /*0a28*/ 	.word	0x00000000
        /*0a2c*/ 	.short	0x010a
        /*0a2e*/ 	.byte	0x04
	.zero		1


	//   ....[93]....
        /*0a30*/ 	.word	0x00004eb0
        /*0a34*/ 	.word	0x000000ff
        /*0a38*/ 	.word	0x00000000
        /*0a3c*/ 	.short	0x010a
        /*0a3e*/ 	.byte	0x04
	.zero		1


	//   ....[94]....
        /*0a40*/ 	.word	0x00004f40
        /*0a44*/ 	.word	0x000000ff
        /*0a48*/ 	.word	0x00000000
        /*0a4c*/ 	.short	0x010a
        /*0a4e*/ 	.byte	0x04
	.zero		1


	//   ....[95]....
        /*0a50*/ 	.word	0x00004fd0
        /*0a54*/ 	.word	0x000000ff
        /*0a58*/ 	.word	0x00000000
        /*0a5c*/ 	.short	0x010a
        /*0a5e*/ 	.byte	0x04
	.zero		1


	//   ....[96]....
        /*0a60*/ 	.word	0x00005060
        /*0a64*/ 	.word	0x000000ff
        /*0a68*/ 	.word	0x00000000
        /*0a6c*/ 	.short	0x010a
        /*0a6e*/ 	.byte	0x04
	.zero		1


	//   ....[97]....
        /*0a70*/ 	.word	0x000050f0
        /*0a74*/ 	.word	0x000000ff
        /*0a78*/ 	.word	0x00000000
        /*0a7c*/ 	.short	0x010a
        /*0a7e*/ 	.byte	0x04
	.zero		1


	//   ....[98]....
        /*0a80*/ 	.word	0x00005180
        /*0a84*/ 	.word	0x000000ff
        /*0a88*/ 	.word	0x00000000
        /*0a8c*/ 	.short	0x010a
        /*0a8e*/ 	.byte	0x04
	.zero		1


	//   ....[99]....
        /*0a90*/ 	.word	0x00005210
        /*0a94*/ 	.word	0x000000ff
        /*0a98*/ 	.word	0x00000000
        /*0a9c*/ 	.short	0x010a
        /*0a9e*/ 	.byte	0x04
	.zero		1


	//   ....[100]....
        /*0aa0*/ 	.word	0x000052a0
        /*0aa4*/ 	.word	0x000000ff
        /*0aa8*/ 	.word	0x00000000
        /*0aac*/ 	.short	0x010a
        /*0aae*/ 	.byte	0x04
	.zero		1


	//   ....[101]....
        /*0ab0*/ 	.word	0x00005330
        /*0ab4*/ 	.word	0x000000ff
        /*0ab8*/ 	.word	0x00000000
        /*0abc*/ 	.short	0x010a
        /*0abe*/ 	.byte	0x04
	.zero		1


	//   ....[102]....
        /*0ac0*/ 	.word	0x000053c0
        /*0ac4*/ 	.word	0x000000ff
        /*0ac8*/ 	.word	0x00000000
        /*0acc*/ 	.short	0x010a
        /*0ace*/ 	.byte	0x04
	.zero		1


	//   ....[103]....
        /*0ad0*/ 	.word	0x00005450
        /*0ad4*/ 	.word	0x000000ff
        /*0ad8*/ 	.word	0x00000000
        /*0adc*/ 	.short	0x010a
        /*0ade*/ 	.byte	0x04
	.zero		1


	//   ....[104]....
        /*0ae0*/ 	.word	0x000054f0
        /*0ae4*/ 	.word	0x00000000
        /*0ae8*/ 	.word	0x00000000
        /*0aec*/ 	.short	0x010a
        /*0aee*/ 	.byte	0xff
	.zero		1


	//   ....[105]....
        /*0af0*/ 	.word	0x00007080
        /*0af4*/ 	.word	0x000000ff
        /*0af8*/ 	.word	0x00000180
        /*0afc*/ 	.short	0x010a
        /*0afe*/ 	.byte	0x04
	.zero		1


	//   ....[106]....
        /*0b00*/ 	.word	0x00007220
        /*0b04*/ 	.word	0x000000ff
        /*0b08*/ 	.word	0x00000140
        /*0b0c*/ 	.short	0x0101
        /*0b0e*/ 	.byte	0x04
	.zero		1


	//   ....[107]....
        /*0b10*/ 	.word	0x00008ca0
        /*0b14*/ 	.word	0x000000ff
        /*0b18*/ 	.word	0x00000180
        /*0b1c*/ 	.short	0x010a
        /*0b1e*/ 	.byte	0x04
	.zero		1


	//   ....[108]....
        /*0b20*/ 	.word	0x00008e20
        /*0b24*/ 	.word	0x000000ff
        /*0b28*/ 	.word	0x00000140
        /*0b2c*/ 	.short	0x0101
        /*0b2e*/ 	.byte	0x04
	.zero		1


	//   ....[109]....
        /*0b30*/ 	.word	0x00009540
        /*0b34*/ 	.word	0x0000000f
        /*0b38*/ 	.word	0x00000138
        /*0b3c*/ 	.short	0x010a
        /*0b3e*/ 	.byte	0xff
	.zero		1


	//   ....[110]....
        /*0b40*/ 	.word	0x000097b0
        /*0b44*/ 	.word	0x000000ff
        /*0b48*/ 	.word	0x00000110
        /*0b4c*/ 	.short	0x010a
        /*0b4e*/ 	.byte	0x18
	.zero		1


	//   ....[111]....
        /*0b50*/ 	.word	0x000098d0
        /*0b54*/ 	.word	0x000000ff
        /*0b58*/ 	.word	0x000000f0
        /*0b5c*/ 	.short	0x010b
        /*0b5e*/ 	.byte	0x18
	.zero		1


	//   ....[112]....
        /*0b60*/ 	.word	0x00009940
        /*0b64*/ 	.word	0x000000ff
        /*0b68*/ 	.word	0x00000000
        /*0b6c*/ 	.short	0x0101
        /*0b6e*/ 	.byte	0x04
	.zero		1


	//   ....[113]....
        /*0b70*/ 	.word	0x00009970
        /*0b74*/ 	.word	0x000000ff
        /*0b78*/ 	.word	0x00000118
        /*0b7c*/ 	.short	0x010a
        /*0b7e*/ 	.byte	0x18
	.zero		1


	//   ....[114]....
        /*0b80*/ 	.word	0x00009aa0
        /*0b84*/ 	.word	0x000000ff
        /*0b88*/ 	.word	0x000000f8
        /*0b8c*/ 	.short	0x010b
        /*0b8e*/ 	.byte	0x18
	.zero		1


	//   ....[115]....
        /*0b90*/ 	.word	0x00009b00
        /*0b94*/ 	.word	0x000000ff
        /*0b98*/ 	.word	0x00000000
        /*0b9c*/ 	.short	0x0101
        /*0b9e*/ 	.byte	0x04
	.zero		1


	//   ....[116]....
        /*0ba0*/ 	.word	0x00009b30
        /*0ba4*/ 	.word	0x000000ff
        /*0ba8*/ 	.word	0x00000120
        /*0bac*/ 	.short	0x010a
        /*0bae*/ 	.byte	0x18
	.zero		1


	//   ....[117]....
        /*0bb0*/ 	.word	0x00009c60
        /*0bb4*/ 	.word	0x000000ff
        /*0bb8*/ 	.word	0x00000100
        /*0bbc*/ 	.short	0x010b
        /*0bbe*/ 	.byte	0x18
	.zero		1


	//   ....[118]....
        /*0bc0*/ 	.word	0x00009cc0
        /*0bc4*/ 	.word	0x000000ff
        /*0bc8*/ 	.word	0x00000000
        /*0bcc*/ 	.short	0x0101
        /*0bce*/ 	.byte	0x04
	.zero		1


	//   ....[119]....
        /*0bd0*/ 	.word	0x00009cf0
        /*0bd4*/ 	.word	0x000000ff
        /*0bd8*/ 	.word	0x00000128
        /*0bdc*/ 	.short	0x010a
        /*0bde*/ 	.byte	0x18
	.zero		1


	//   ....[120]....
        /*0be0*/ 	.word	0x00009e20
        /*0be4*/ 	.word	0x000000ff
        /*0be8*/ 	.word	0x00000108
        /*0bec*/ 	.short	0x010b
        /*0bee*/ 	.byte	0x18
	.zero		1


	//   ....[121]....
        /*0bf0*/ 	.word	0x00009ea0
        /*0bf4*/ 	.word	0x000000ff
        /*0bf8*/ 	.word	0x00000000
        /*0bfc*/ 	.short	0x0101
        /*0bfe*/ 	.byte	0x04
	.zero		1


	//   ....[122]....
        /*0c00*/ 	.word	0x00009ef0
        /*0c04*/ 	.word	0x000000ff
        /*0c08*/ 	.word	0x00000220
        /*0c0c*/ 	.short	0x010a
        /*0c0e*/ 	.byte	0x08
	.zero		1


	//   ....[123]....
        /*0c10*/ 	.word	0x0000a050
        /*0c14*/ 	.word	0x000000ff
        /*0c18*/ 	.word	0x00000000
        /*0c1c*/ 	.short	0x0101
        /*0c1e*/ 	.byte	0x08
	.zero		1


	//   ....[124]....
        /*0c20*/ 	.word	0x0000a100
        /*0c24*/ 	.word	0x000000ff
        /*0c28*/ 	.word	0x00000110
        /*0c2c*/ 	.short	0x010a
        /*0c2e*/ 	.byte	0x18
	.zero		1


	//   ....[125]....
        /*0c30*/ 	.word	0x0000a140
        /*0c34*/ 	.word	0x000000ff
        /*0c38*/ 	.word	0x00000118
        /*0c3c*/ 	.short	0x010a
        /*0c3e*/ 	.byte	0x18
	.zero		1


	//   ....[126]....
        /*0c40*/ 	.word	0x0000a180
        /*0c44*/ 	.word	0x000000ff
        /*0c48*/ 	.word	0x00000120
        /*0c4c*/ 	.short	0x010a
        /*0c4e*/ 	.byte	0x18
	.zero		1


	//   ....[127]....
        /*0c50*/ 	.word	0x0000a1e0
        /*0c54*/ 	.word	0x00000000
        /*0c58*/ 	.word	0x00000128
        /*0c5c*/ 	.short	0x010a
        /*0c5e*/ 	.byte	0xff
	.zero		1


	//   ....[128]....
        /*0c60*/ 	.word	0x0000ac70
        /*0c64*/ 	.word	0x000000ff
        /*0c68*/ 	.word	0x00000220
        /*0c6c*/ 	.short	0x010a
        /*0c6e*/ 	.byte	0x06
	.zero		1


	//   ....[129]....
        /*0c70*/ 	.word	0x0000ae00
        /*0c74*/ 	.word	0x000000ff
        /*0c78*/ 	.word	0x00000000
        /*0c7c*/ 	.short	0x0101
        /*0c7e*/ 	.byte	0x04
	.zero		1


	//   ....[130]....
        /*0c80*/ 	.word	0x0000b370
        /*0c84*/ 	.word	0x000000ff
        /*0c88*/ 	.word	0x000000f0
        /*0c8c*/ 	.short	0x010a
        /*0c8e*/ 	.byte	0x2b
	.zero		1


	//   ....[131]....
        /*0c90*/ 	.word	0x0000b3d0
        /*0c94*/ 	.word	0x00000061
        /*0c98*/ 	.word	0x000001c0
        /*0c9c*/ 	.short	0x010a
        /*0c9e*/ 	.byte	0xff
	.zero		1


	//   ....[132]....
        /*0ca0*/ 	.word	0x0000b3f0
        /*0ca4*/ 	.word	0x000000ff
        /*0ca8*/ 	.word	0x000000f0
        /*0cac*/ 	.short	0x010a
        /*0cae*/ 	.byte	0x2b
	.zero		1


	//   ....[133]....
        /*0cb0*/ 	.word	0x0000b6a0
        /*0cb4*/ 	.word	0x00000061
        /*0cb8*/ 	.word	0x000001c0
        /*0cbc*/ 	.short	0x010a
        /*0cbe*/ 	.byte	0xff
	.zero		1


	//   ....[134]....
        /*0cc0*/ 	.word	0x0000c2e0
        /*0cc4*/ 	.word	0x000000ff
        /*0cc8*/ 	.word	0x00000000
        /*0ccc*/ 	.short	0x0101
        /*0cce*/ 	.byte	0x04
	.zero		1


	//   ....[135]....
        /*0cd0*/ 	.word	0x0000c330
        /*0cd4*/ 	.word	0x000000ff
        /*0cd8*/ 	.word	0x000000f8
        /*0cdc*/ 	.short	0x010a
        /*0cde*/ 	.byte	0x2b
	.zero		1


	//   ....[136]....
        /*0ce0*/ 	.word	0x0000c360
        /*0ce4*/ 	.word	0x000000ff
        /*0ce8*/ 	.word	0x000000f8
        /*0cec*/ 	.short	0x010a
        /*0cee*/ 	.byte	0x2b
	.zero		1


	//   ....[137]....
        /*0cf0*/ 	.word	0x0000d120
        /*0cf4*/ 	.word	0x000000ff
        /*0cf8*/ 	.word	0x00000000
        /*0cfc*/ 	.short	0x0101
        /*0cfe*/ 	.byte	0x04
	.zero		1


	//   ....[138]....
        /*0d00*/ 	.word	0x0000d140
        /*0d04*/ 	.word	0x000000ff
        /*0d08*/ 	.word	0x00000100
        /*0d0c*/ 	.short	0x010a
        /*0d0e*/ 	.byte	0x2b
	.zero		1


	//   ....[139]....
        /*0d10*/ 	.word	0x0000d160
        /*0d14*/ 	.word	0x000000ff
        /*0d18*/ 	.word	0x00000100
        /*0d1c*/ 	.short	0x010a
        /*0d1e*/ 	.byte	0x2b
	.zero		1


	//   ....[140]....
        /*0d20*/ 	.word	0x0000df60
        /*0d24*/ 	.word	0x000000ff
        /*0d28*/ 	.word	0x00000000
        /*0d2c*/ 	.short	0x0101
        /*0d2e*/ 	.byte	0x04
	.zero		1


	//   ....[141]....
        /*0d30*/ 	.word	0x0000df80
        /*0d34*/ 	.word	0x000000ff
        /*0d38*/ 	.word	0x00000108
        /*0d3c*/ 	.short	0x010a
        /*0d3e*/ 	.byte	0x2b
	.zero		1


	//   ....[142]....
        /*0d40*/ 	.word	0x0000dfa0
        /*0d44*/ 	.word	0x000000ff
        /*0d48*/ 	.word	0x00000108
        /*0d4c*/ 	.short	0x010a
        /*0d4e*/ 	.byte	0x2b
	.zero		1


	//   ....[143]....
        /*0d50*/ 	.word	0x0000e640
        /*0d54*/ 	.word	0x00000061
        /*0d58*/ 	.word	0x00000000
        /*0d5c*/ 	.short	0x0101
        /*0d5e*/ 	.byte	0xff
	.zero		1


	//   ....[144]....
        /*0d60*/ 	.word	0x0000eec0
        /*0d64*/ 	.word	0x000000ff
        /*0d68*/ 	.word	0x00000000
        /*0d6c*/ 	.short	0x0101
        /*0d6e*/ 	.byte	0x04
	.zero		1


	//   ....[145]....
        /*0d70*/ 	.word	0x0000ef60
        /*0d74*/ 	.word	0x000000ff
        /*0d78*/ 	.word	0x00000000
        /*0d7c*/ 	.short	0x0101
        /*0d7e*/ 	.byte	0x04
	.zero		1


	//   ....[146]....
        /*0d80*/ 	.word	0x0000f870
        /*0d84*/ 	.word	0x000000ff
        /*0d88*/ 	.word	0x00000140
        /*0d8c*/ 	.short	0x010a
        /*0d8e*/ 	.byte	0x18
	.zero		1


	//   ....[147]....
        /*0d90*/ 	.word	0x0000f9b0
        /*0d94*/ 	.word	0x000000ff
        /*0d98*/ 	.word	0x00000000
        /*0d9c*/ 	.short	0x0101
        /*0d9e*/ 	.byte	0x06
	.zero		1


	//   ....[148]....
        /*0da0*/ 	.word	0x0000fa20
        /*0da4*/ 	.word	0x000000ff
        /*0da8*/ 	.word	0x00000260
        /*0dac*/ 	.short	0x010a
        /*0dae*/ 	.byte	0x18
	.zero		1


	//   ....[149]....
        /*0db0*/ 	.word	0x00010b70
        /*0db4*/ 	.word	0x000000ff
        /*0db8*/ 	.word	0x00000220
        /*0dbc*/ 	.short	0x0101
        /*0dbe*/ 	.byte	0x18
	.zero		1


	//   ....[150]....
        /*0dc0*/ 	.word	0x00010e60
        /*0dc4*/ 	.word	0x000000ff
        /*0dc8*/ 	.word	0x00000008
        /*0dcc*/ 	.short	0x010a
        /*0dce*/ 	.byte	0x06
	.zero		1


	//   ....[151]....
        /*0dd0*/ 	.word	0x00010e80
        /*0dd4*/ 	.word	0x000000ff
        /*0dd8*/ 	.word	0x00000008
        /*0ddc*/ 	.short	0x010a
        /*0dde*/ 	.byte	0x06
	.zero		1


	//   ....[152]....
        /*0de0*/ 	.word	0x00011010
        /*0de4*/ 	.word	0x000000ff
        /*0de8*/ 	.word	0x00000008
        /*0dec*/ 	.short	0x010a
        /*0dee*/ 	.byte	0x06
	.zero		1


	//   ....[153]....
        /*0df0*/ 	.word	0x00011030
        /*0df4*/ 	.word	0x000000ff
        /*0df8*/ 	.word	0x00000008
        /*0dfc*/ 	.short	0x010a
        /*0dfe*/ 	.byte	0x06
	.zero		1


	//   ....[154]....
        /*0e00*/ 	.word	0x000110f0
        /*0e04*/ 	.word	0x000000ff
        /*0e08*/ 	.word	0x00000000
        /*0e0c*/ 	.short	0x0101
        /*0e0e*/ 	.byte	0x05
	.zero		1


	//   ....[155]....
        /*0e10*/ 	.word	0x000113e0
        /*0e14*/ 	.word	0x000000ff
        /*0e18*/ 	.word	0x00000000
        /*0e1c*/ 	.short	0x010a
        /*0e1e*/ 	.byte	0x04
	.zero		1


	//   ....[156]....
        /*0e20*/ 	.word	0x00011440
        /*0e24*/ 	.word	0x000000ff
        /*0e28*/ 	.word	0x000001e0
        /*0e2c*/ 	.short	0x010a
        /*0e2e*/ 	.byte	0x0a
	.zero		1


	//   ....[157]....
        /*0e30*/ 	.word	0x00011560
        /*0e34*/ 	.word	0x000000ff
        /*0e38*/ 	.word	0x00000000
        /*0e3c*/ 	.short	0x010a
        /*0e3e*/ 	.byte	0x07
	.zero		1


	//   ....[158]....
        /*0e40*/ 	.word	0x000116a0
        /*0e44*/ 	.word	0x000000ff
        /*0e48*/ 	.word	0x00000000
        /*0e4c*/ 	.short	0x010a
        /*0e4e*/ 	.byte	0x04
	.zero		1


	//   ....[159]....
        /*0e50*/ 	.word	0x00011890
        /*0e54*/ 	.word	0x000000ff
        /*0e58*/ 	.word	0x00000220
        /*0e5c*/ 	.short	0x010a
        /*0e5e*/ 	.byte	0x04
	.zero		1


	//   ....[160]....
        /*0e60*/ 	.word	0x000119c0
        /*0e64*/ 	.word	0x000000ff
        /*0e68*/ 	.word	0x00000000
        /*0e6c*/ 	.short	0x0101
        /*0e6e*/ 	.byte	0x04
	.zero		1


	//   ....[161]....
        /*0e70*/ 	.word	0x00011b10
        /*0e74*/ 	.word	0x000000ff
        /*0e78*/ 	.word	0x000001e0
        /*0e7c*/ 	.short	0x010a
        /*0e7e*/ 	.byte	0x06
	.zero		1


	//   ....[162]....
        /*0e80*/ 	.word	0x00011bd0
        /*0e84*/ 	.word	0x000000ff
        /*0e88*/ 	.word	0x000001e0
        /*0e8c*/ 	.short	0x010a
        /*0e8e*/ 	.byte	0x07
	.zero		1


	//   ....[163]....
        /*0e90*/ 	.word	0x00011c90
        /*0e94*/ 	.word	0x000000ff
        /*0e98*/ 	.word	0x000001e0
        /*0e9c*/ 	.short	0x010a
        /*0e9e*/ 	.byte	0x07
	.zero		1


	//   ....[164]....
        /*0ea0*/ 	.word	0x00011d50
        /*0ea4*/ 	.word	0x00000000
        /*0ea8*/ 	.word	0x000001e0
        /*0eac*/ 	.short	0x010a
        /*0eae*/ 	.byte	0xff
	.zero		1


	//   ....[165]....
        /*0eb0*/ 	.word	0x00011d90
        /*0eb4*/ 	.word	0x00000000
        /*0eb8*/ 	.word	0x000001e0
        /*0ebc*/ 	.short	0x010a
        /*0ebe*/ 	.byte	0xff
	.zero		1


	//   ....[166]....
        /*0ec0*/ 	.word	0x00011e00
        /*0ec4*/ 	.word	0x000000ff
        /*0ec8*/ 	.word	0x00000000
        /*0ecc*/ 	.short	0x0101
        /*0ece*/ 	.byte	0x06
	.zero		1


	//   ....[167]....
        /*0ed0*/ 	.word	0x00011e40
        /*0ed4*/ 	.word	0x000000ff
        /*0ed8*/ 	.word	0x00000210
        /*0edc*/ 	.short	0x010a
        /*0ede*/ 	.byte	0x05
	.zero		1


	//   ....[168]....
        /*0ee0*/ 	.word	0x00011e90
        /*0ee4*/ 	.word	0x000000ff
        /*0ee8*/ 	.word	0x00000000
        /*0eec*/ 	.short	0x0101
        /*0eee*/ 	.byte	0x06
	.zero		1


	//   ....[169]....
        /*0ef0*/ 	.word	0x000120e0
        /*0ef4*/ 	.word	0x00000000
        /*0ef8*/ 	.word	0x00000078
        /*0efc*/ 	.short	0x010a
        /*0efe*/ 	.byte	0xff
	.zero		1


	//   ....[170]....
        /*0f00*/ 	.word	0x00012140
        /*0f04*/ 	.word	0x00000000
        /*0f08*/ 	.word	0x00000078
        /*0f0c*/ 	.short	0x010a
        /*0f0e*/ 	.byte	0xff
	.zero		1


	//   ....[171]....
        /*0f10*/ 	.word	0x000121a0
        /*0f14*/ 	.word	0x00000000
        /*0f18*/ 	.word	0x00000220
        /*0f1c*/ 	.short	0x010a
        /*0f1e*/ 	.byte	0xff
	.zero		1


	//   ....[172]....
        /*0f20*/ 	.word	0x00012200
        /*0f24*/ 	.word	0x00000000
        /*0f28*/ 	.word	0x00000000
        /*0f2c*/ 	.short	0x010a
        /*0f2e*/ 	.byte	0xff
	.zero		1


	//   ....[173]....
        /*0f30*/ 	.word	0x00012260
        /*0f34*/ 	.word	0x00000000
        /*0f38*/ 	.word	0x00000000
        /*0f3c*/ 	.short	0x010a
        /*0f3e*/ 	.byte	0xff
	.zero		1


	//   ....[174]....
        /*0f40*/ 	.word	0x000122c0
        /*0f44*/ 	.word	0x00000000
        /*0f48*/ 	.word	0x00000000
        /*0f4c*/ 	.short	0x010a
        /*0f4e*/ 	.byte	0xff
	.zero		1


	//   ....[175]....
        /*0f50*/ 	.word	0x00012320
        /*0f54*/ 	.word	0x00000000
        /*0f58*/ 	.word	0x00000000
        /*0f5c*/ 	.short	0x010a
        /*0f5e*/ 	.byte	0xff
	.zero		1


	//   ....[176]....
        /*0f60*/ 	.word	0x00012380
        /*0f64*/ 	.word	0x00000000
        /*0f68*/ 	.word	0x00000000
        /*0f6c*/ 	.short	0x010a
        /*0f6e*/ 	.byte	0xff
	.zero		1


	//   ....[177]....
        /*0f70*/ 	.word	0x000123e0
        /*0f74*/ 	.word	0x00000000
        /*0f78*/ 	.word	0x00000000
        /*0f7c*/ 	.short	0x010a
        /*0f7e*/ 	.byte	0xff
	.zero		1


	//   ....[178]....
        /*0f80*/ 	.word	0x00012440
        /*0f84*/ 	.word	0x00000000
        /*0f88*/ 	.word	0x00000000
        /*0f8c*/ 	.short	0x010a
        /*0f8e*/ 	.byte	0xff
	.zero		1


	//   ....[179]....
        /*0f90*/ 	.word	0x000124a0
        /*0f94*/ 	.word	0x00000000
        /*0f98*/ 	.word	0x00000000
        /*0f9c*/ 	.short	0x010a
        /*0f9e*/ 	.byte	0xff
	.zero		1


	//   ....[180]....
        /*0fa0*/ 	.word	0x00012500
        /*0fa4*/ 	.word	0x00000000
        /*0fa8*/ 	.word	0x00000000
        /*0fac*/ 	.short	0x010a
        /*0fae*/ 	.byte	0xff
	.zero		1


	//   ....[181]....
        /*0fb0*/ 	.word	0x00012560
        /*0fb4*/ 	.word	0x00000000
        /*0fb8*/ 	.word	0x00000000
        /*0fbc*/ 	.short	0x010a
        /*0fbe*/ 	.byte	0xff
	.zero		1


	//   ....[182]....
        /*0fc0*/ 	.word	0x000125c0
        /*0fc4*/ 	.word	0x00000000
        /*0fc8*/ 	.word	0x00000000
        /*0fcc*/ 	.short	0x010a
        /*0fce*/ 	.byte	0xff
	.zero		1


	//   ....[183]....
        /*0fd0*/ 	.word	0x00012620
        /*0fd4*/ 	.word	0x00000000
        /*0fd8*/ 	.word	0x00000000
        /*0fdc*/ 	.short	0x010a
        /*0fde*/ 	.byte	0xff
	.zero		1


	//   ....[184]....
        /*0fe0*/ 	.word	0x00012680
        /*0fe4*/ 	.word	0x00000000
        /*0fe8*/ 	.word	0x00000000
        /*0fec*/ 	.short	0x010a
        /*0fee*/ 	.byte	0xff
	.zero		1


	//   ....[185]....
        /*0ff0*/ 	.word	0x000126e0
        /*0ff4*/ 	.word	0x00000000
        /*0ff8*/ 	.word	0x00000000
        /*0ffc*/ 	.short	0x010a
        /*0ffe*/ 	.byte	0xff
	.zero		1


	//   ....[186]....
        /*1000*/ 	.word	0x00012740
        /*1004*/ 	.word	0x00000011
        /*1008*/ 	.word	0x00000180
        /*100c*/ 	.short	0x010a
        /*100e*/ 	.byte	0xff
	.zero		1


	//   ....[187]....
        /*1010*/ 	.word	0x000127a0
        /*1014*/ 	.word	0x0000000b
        /*1018*/ 	.word	0x00000180
        /*101c*/ 	.short	0x010a
        /*101e*/ 	.byte	0xff
	.zero		1


	//   ....[188]....
        /*1020*/ 	.word	0x000127f0
        /*1024*/ 	.word	0x0000000f
        /*1028*/ 	.word	0x00000138
        /*102c*/ 	.short	0x010a
        /*102e*/ 	.byte	0xff
	.zero		1


	//   ....[189]....
        /*1030*/ 	.word	0x00012850
        /*1034*/ 	.word	0x00000000
        /*1038*/ 	.word	0x00000110
        /*103c*/ 	.short	0x010a
        /*103e*/ 	.byte	0xff
	.zero		1


	//   ....[190]....
        /*1040*/ 	.word	0x000128b0
        /*1044*/ 	.word	0x00000000
        /*1048*/ 	.word	0x00000118
        /*104c*/ 	.short	0x010a
        /*104e*/ 	.byte	0xff
	.zero		1


	//   ....[191]....
        /*1050*/ 	.word	0x00012910
        /*1054*/ 	.word	0x00000000
        /*1058*/ 	.word	0x00000120
        /*105c*/ 	.short	0x010a
        /*105e*/ 	.byte	0xff
	.zero		1


	//   ....[192]....
        /*1060*/ 	.word	0x00012970
        /*1064*/ 	.word	0x00000000
        /*1068*/ 	.word	0x00000128
        /*106c*/ 	.short	0x010a
        /*106e*/ 	.byte	0xff
	.zero		1


	//   ....[193]....
        /*1070*/ 	.word	0x000129d0
        /*1074*/ 	.word	0x00000000
        /*1078*/ 	.word	0x00000220
        /*107c*/ 	.short	0x010a
        /*107e*/ 	.byte	0xff
	.zero		1


	//   ....[194]....
        /*1080*/ 	.word	0x00012a30
        /*1084*/ 	.word	0x00000000
        /*1088*/ 	.word	0x00000110
        /*108c*/ 	.short	0x010a
        /*108e*/ 	.byte	0xff
	.zero		1


	//   ....[195]....
        /*1090*/ 	.word	0x00012a90
        /*1094*/ 	.word	0x00000000
        /*1098*/ 	.word	0x00000118
        /*109c*/ 	.short	0x010a
        /*109e*/ 	.byte	0xff
	.zero		1


	//   ....[196]....
        /*10a0*/ 	.word	0x00012af0
        /*10a4*/ 	.word	0x00000000
        /*10a8*/ 	.word	0x00000120
        /*10ac*/ 	.short	0x010a
        /*10ae*/ 	.byte	0xff
	.zero		1


	//   ....[197]....
        /*10b0*/ 	.word	0x00012b50
        /*10b4*/ 	.word	0x00000000
        /*10b8*/ 	.word	0x00000220
        /*10bc*/ 	.short	0x010a
        /*10be*/ 	.byte	0xff
	.zero		1


	//   ....[198]....
        /*10c0*/ 	.word	0x00012c10
        /*10c4*/ 	.word	0x00000003
        /*10c8*/ 	.word	0x000000f0
        /*10cc*/ 	.short	0x010a
        /*10ce*/ 	.byte	0xff
	.zero		1


	//   ....[199]....
        /*10d0*/ 	.word	0x00012c60
        /*10d4*/ 	.word	0x00000061
        /*10d8*/ 	.word	0x000001c0
        /*10dc*/ 	.short	0x010a
        /*10de*/ 	.byte	0xff
	.zero		1


	//   ....[200]....
        /*10e0*/ 	.word	0x00012cc0
        /*10e4*/ 	.word	0x00000003
        /*10e8*/ 	.word	0x000000f8
        /*10ec*/ 	.short	0x010a
        /*10ee*/ 	.byte	0xff
	.zero		1


	//   ....[201]....
        /*10f0*/ 	.word	0x00012d20
        /*10f4*/ 	.word	0x00000000
        /*10f8*/ 	.word	0x00000100
        /*10fc*/ 	.short	0x010a
        /*10fe*/ 	.byte	0xff
	.zero		1


	//   ....[202]....
        /*1100*/ 	.word	0x00012d80
        /*1104*/ 	.word	0x00000000
        /*1108*/ 	.word	0x00000108
        /*110c*/ 	.short	0x010a
        /*110e*/ 	.byte	0xff
	.zero		1


	//   ....[203]....
        /*1110*/ 	.word	0x00012de0
        /*1114*/ 	.word	0x00000004
        /*1118*/ 	.word	0x00000140
        /*111c*/ 	.short	0x010a
        /*111e*/ 	.byte	0xff
	.zero		1


	//   ....[204]....
        /*1120*/ 	.word	0x00012e40
        /*1124*/ 	.word	0x00000004
        /*1128*/ 	.word	0x00000260
        /*112c*/ 	.short	0x010a
        /*112e*/ 	.byte	0xff
	.zero		1


	//   ....[205]....
        /*1130*/ 	.word	0x00012ea0
        /*1134*/ 	.word	0x00000000
        /*1138*/ 	.word	0x00000008
        /*113c*/ 	.short	0x010a
        /*113e*/ 	.byte	0xff
	.zero		1


	//   ....[206]....
        /*1140*/ 	.word	0x00012f80
        /*1144*/ 	.word	0x00000000
        /*1148*/ 	.word	0x00000008
        /*114c*/ 	.short	0x010a
        /*114e*/ 	.byte	0xff
	.zero		1


	//   ....[207]....
        /*1150*/ 	.word	0x00012fe0
        /*1154*/ 	.word	0x00000003
        /*1158*/ 	.word	0x000001e0
        /*115c*/ 	.short	0x010a
        /*115e*/ 	.byte	0xff
	.zero		1


	//   ....[208]....
        /*1160*/ 	.word	0x00013040
        /*1164*/ 	.word	0x00000003
        /*1168*/ 	.word	0x00000000
        /*116c*/ 	.short	0x010a
        /*116e*/ 	.byte	0xff
	.zero		1


	//   ....[209]....
        /*1170*/ 	.word	0x000130a0
        /*1174*/ 	.word	0x00000003
        /*1178*/ 	.word	0x00000220
        /*117c*/ 	.short	0x010a
        /*117e*/ 	.byte	0xff
	.zero		1


	//   ....[210]....
        /*1180*/ 	.word	0x00013100
        /*1184*/ 	.word	0x00000000
        /*1188*/ 	.word	0x000001e0
        /*118c*/ 	.short	0x010a
        /*118e*/ 	.byte	0xff
	.zero		1


	//   ....[211]....
        /*1190*/ 	.word	0x00013160
        /*1194*/ 	.word	0x00000000
        /*1198*/ 	.word	0x000001e0
        /*119c*/ 	.short	0x010a
        /*119e*/ 	.byte	0xff
	.zero		1


	//   ....[212]....
        /*11a0*/ 	.word	0x000131c0
        /*11a4*/ 	.word	0x00000000
        /*11a8*/ 	.word	0x000001e0
        /*11ac*/ 	.short	0x010a
        /*11ae*/ 	.byte	0xff
	.zero		1


	//   ....[213]....
        /*11b0*/ 	.word	0x00013220
        /*11b4*/ 	.word	0x00000000
        /*11b8*/ 	.word	0x00000210
        /*11bc*/ 	.short	0x010a
        /*11be*/ 	.byte	0xff
	.zero		1


	//----- nvinfo : EIATTR_NUM_MBARRIERS
	.align		4
.L_49:
        /*11c0*/ 	.byte	0x03, 0x38
        /*11c2*/ 	.short	0x0051


	//----- nvinfo : EIATTR_EXIT_INSTR_OFFSETS
	.align		4
        /*11c4*/ 	.byte	0x04, 0x1c
        /*11c6*/ 	.short	(.L_51 - .L_50)


	//   ....[0]....
.L_50:
        /*11c8*/ 	.word	0x00003980


	//   ....[1]....
        /*11cc*/ 	.word	0x00005520


	//   ....[2]....
        /*11d0*/ 	.word	0x00008ec0


	//   ....[3]....
        /*11d4*/ 	.word	0x0000a210


	//   ....[4]....
        /*11d8*/ 	.word	0x0000ef70


	//   ....[5]....
        /*11dc*/ 	.word	0x0000efa0


	//   ....[6]....
        /*11e0*/ 	.word	0x00010c40


	//   ....[7]....
        /*11e4*/ 	.word	0x000120c0


	//----- nvinfo : EIATTR_INDIRECT_BRANCH_TARGETS
	.align		4
.L_51:
        /*11e8*/ 	.byte	0x04, 0x34
        /*11ea*/ 	.short	(.L_53 - .L_52)


	//   ....[0]....
.L_52:
        /*11ec*/ 	.word	.L_x_328@srel
        /*11f0*/ 	.short	0x0
        /*11f2*/ 	.short	0x0
        /*11f4*/ 	.word	0xa
        /*11f8*/ 	.word	.L_x_329@srel
        /* <DEDUP_REMOVED lines=9> */


	//----- nvinfo : EIATTR_MAX_THREADS
	.align		4
.L_53:
        /*1220*/ 	.byte	0x04, 0x05
        /*1222*/ 	.short	(.L_55 - .L_54)
.L_54:
        /*1224*/ 	.word	0x00000180
        /*1228*/ 	.word	0x00000001
        /*122c*/ 	.word	0x00000001


	//----- nvinfo : EIATTR_CRS_STACK_SIZE
	.align		4
.L_55:
        /*1230*/ 	.byte	0x04, 0x1e
        /*1232*/ 	.short	(.L_57 - .L_56)
.L_56:
        /*1234*/ 	.word	0x00000000


	//----- nvinfo : EIATTR_CBANK_PARAM_SIZE
	.align		4
.L_57:
        /*1238*/ 	.byte	0x03, 0x19
        /*123a*/ 	.short	0x0900


	//----- nvinfo : EIATTR_PARAM_CBANK
	.align		4
        /*123c*/ 	.byte	0x04, 0x0a
        /*123e*/ 	.short	(.L_59 - .L_58)
	.align		4
.L_58:
        /*1240*/ 	.word	index@(.nv.constant0._ZN7cutlass13device_kernelINS_4gemm6kernel13GemmUniversalINS1_17GroupProblemShapeIN4cute5tupleIJiiiEEEEENS1_10collective13CollectiveMmaINS1_40MainloopSm100ArrayTmaUmmaWarpSpecializedILi15ELi8ELi4ENS6_IJNS5_1CILi2EEENSC_ILi1EEESE_EEEEENS6_IJNSC_ILi256EEENSC_ILi128EEENSC_ILi64EEEEEENS_12float_e4m3_tEPNS6_IJlSE_NSC_ILi0EEEEEESL_SO_NS5_8TiledMMAINS5_8MMA_AtomIJNS5_10MMA_TraitsINS5_25SM100_MMA_F8F6F4_2x1SM_SSEJSL_SL_fSH_SI_NS5_17integral_constantINS5_4UMMA5MajorELSV_0EEESW_NST_INSU_7ScaleInELSX_0EEESY_EEEEEENS5_6LayoutINS6_IJSE_SE_SE_EEENS6_IJSM_SM_SM_EEEEENS6_IJNS5_10UnderscoreES15_S15_EEEEENS5_18SM100_TMA_2SM_LOADENS5_14ComposedLayoutINS5_7SwizzleILi2ELi4ELi3EEENS5_18smem_ptr_flag_bitsILi8EEENS11_INS6_IJNSC_ILi8EEESJ_EEENS6_IJSJ_SE_EEEEEEEvNS5_8identityES18_S1I_vS1J_EENS_8epilogue10collective18CollectiveEpilogueINS1L_31Sm100PtrArrayTmaWarpSpecializedILi4ELi2ELi32ELb1ELb0EEEJNS6_IJSI_SI_SJ_EEENS6_IJNS11_ISI_SE_EENS11_INSC_ILi32EEESE_EEEEENS_6half_tEPNS6_IJSE_lSM_EEES1V_S1X_NS1L_6fusion15FusionCallbacksIS1P_NS1Y_17LinearCombinationIS1V_fS1V_fLNS_15FloatRoundStyleE2EEES1Q_S1U_JEEENS5_5SM1004TMEM4LOAD26SM100_TMEM_LOAD_16dp256b4xENS5_13SM90_TMA_LOADENS19_INS1A_ILi3ELi4ELi3EEENS1C_ILi16EEENS11_INS6_IJSJ_S1E_EEENS6_IJSE_SJ_EEEEEEENS5_17SM75_U16x8_LDSM_TENS5_14SM90_TMA_STOREES2E_NS5_17SM90_U16x8_STSM_TENS5_39AutoVectorizingCopyWithAssumedAlignmentILi128EEEEEEvvEEEEvNT_6ParamsE)
        /*1244*/ 	.short	0x0380
        /*1246*/ 	.short	0x0900


	//----- nvinfo : EIATTR_SW_WAR
	.align		4
.L_59:
        /*1248*/ 	.byte	0x04, 0x36
        /*124a*/ 	.short	(.L_61 - .L_60)
.L_60:
        /*124c*/ 	.word	0x00000008
.L_61:


//--------------------- .nv.callgraph             --------------------------
	.section	.nv.callgraph,"",@"SHT_CUDA_CALLGRAPH"
	.align	4
	.sectionentsize	8
	.align		4
        /*0000*/ 	.word	0x00000000
	.align		4
        /*0004*/ 	.word	0xffffffff
	.align		4
        /*0008*/ 	.word	index@(_ZN7cutlass13device_kernelINS_4gemm6kernel13GemmUniversalINS1_17GroupProblemShapeIN4cute5tupleIJiiiEEEEENS1_10collective13CollectiveMmaINS1_40MainloopSm100ArrayTmaUmmaWarpSpecializedILi15ELi8ELi4ENS6_IJNS5_1CILi2EEENSC_ILi1EEESE_EEEEENS6_IJNSC_ILi256EEENSC_ILi128EEENSC_ILi64EEEEEENS_12float_e4m3_tEPNS6_IJlSE_NSC_ILi0EEEEEESL_SO_NS5_8TiledMMAINS5_8MMA_AtomIJNS5_10MMA_TraitsINS5_25SM100_MMA_F8F6F4_2x1SM_SSEJSL_SL_fSH_SI_NS5_17integral_constantINS5_4UMMA5MajorELSV_0EEESW_NST_INSU_7ScaleInELSX_0EEESY_EEEEEENS5_6LayoutINS6_IJSE_SE_SE_EEENS6_IJSM_SM_SM_EEEEENS6_IJNS5_10UnderscoreES15_S15_EEEEENS5_18SM100_TMA_2SM_LOADENS5_14ComposedLayoutINS5_7SwizzleILi2ELi4ELi3EEENS5_18smem_ptr_flag_bitsILi8EEENS11_INS6_IJNSC_ILi8EEESJ_EEENS6_IJSJ_SE_EEEEEEEvNS5_8identityES18_S1I_vS1J_EENS_8epilogue10collective18CollectiveEpilogueINS1L_31Sm100PtrArrayTmaWarpSpecializedILi4ELi2ELi32ELb1ELb0EEEJNS6_IJSI_SI_SJ_EEENS6_IJNS11_ISI_SE_EENS11_INSC_ILi32EEESE_EEEEENS_6half_tEPNS6_IJSE_lSM_EEES1V_S1X_NS1L_6fusion15FusionCallbacksIS1P_NS1Y_17LinearCombinationIS1V_fS1V_fLNS_15FloatRoundStyleE2EEES1Q_S1U_JEEENS5_5SM1004TMEM4LOAD26SM100_TMEM_LOAD_16dp256b4xENS5_13SM90_TMA_LOADENS19_INS1A_ILi3ELi4ELi3EEENS1C_ILi16EEENS11_INS6_IJSJ_S1E_EEENS6_IJSE_SJ_EEEEEEENS5_17SM75_U16x8_LDSM_TENS5_14SM90_TMA_STOREES2E_NS5_17SM90_U16x8_STSM_TENS5_39AutoVectorizingCopyWithAssumedAlignmentILi128EEEEEEvvEEEEvNT_6ParamsE)
	.align		4
        /*000c*/ 	.word	index@(__assertfail)
	.align		4
        /*0010*/ 	.word	0x00000000
	.align		4
        /*0014*/ 	.word	0xfffffffe
	.align		4
        /*0018*/ 	.word	0x00000000
	.align		4
        /*001c*/ 	.word	0xfffffffd
	.align		4
        /*0020*/ 	.word	0x00000000
	.align		4
        /*0024*/ 	.word	0xfffffffc


//--------------------- .nv.constant4             --------------------------
	.section	.nv.constant4,"a",@progbits
	.align	8
	.align		8
.nv.constant4:
        /*0000*/ 	.dword	__assertfail
	.align		8
        /*0008*/ 	.dword	__unnamed_1
	.align		8
        /*0010*/ 	.dword	__unnamed_2
	.align		8
        /*0018*/ 	.dword	_ZN39_INTERNAL_6f041c33_4_k_cu_b733d0f4_27464cuda3std3__45__cpo5beginE
	.align		8
        /*0020*/ 	.dword	_ZN39_INTERNAL_6f041c33_4_k_cu_b733d0f4_27464cuda3std3__45__cpo3endE
	.align		8
        /*0028*/ 	.dword	_ZN39_INTERNAL_6f041c33_4_k_cu_b733d0f4_27464cuda3std3__45__cpo6cbeginE
	.align		8
        /*0030*/ 	.dword	_ZN39_INTERNAL_6f041c33_4_k_cu_b733d0f4_27464cuda3std3__45__cpo4cendE
	.align		8
        /*0038*/ 	.dword	_ZN39_INTERNAL_6f041c33_4_k_cu_b733d0f4_27464cuda3std3__441_GLOBAL__N__6f041c33_4_k_cu_b733d0f4_27466ignoreE
	.align		8
        /*0040*/ 	.dword	_ZN39_INTERNAL_6f041c33_4_k_cu_b733d0f4_27464cuda3std3__419piecewise_constructE
	.align		8
        /*0048*/ 	.dword	_ZN39_INTERNAL_6f041c33_4_k_cu_b733d0f4_27464cuda3std3__48in_placeE
	.align		8
        /*0050*/ 	.dword	_ZN39_INTERNAL_6f041c33_4_k_cu_b733d0f4_27464cuda3std6ranges3__45__cpo4swapE
	.align		8
        /*0058*/ 	.dword	_ZN39_INTERNAL_6f041c33_4_k_cu_b733d0f4_27464cuda3std6ranges3__45__cpo9iter_moveE
	.align		8
        /*0060*/ 	.dword	_ZN39_INTERNAL_6f041c33_4_k_cu_b733d0f4_27464cute7productE
	.align		8
        /*0068*/ 	.dword	_ZN39_INTERNAL_6f041c33_4_k_cu_b733d0f4_27464cute1_E
	.align		8
        /*0070*/ 	.dword	$str$24
	.align		8
        /*0078*/ 	.dword	$str$25
	.align		8
        /*0080*/ 	.dword	$str$26
	.align		8
        /*0088*/ 	.dword	$str$27


//--------------------- .nv.constant2._ZN7cutlass13device_kernelINS_4gemm6kernel13GemmUniversalINS1_17GroupProblemShapeIN4cute5tupleIJiiiEEEEENS1_10collective13CollectiveMmaINS1_40MainloopSm100ArrayTmaUmmaWarpSpecializedILi15ELi8ELi4ENS6_IJNS5_1CILi2EEENSC_ILi1EEESE_EEEEENS6_IJNSC_ILi256EEENSC_ILi128EEENSC_ILi64EEEEEENS_12float_e4m3_tEPNS6_IJlSE_NSC_ILi0EEEEEESL_SO_NS5_8TiledMMAINS5_8MMA_AtomIJNS5_10MMA_TraitsINS5_25SM100_MMA_F8F6F4_2x1SM_SSEJSL_SL_fSH_SI_NS5_17integral_constantINS5_4UMMA5MajorELSV_0EEESW_NST_INSU_7ScaleInELSX_0EEESY_EEEEEENS5_6LayoutINS6_IJSE_SE_SE_EEENS6_IJSM_SM_SM_EEEEENS6_IJNS5_10UnderscoreES15_S15_EEEEENS5_18SM100_TMA_2SM_LOADENS5_14ComposedLayoutINS5_7SwizzleILi2ELi4ELi3EEENS5_18smem_ptr_flag_bitsILi8EEENS11_INS6_IJNSC_ILi8EEESJ_EEENS6_IJSJ_SE_EEEEEEEvNS5_8identityES18_S1I_vS1J_EENS_8epilogue10collective18CollectiveEpilogueINS1L_31Sm100PtrArrayTmaWarpSpecializedILi4ELi2ELi32ELb1ELb0EEEJNS6_IJSI_SI_SJ_EEENS6_IJNS11_ISI_SE_EENS11_INSC_ILi32EEESE_EEEEENS_6half_tEPNS6_IJSE_lSM_EEES1V_S1X_NS1L_6fusion15FusionCallbacksIS1P_NS1Y_17LinearCombinationIS1V_fS1V_fLNS_15FloatRoundStyleE2EEES1Q_S1U_JEEENS5_5SM1004TMEM4LOAD26SM100_TMEM_LOAD_16dp256b4xENS5_13SM90_TMA_LOADENS19_INS1A_ILi3ELi4ELi3EEENS1C_ILi16EEENS11_INS6_IJSJ_S1E_EEENS6_IJSE_SJ_EEEEEEENS5_17SM75_U16x8_LDSM_TENS5_14SM90_TMA_STOREES2E_NS5_17SM90_U16x8_STSM_TENS5_39AutoVectorizingCopyWithAssumedAlignmentILi128EEEEEEvvEEEEvNT_6ParamsE --------------------------
	.section	.nv.constant2._ZN7cutlass13device_kernelINS_4gemm6kernel13GemmUniversalINS1_17GroupProblemShapeIN4cute5tupleIJiiiEEEEENS1_10collective13CollectiveMmaINS1_40MainloopSm100ArrayTmaUmmaWarpSpecializedILi15ELi8ELi4ENS6_IJNS5_1CILi2EEENSC_ILi1EEESE_EEEEENS6_IJNSC_ILi256EEENSC_ILi128EEENSC_ILi64EEEEEENS_12float_e4m3_tEPNS6_IJlSE_NSC_ILi0EEEEEESL_SO_NS5_8TiledMMAINS5_8MMA_AtomIJNS5_10MMA_TraitsINS5_25SM100_MMA_F8F6F4_2x1SM_SSEJSL_SL_fSH_SI_NS5_17integral_constantINS5_4UMMA5MajorELSV_0EEESW_NST_INSU_7ScaleInELSX_0EEESY_EEEEEENS5_6LayoutINS6_IJSE_SE_SE_EEENS6_IJSM_SM_SM_EEEEENS6_IJNS5_10UnderscoreES15_S15_EEEEENS5_18SM100_TMA_2SM_LOADENS5_14ComposedLayoutINS5_7SwizzleILi2ELi4ELi3EEENS5_18smem_ptr_flag_bitsILi8EEENS11_INS6_IJNSC_ILi8EEESJ_EEENS6_IJSJ_SE_EEEEEEEvNS5_8identityES18_S1I_vS1J_EENS_8epilogue10collective18CollectiveEpilogueINS1L_31Sm100PtrArrayTmaWarpSpecializedILi4ELi2ELi32ELb1ELb0EEEJNS6_IJSI_SI_SJ_EEENS6_IJNS11_ISI_SE_EENS11_INSC_ILi32EEESE_EEEEENS_6half_tEPNS6_IJSE_lSM_EEES1V_S1X_NS1L_6fusion15FusionCallbacksIS1P_NS1Y_17LinearCombinationIS1V_fS1V_fLNS_15FloatRoundStyleE2EEES1Q_S1U_JEEENS5_5SM1004TMEM4LOAD26SM100_TMEM_LOAD_16dp256b4xENS5_13SM90_TMA_LOADENS19_INS1A_ILi3ELi4ELi3EEENS1C_ILi16EEENS11_INS6_IJSJ_S1E_EEENS6_IJSE_SJ_EEEEEEENS5_17SM75_U16x8_LDSM_TENS5_14SM90_TMA_STOREES2E_NS5_17SM90_U16x8_STSM_TENS5_39AutoVectorizingCopyWithAssumedAlignmentILi128EEEEEEvvEEEEvNT_6ParamsE,"a",@progbits
	.sectionflags	@""
	.align	4
.nv.constant2._ZN7cutlass13device_kernelINS_4gemm6kernel13GemmUniversalINS1_17GroupProblemShapeIN4cute5tupleIJiiiEEEEENS1_10collective13CollectiveMmaINS1_40MainloopSm100ArrayTmaUmmaWarpSpecializedILi15ELi8ELi4ENS6_IJNS5_1CILi2EEENSC_ILi1EEESE_EEEEENS6_IJNSC_ILi256EEENSC_ILi128EEENSC_ILi64EEEEEENS_12float_e4m3_tEPNS6_IJlSE_NSC_ILi0EEEEEESL_SO_NS5_8TiledMMAINS5_8MMA_AtomIJNS5_10MMA_TraitsINS5_25SM100_MMA_F8F6F4_2x1SM_SSEJSL_SL_fSH_SI_NS5_17integral_constantINS5_4UMMA5MajorELSV_0EEESW_NST_INSU_7ScaleInELSX_0EEESY_EEEEEENS5_6LayoutINS6_IJSE_SE_SE_EEENS6_IJSM_SM_SM_EEEEENS6_IJNS5_10UnderscoreES15_S15_EEEEENS5_18SM100_TMA_2SM_LOADENS5_14ComposedLayoutINS5_7SwizzleILi2ELi4ELi3EEENS5_18smem_ptr_flag_bitsILi8EEENS11_INS6_IJNSC_ILi8EEESJ_EEENS6_IJSJ_SE_EEEEEEEvNS5_8identityES18_S1I_vS1J_EENS_8epilogue10collective18CollectiveEpilogueINS1L_31Sm100PtrArrayTmaWarpSpecializedILi4ELi2ELi32ELb1ELb0EEEJNS6_IJSI_SI_SJ_EEENS6_IJNS11_ISI_SE_EENS11_INSC_ILi32EEESE_EEEEENS_6half_tEPNS6_IJSE_lSM_EEES1V_S1X_NS1L_6fusion15FusionCallbacksIS1P_NS1Y_17LinearCombinationIS1V_fS1V_fLNS_15FloatRoundStyleE2EEES1Q_S1U_JEEENS5_5SM1004TMEM4LOAD26SM100_TMEM_LOAD_16dp256b4xENS5_13SM90_TMA_LOADENS19_INS1A_ILi3ELi4ELi3EEENS1C_ILi16EEENS11_INS6_IJSJ_S1E_EEENS6_IJSE_SJ_EEEEEEENS5_17SM75_U16x8_LDSM_TENS5_14SM90_TMA_STOREES2E_NS5_17SM90_U16x8_STSM_TENS5_39AutoVectorizingCopyWithAssumedAlignmentILi128EEEEEEvvEEEEvNT_6ParamsE:
        /*0000*/ 	.byte	0x60, 0x0c, 0x01, 0x00, 0xa0, 0x55, 0x00, 0x00, 0xa0, 0x55, 0x00, 0x00, 0xa0, 0x55, 0x00, 0x00
        /*0010*/ 	.byte	0xa0, 0x55, 0x00, 0x00, 0xa0, 0x55, 0x00, 0x00, 0xa0, 0x55, 0x00, 0x00, 0xa0, 0x55, 0x00, 0x00
        /*0020*/ 	.byte	0xb0, 0xef, 0x00, 0x00, 0xa0, 0x55, 0x00, 0x00


//--------------------- .text._ZN7cutlass13device_kernelINS_4gemm6kernel13GemmUniversalINS1_17GroupProblemShapeIN4cute5tupleIJiiiEEEEENS1_10collective13CollectiveMmaINS1_40MainloopSm100ArrayTmaUmmaWarpSpecializedILi15ELi8ELi4ENS6_IJNS5_1CILi2EEENSC_ILi1EEESE_EEEEENS6_IJNSC_ILi256EEENSC_ILi128EEENSC_ILi64EEEEEENS_12float_e4m3_tEPNS6_IJlSE_NSC_ILi0EEEEEESL_SO_NS5_8TiledMMAINS5_8MMA_AtomIJNS5_10MMA_TraitsINS5_25SM100_MMA_F8F6F4_2x1SM_SSEJSL_SL_fSH_SI_NS5_17integral_constantINS5_4UMMA5MajorELSV_0EEESW_NST_INSU_7ScaleInELSX_0EEESY_EEEEEENS5_6LayoutINS6_IJSE_SE_SE_EEENS6_IJSM_SM_SM_EEEEENS6_IJNS5_10UnderscoreES15_S15_EEEEENS5_18SM100_TMA_2SM_LOADENS5_14ComposedLayoutINS5_7SwizzleILi2ELi4ELi3EEENS5_18smem_ptr_flag_bitsILi8EEENS11_INS6_IJNSC_ILi8EEESJ_EEENS6_IJSJ_SE_EEEEEEEvNS5_8identityES18_S1I_vS1J_EENS_8epilogue10collective18CollectiveEpilogueINS1L_31Sm100PtrArrayTmaWarpSpecializedILi4ELi2ELi32ELb1ELb0EEEJNS6_IJSI_SI_SJ_EEENS6_IJNS11_ISI_SE_EENS11_INSC_ILi32EEESE_EEEEENS_6half_tEPNS6_IJSE_lSM_EEES1V_S1X_NS1L_6fusion15FusionCallbacksIS1P_NS1Y_17LinearCombinationIS1V_fS1V_fLNS_15FloatRoundStyleE2EEES1Q_S1U_JEEENS5_5SM1004TMEM4LOAD26SM100_TMEM_LOAD_16dp256b4xENS5_13SM90_TMA_LOADENS19_INS1A_ILi3ELi4ELi3EEENS1C_ILi16EEENS11_INS6_IJSJ_S1E_EEENS6_IJSE_SJ_EEEEEEENS5_17SM75_U16x8_LDSM_TENS5_14SM90_TMA_STOREES2E_NS5_17SM90_U16x8_STSM_TENS5_39AutoVectorizingCopyWithAssumedAlignmentILi128EEEEEEvvEEEEvNT_6ParamsE --------------------------
	.section	.text._ZN7cutlass13device_kernelINS_4gemm6kernel13GemmUniversalINS1_17GroupProblemShapeIN4cute5tupleIJiiiEEEEENS1_10collective13CollectiveMmaINS1_40MainloopSm100ArrayTmaUmmaWarpSpecializedILi15ELi8ELi4ENS6_IJNS5_1CILi2EEENSC_ILi1EEESE_EEEEENS6_IJNSC_ILi256EEENSC_ILi128EEENSC_ILi64EEEEEENS_12float_e4m3_tEPNS6_IJlSE_NSC_ILi0EEEEEESL_SO_NS5_8TiledMMAINS5_8MMA_AtomIJNS5_10MMA_TraitsINS5_25SM100_MMA_F8F6F4_2x1SM_SSEJSL_SL_fSH_SI_NS5_17integral_constantINS5_4UMMA5MajorELSV_0EEESW_NST_INSU_7ScaleInELSX_0EEESY_EEEEEENS5_6LayoutINS6_IJSE_SE_SE_EEENS6_IJSM_SM_SM_EEEEENS6_IJNS5_10UnderscoreES15_S15_EEEEENS5_18SM100_TMA_2SM_LOADENS5_14ComposedLayoutINS5_7SwizzleILi2ELi4ELi3EEENS5_18smem_ptr_flag_bitsILi8EEENS11_INS6_IJNSC_ILi8EEESJ_EEENS6_IJSJ_SE_EEEEEEEvNS5_8identityES18_S1I_vS1J_EENS_8epilogue10collective18CollectiveEpilogueINS1L_31Sm100PtrArrayTmaWarpSpecializedILi4ELi2ELi32ELb1ELb0EEEJNS6_IJSI_SI_SJ_EEENS6_IJNS11_ISI_SE_EENS11_INSC_ILi32EEESE_EEEEENS_6half_tEPNS6_IJSE_lSM_EEES1V_S1X_NS1L_6fusion15FusionCallbacksIS1P_NS1Y_17LinearCombinationIS1V_fS1V_fLNS_15FloatRoundStyleE2EEES1Q_S1U_JEEENS5_5SM1004TMEM4LOAD26SM100_TMEM_LOAD_16dp256b4xENS5_13SM90_TMA_LOADENS19_INS1A_ILi3ELi4ELi3EEENS1C_ILi16EEENS11_INS6_IJSJ_S1E_EEENS6_IJSE_SJ_EEEEEEENS5_17SM75_U16x8_LDSM_TENS5_14SM90_TMA_STOREES2E_NS5_17SM90_U16x8_STSM_TENS5_39AutoVectorizingCopyWithAssumedAlignmentILi128EEEEEEvvEEEEvNT_6ParamsE,"ax",@progbits
	.align	128
.text._ZN7cutlass13device_kernelINS_4gemm6kernel13GemmUniversalINS1_17GroupProblemShapeIN4cute5tupleIJiiiEEEEENS1_10collective13CollectiveMmaINS1_40MainloopSm100ArrayTmaUmmaWarpSpecializedILi15ELi8ELi4ENS6_IJNS5_1CILi2EEENSC_ILi1EEESE_EEEEENS6_IJNSC_ILi256EEENSC_ILi128EEENSC_ILi64EEEEEENS_12float_e4m3_tEPNS6_IJlSE_NSC_ILi0EEEEEESL_SO_NS5_8TiledMMAINS5_8MMA_AtomIJNS5_10MMA_TraitsINS5_25SM100_MMA_F8F6F4_2x1SM_SSEJSL_SL_fSH_SI_NS5_17integral_constantINS5_4UMMA5MajorELSV_0EEESW_NST_INSU_7ScaleInELSX_0EEESY_EEEEEENS5_6LayoutINS6_IJSE_SE_SE_EEENS6_IJSM_SM_SM_EEEEENS6_IJNS5_10UnderscoreES15_S15_EEEEENS5_18SM100_TMA_2SM_LOADENS5_14ComposedLayoutINS5_7SwizzleILi2ELi4ELi3EEENS5_18smem_ptr_flag_bitsILi8EEENS11_INS6_IJNSC_ILi8EEESJ_EEENS6_IJSJ_SE_EEEEEEEvNS5_8identityES18_S1I_vS1J_EENS_8epilogue10collective18CollectiveEpilogueINS1L_31Sm100PtrArrayTmaWarpSpecializedILi4ELi2ELi32ELb1ELb0EEEJNS6_IJSI_SI_SJ_EEENS6_IJNS11_ISI_SE_EENS11_INSC_ILi32EEESE_EEEEENS_6half_tEPNS6_IJSE_lSM_EEES1V_S1X_NS1L_6fusion15FusionCallbacksIS1P_NS1Y_17LinearCombinationIS1V_fS1V_fLNS_15FloatRoundStyleE2EEES1Q_S1U_JEEENS5_5SM1004TMEM4LOAD26SM100_TMEM_LOAD_16dp256b4xENS5_13SM90_TMA_LOADENS19_INS1A_ILi3ELi4ELi3EEENS1C_ILi16EEENS11_INS6_IJSJ_S1E_EEENS6_IJSE_SJ_EEEEEEENS5_17SM75_U16x8_LDSM_TENS5_14SM90_TMA_STOREES2E_NS5_17SM90_U16x8_STSM_TENS5_39AutoVectorizingCopyWithAssumedAlignmentILi128EEEEEEvvEEEEvNT_6ParamsE:
        .type           _ZN7cutlass13device_kernelINS_4gemm6kernel13GemmUniversalINS1_17GroupProblemShapeIN4cute5tupleIJiiiEEEEENS1_10collective13CollectiveMmaINS1_40MainloopSm100ArrayTmaUmmaWarpSpecializedILi15ELi8ELi4ENS6_IJNS5_1CILi2EEENSC_ILi1EEESE_EEEEENS6_IJNSC_ILi256EEENSC_ILi128EEENSC_ILi64EEEEEENS_12float_e4m3_tEPNS6_IJlSE_NSC_ILi0EEEEEESL_SO_NS5_8TiledMMAINS5_8MMA_AtomIJNS5_10MMA_TraitsINS5_25SM100_MMA_F8F6F4_2x1SM_SSEJSL_SL_fSH_SI_NS5_17integral_constantINS5_4UMMA5MajorELSV_0EEESW_NST_INSU_7ScaleInELSX_0EEESY_EEEEEENS5_6LayoutINS6_IJSE_SE_SE_EEENS6_IJSM_SM_SM_EEEEENS6_IJNS5_10UnderscoreES15_S15_EEEEENS5_18SM100_TMA_2SM_LOADENS5_14ComposedLayoutINS5_7SwizzleILi2ELi4ELi3EEENS5_18smem_ptr_flag_bitsILi8EEENS11_INS6_IJNSC_ILi8EEESJ_EEENS6_IJSJ_SE_EEEEEEEvNS5_8identityES18_S1I_vS1J_EENS_8epilogue10collective18CollectiveEpilogueINS1L_31Sm100PtrArrayTmaWarpSpecializedILi4ELi2ELi32ELb1ELb0EEEJNS6_IJSI_SI_SJ_EEENS6_IJNS11_ISI_SE_EENS11_INSC_ILi32EEESE_EEEEENS_6half_tEPNS6_IJSE_lSM_EEES1V_S1X_NS1L_6fusion15FusionCallbacksIS1P_NS1Y_17LinearCombinationIS1V_fS1V_fLNS_15FloatRoundStyleE2EEES1Q_S1U_JEEENS5_5SM1004TMEM4LOAD26SM100_TMEM_LOAD_16dp256b4xENS5_13SM90_TMA_LOADENS19_INS1A_ILi3ELi4ELi3EEENS1C_ILi16EEENS11_INS6_IJSJ_S1E_EEENS6_IJSE_SJ_EEEEEEENS5_17SM75_U16x8_LDSM_TENS5_14SM90_TMA_STOREES2E_NS5_17SM90_U16x8_STSM_TENS5_39AutoVectorizingCopyWithAssumedAlignmentILi128EEEEEEvvEEEEvNT_6ParamsE,@function
        .size           _ZN7cutlass13device_kernelINS_4gemm6kernel13GemmUniversalINS1_17GroupProblemShapeIN4cute5tupleIJiiiEEEEENS1_10collective13CollectiveMmaINS1_40MainloopSm100ArrayTmaUmmaWarpSpecializedILi15ELi8ELi4ENS6_IJNS5_1CILi2EEENSC_ILi1EEESE_EEEEENS6_IJNSC_ILi256EEENSC_ILi128EEENSC_ILi64EEEEEENS_12float_e4m3_tEPNS6_IJlSE_NSC_ILi0EEEEEESL_SO_NS5_8TiledMMAINS5_8MMA_AtomIJNS5_10MMA_TraitsINS5_25SM100_MMA_F8F6F4_2x1SM_SSEJSL_SL_fSH_SI_NS5_17integral_constantINS5_4UMMA5MajorELSV_0EEESW_NST_INSU_7ScaleInELSX_0EEESY_EEEEEENS5_6LayoutINS6_IJSE_SE_SE_EEENS6_IJSM_SM_SM_EEEEENS6_IJNS5_10UnderscoreES15_S15_EEEEENS5_18SM100_TMA_2SM_LOADENS5_14ComposedLayoutINS5_7SwizzleILi2ELi4ELi3EEENS5_18smem_ptr_flag_bitsILi8EEENS11_INS6_IJNSC_ILi8EEESJ_EEENS6_IJSJ_SE_EEEEEEEvNS5_8identityES18_S1I_vS1J_EENS_8epilogue10collective18CollectiveEpilogueINS1L_31Sm100PtrArrayTmaWarpSpecializedILi4ELi2ELi32ELb1ELb0EEEJNS6_IJSI_SI_SJ_EEENS6_IJNS11_ISI_SE_EENS11_INSC_ILi32EEESE_EEEEENS_6half_tEPNS6_IJSE_lSM_EEES1V_S1X_NS1L_6fusion15FusionCallbacksIS1P_NS1Y_17LinearCombinationIS1V_fS1V_fLNS_15FloatRoundStyleE2EEES1Q_S1U_JEEENS5_5SM1004TMEM4LOAD26SM100_TMEM_LOAD_16dp256b4xENS5_13SM90_TMA_LOADENS19_INS1A_ILi3ELi4ELi3EEENS1C_ILi16EEENS11_INS6_IJSJ_S1E_EEENS6_IJSE_SJ_EEEEEEENS5_17SM75_U16x8_LDSM_TENS5_14SM90_TMA_STOREES2E_NS5_17SM90_U16x8_STSM_TENS5_39AutoVectorizingCopyWithAssumedAlignmentILi128EEEEEEvvEEEEvNT_6ParamsE,(.L_x_339 - _ZN7cutlass13device_kernelINS_4gemm6kernel13GemmUniversalINS1_17GroupProblemShapeIN4cute5tupleIJiiiEEEEENS1_10collective13CollectiveMmaINS1_40MainloopSm100ArrayTmaUmmaWarpSpecializedILi15ELi8ELi4ENS6_IJNS5_1CILi2EEENSC_ILi1EEESE_EEEEENS6_IJNSC_ILi256EEENSC_ILi128EEENSC_ILi64EEEEEENS_12float_e4m3_tEPNS6_IJlSE_NSC_ILi0EEEEEESL_SO_NS5_8TiledMMAINS5_8MMA_AtomIJNS5_10MMA_TraitsINS5_25SM100_MMA_F8F6F4_2x1SM_SSEJSL_SL_fSH_SI_NS5_17integral_constantINS5_4UMMA5MajorELSV_0EEESW_NST_INSU_7ScaleInELSX_0EEESY_EEEEEENS5_6LayoutINS6_IJSE_SE_SE_EEENS6_IJSM_SM_SM_EEEEENS6_IJNS5_10UnderscoreES15_S15_EEEEENS5_18SM100_TMA_2SM_LOADENS5_14ComposedLayoutINS5_7SwizzleILi2ELi4ELi3EEENS5_18smem_ptr_flag_bitsILi8EEENS11_INS6_IJNSC_ILi8EEESJ_EEENS6_IJSJ_SE_EEEEEEEvNS5_8identityES18_S1I_vS1J_EENS_8epilogue10collective18CollectiveEpilogueINS1L_31Sm100PtrArrayTmaWarpSpecializedILi4ELi2ELi32ELb1ELb0EEEJNS6_IJSI_SI_SJ_EEENS6_IJNS11_ISI_SE_EENS11_INSC_ILi32EEESE_EEEEENS_6half_tEPNS6_IJSE_lSM_EEES1V_S1X_NS1L_6fusion15FusionCallbacksIS1P_NS1Y_17LinearCombinationIS1V_fS1V_fLNS_15FloatRoundStyleE2EEES1Q_S1U_JEEENS5_5SM1004TMEM4LOAD26SM100_TMEM_LOAD_16dp256b4xENS5_13SM90_TMA_LOADENS19_INS1A_ILi3ELi4ELi3EEENS1C_ILi16EEENS11_INS6_IJSJ_S1E_EEENS6_IJSE_SJ_EEEEEEENS5_17SM75_U16x8_LDSM_TENS5_14SM90_TMA_STOREES2E_NS5_17SM90_U16x8_STSM_TENS5_39AutoVectorizingCopyWithAssumedAlignmentILi128EEEEEEvvEEEEvNT_6ParamsE)
        .other          _ZN7cutlass13device_kernelINS_4gemm6kernel13GemmUniversalINS1_17GroupProblemShapeIN4cute5tupleIJiiiEEEEENS1_10collective13CollectiveMmaINS1_40MainloopSm100ArrayTmaUmmaWarpSpecializedILi15ELi8ELi4ENS6_IJNS5_1CILi2EEENSC_ILi1EEESE_EEEEENS6_IJNSC_ILi256EEENSC_ILi128EEENSC_ILi64EEEEEENS_12float_e4m3_tEPNS6_IJlSE_NSC_ILi0EEEEEESL_SO_NS5_8TiledMMAINS5_8MMA_AtomIJNS5_10MMA_TraitsINS5_25SM100_MMA_F8F6F4_2x1SM_SSEJSL_SL_fSH_SI_NS5_17integral_constantINS5_4UMMA5MajorELSV_0EEESW_NST_INSU_7ScaleInELSX_0EEESY_EEEEEENS5_6LayoutINS6_IJSE_SE_SE_EEENS6_IJSM_SM_SM_EEEEENS6_IJNS5_10UnderscoreES15_S15_EEEEENS5_18SM100_TMA_2SM_LOADENS5_14ComposedLayoutINS5_7SwizzleILi2ELi4ELi3EEENS5_18smem_ptr_flag_bitsILi8EEENS11_INS6_IJNSC_ILi8EEESJ_EEENS6_IJSJ_SE_EEEEEEEvNS5_8identityES18_S1I_vS1J_EENS_8epilogue10collective18CollectiveEpilogueINS1L_31Sm100PtrArrayTmaWarpSpecializedILi4ELi2ELi32ELb1ELb0EEEJNS6_IJSI_SI_SJ_EEENS6_IJNS11_ISI_SE_EENS11_INSC_ILi32EEESE_EEEEENS_6half_tEPNS6_IJSE_lSM_EEES1V_S1X_NS1L_6fusion15FusionCallbacksIS1P_NS1Y_17LinearCombinationIS1V_fS1V_fLNS_15FloatRoundStyleE2EEES1Q_S1U_JEEENS5_5SM1004TMEM4LOAD26SM100_TMEM_LOAD_16dp256b4xENS5_13SM90_TMA_LOADENS19_INS1A_ILi3ELi4ELi3EEENS1C_ILi16EEENS11_INS6_IJSJ_S1E_EEENS6_IJSE_SJ_EEEEEEENS5_17SM75_U16x8_LDSM_TENS5_14SM90_TMA_STOREES2E_NS5_17SM90_U16x8_STSM_TENS5_39AutoVectorizingCopyWithAssumedAlignmentILi128EEEEEEvvEEEEvNT_6ParamsE,@"STO_CUDA_ENTRY STV_DEFAULT"
_ZN7cutlass13device_kernelINS_4gemm6kernel13GemmUniversalINS1_17GroupProblemShapeIN4cute5tupleIJiiiEEEEENS1_10collective13CollectiveMmaINS1_40MainloopSm100ArrayTmaUmmaWarpSpecializedILi15ELi8ELi4ENS6_IJNS5_1CILi2EEENSC_ILi1EEESE_EEEEENS6_IJNSC_ILi256EEENSC_ILi128EEENSC_ILi64EEEEEENS_12float_e4m3_tEPNS6_IJlSE_NSC_ILi0EEEEEESL_SO_NS5_8TiledMMAINS5_8MMA_AtomIJNS5_10MMA_TraitsINS5_25SM100_MMA_F8F6F4_2x1SM_SSEJSL_SL_fSH_SI_NS5_17integral_constantINS5_4UMMA5MajorELSV_0EEESW_NST_INSU_7ScaleInELSX_0EEESY_EEEEEENS5_6LayoutINS6_IJSE_SE_SE_EEENS6_IJSM_SM_SM_EEEEENS6_IJNS5_10UnderscoreES15_S15_EEEEENS5_18SM100_TMA_2SM_LOADENS5_14ComposedLayoutINS5_7SwizzleILi2ELi4ELi3EEENS5_18smem_ptr_flag_bitsILi8EEENS11_INS6_IJNSC_ILi8EEESJ_EEENS6_IJSJ_SE_EEEEEEEvNS5_8identityES18_S1I_vS1J_EENS_8epilogue10collective18CollectiveEpilogueINS1L_31Sm100PtrArrayTmaWarpSpecializedILi4ELi2ELi32ELb1ELb0EEEJNS6_IJSI_SI_SJ_EEENS6_IJNS11_ISI_SE_EENS11_INSC_ILi32EEESE_EEEEENS_6half_tEPNS6_IJSE_lSM_EEES1V_S1X_NS1L_6fusion15FusionCallbacksIS1P_NS1Y_17LinearCombinationIS1V_fS1V_fLNS_15FloatRoundStyleE2EEES1Q_S1U_JEEENS5_5SM1004TMEM4LOAD26SM100_TMEM_LOAD_16dp256b4xENS5_13SM90_TMA_LOADENS19_INS1A_ILi3ELi4ELi3EEENS1C_ILi16EEENS11_INS6_IJSJ_S1E_EEENS6_IJSE_SJ_EEEEEEENS5_17SM75_U16x8_LDSM_TENS5_14SM90_TMA_STOREES2E_NS5_17SM90_U16x8_STSM_TENS5_39AutoVectorizingCopyWithAssumedAlignmentILi128EEEEEEvvEEEEvNT_6ParamsE:
[----:B------:R-:W1:Y:S01]  /*0000*/  LDC R1, c[0x0][0x37c] ;  /* 0x0000df00ff017b82 */ /* 0x000e620000000800 */
[----:B------:R-:W2:Y:S07]  /*0010*/  S2R R0, SR_TID.X ;  /* 0x0000000000007919 */ /* 0x000eae0000002100 */
[----:B------:R-:W3:Y:S01]  /*0020*/  S2UR UR31, SR_CgaCtaId ;  /* 0x00000000001f79c3 */ /* 0x000ee20000008800 */
[----:B------:R-:W-:Y:S01]  /*0030*/  UMOV UR37, 0x4 ;  /* 0x0000000400257882 */ /* 0x000fe20000000000 */
[----:B------:R-:W4:Y:S01]  /*0040*/  LDCU UR30, c[0x0][0x370] ;  /* 0x00006e00ff1e77ac */ /* 0x000f220008000800 */
[----:B------:R-:W-:-:S05]  /*0050*/  ELECT P3, URZ, PT ;  /* 0x0000000000ff782f */ /* 0x000fca0003860000 */
[----:B------:R-:W-:Y:S08]  /*0060*/  S2UR UR42, SR_CTAID.X ;  /* 0x00000000002a79c3 */ /* 0x000ff00000002500 */
[----:B------:R-:W4:Y:S01]  /*0070*/  S2UR UR58, SR_CTAID.Y ;  /* 0x00000000003a79c3 */ /* 0x000f220000002600 */
[----:B---3--:R-:W-:Y:S02]  /*0080*/  ULOP3.LUT UR44, UR31, 0x1, URZ, 0xc0, !UPT ;  /* 0x000000011f2c7892 */ /* 0x008fe4000f8ec0ff */
[----:B------:R-:W-:Y:S01]  /*0090*/  ULOP3.LUT UR43, UR31, 0x1, URZ, 0x3c, !UPT ;  /* 0x000000011f2b7892 */ /* 0x000fe2000f8e3cff */
[----:B--2---:R-:W-:-:S05]  /*00a0*/  SHF.R.U32.HI R80, RZ, 0x5, R0 ;  /* 0x00000005ff507819 */ /* 0x004fca0000011600 */
[----:B------:R-:W2:Y:S01]  /*00b0*/  SHFL.IDX PT, R2, R80, RZ, 0x1f ;  /* 0x00001fff50027589 */ /* 0x000ea200000e0000 */
[----:B----4-:R-:W-:Y:S01]  /*00c0*/  UIMAD UR28, UR58, UR30, UR42 ;  /* 0x0000001e3a1c72a4 */ /* 0x010fe2000f8e022a */
[----:B--2---:R-:W-:-:S13]  /*00d0*/  R2UR UR21, R2 ;  /* 0x00000000021572ca */ /* 0x004fda00000e0000 */
[----:B------:R-:W-:Y:S02]  /*00e0*/  UISETP.GE.AND UP0, UPT, UR21, 0x8, UPT ;  /* 0x000000081500788c */ /* 0x000fe4000bf06270 */
[----:B------:R-:W-:Y:S02]  /*00f0*/  UISETP.GT.AND UP1, UPT, UR21, 0x3, UPT ;  /* 0x000000031500788c */ /* 0x000fe4000bf24270 */
[----:B------:R-:W-:-:S04]  /*0100*/  USEL UR37, UR37, 0x8, !UP0 ;  /* 0x0000000825257887 */ /* 0x000fc8000c000000 */
[----:B------:R-:W-:Y:S02]  /*0110*/  USEL UR37, UR37, UR21, UP1 ;  /* 0x0000001525257287 */ /* 0x000fe40008800000 */
[----:B------:R-:W-:Y:S02]  /*0120*/  ULOP3.LUT UR21, UR21, 0xfffffffc, URZ, 0xc0, !UPT ;  /* 0xfffffffc15157892 */ /* 0x000fe4000f8ec0ff */
[----:B------:R-:W-:-:S09]  /*0130*/  UISETP.NE.AND UP0, UPT, UR37, 0x2, UPT ;  /* 0x000000022500788c */ /* 0x000fd2000bf05270 */
[----:B-1----:R-:W-:Y:S05]  /*0140*/  BRA.U UP0, `(.L_x_0) ;  /* 0x0000000100f87547 */ /* 0x002fea000b800000 */
[----:B------:R-:W1:Y:S01]  /*0150*/  LDCU UR34, c[0x0][0xc1c] ;  /* 0x00018380ff2277ac */ /* 0x000e620008000800 */
[----:B------:R-:W-:Y:S01]  /*0160*/  BSSY.RECONVERGENT B0, `(.L_x_1) ;  /* 0x000003b000007945 */ /* 0x000fe20003800200 */
[----:B------:R-:W2:Y:S01]  /*0170*/  LDCU.64 UR4, c[0x0][0x820] ;  /* 0x00010400ff0477ac */ /* 0x000ea20008000a00 */
[----:B------:R-:W-:Y:S01]  /*0180*/  ELECT P0, URZ, PT ;  /* 0x0000000000ff782f */ /* 0x000fe20003800000 */
[----:B------:R-:W-:Y:S02]  /*0190*/  UIMAD UR38, UR28, 0x19, URZ ;  /* 0x000000191c2678a4 */ /* 0x000fe4000f8e02ff */
[----:B-1----:R-:W-:-:S04]  /*01a0*/  UIADD3 UR34, UPT, UPT, UR28, UR34, URZ ;  /* 0x000000221c227290 */ /* 0x002fc8000fffe0ff */
[----:B------:R-:W-:Y:S02]  /*01b0*/  UIMAD UR34, UR34, 0x19, URZ ;  /* 0x00000019222278a4 */ /* 0x000fe4000f8e02ff */
[----:B--2---:R-:W-:Y:S02]  /*01c0*/  UIMAD.WIDE.U32 UR38, UR38, 0x80, UR4 ;  /* 0x00000080262678a5 */ /* 0x004fe4000f8e0004 */
[----:B------:R-:W-:Y:S02]  /*01d0*/  UIMAD.WIDE.U32 UR34, UR34, 0x80, UR4 ;  /* 0x00000080222278a5 */ /* 0x000fe4000f8e0004 */
[----:B------:R-:W-:Y:S10]  /*01e0*/  @!P0 BRA `(.L_x_2) ;  /* 0x0000000000c88947 */ /* 0x000ff40003800000 */
[----:B------:R-:W1:Y:S01]  /*01f0*/  LDC.64 R64, c[0x0][0x400] ;  /* 0x00010000ff407b82 */ /* 0x000e620000000a00 */
[----:B------:R-:W-:Y:S02]  /*0200*/  UMOV UR4, 0x400 ;  /* 0x0000040000047882 */ /* 0x000fe40000000000 */
[----:B------:R-:W-:-:S05]  /*0210*/  ULEA UR4, UR31, UR4, 0x18 ;  /* 0x000000041f047291 */ /* 0x000fca000f8ec0ff */
[----:B------:R-:W1:Y:S08]  /*0220*/  LDC.64 R66, c[0x0][0x408] ;  /* 0x00010200ff427b82 */ /* 0x000e700000000a00 */
[----:B------:R-:W2:Y:S08]  /*0230*/  LDC.64 R60, c[0x0][0x410] ;  /* 0x00010400ff3c7b82 */ /* 0x000eb00000000a00 */
[----:B------:R-:W2:Y:S08]  /*0240*/  LDC.64 R62, c[0x0][0x418] ;  /* 0x00010600ff3e7b82 */ /* 0x000eb00000000a00 */
[----:B------:R-:W3:Y:S01]  /*0250*/  LDC.64 R56, c[0x0][0x420] ;  /* 0x00010800ff387b82 */ /* 0x000ee20000000a00 */
[----:B-1----:R1:W-:Y:S07]  /*0260*/  STS.128 [UR4+0x500], R64 ;  /* 0x00050040ff007988 */ /* 0x0023ee0008000c04 */
[----:B------:R-:W3:Y:S08]  /*0270*/  LDC.64 R58, c[0x0][0x428] ;  /* 0x00010a00ff3a7b82 */ /* 0x000ef00000000a00 */
[----:B------:R-:W4:Y:S01]  /*0280*/  LDC.64 R52, c[0x0][0x430] ;  /* 0x00010c00ff347b82 */ /* 0x000f220000000a00 */
[----:B--2---:R1:W-:Y:S07]  /*0290*/  STS.128 [UR4+0x510], R60 ;  /* 0x0005103cff007988 */ /* 0x0043ee0008000c04 */
[----:B------:R-:W4:Y:S08]  /*02a0*/  LDC.64 R54, c[0x0][0x438] ;  /* 0x00010e00ff367b82 */ /* 0x000f300000000a00 */
[----:B------:R-:W2:Y:S01]  /*02b0*/  LDC.64 R48, c[0x0][0x440] ;  /* 0x00011000ff307b82 */ /* 0x000ea20000000a00 */
[----:B---3--:R1:W-:Y:S07]  /*02c0*/  STS.128 [UR4+0x520], R56 ;  /* 0x00052038ff007988 */ /* 0x0083ee0008000c04 */
[----:B------:R-:W2:Y:S08]  /*02d0*/  LDC.64 R50, c[0x0][0x448] ;  /* 0x00011200ff327b82 */ /* 0x000eb00000000a00 */
[----:B------:R-:W3:Y:S01]  /*02e0*/  LDC.64 R44, c[0x0][0x450] ;  /* 0x00011400ff2c7b82 */ /* 0x000ee20000000a00 */
[----:B----4-:R1:W-:Y:S07]  /*02f0*/  STS.128 [UR4+0x530], R52 ;  /* 0x00053034ff007988 */ /* 0x0103ee0008000c04 */
        /* <DEDUP_REMOVED lines=30> */
[----:B------:R-:W4:Y:S01]  /*04e0*/  LDC.64 R6, c[0x0][0x578] ;  /* 0x00015e00ff067b82 */ /* 0x000f220000000a00 */
[----:B---3--:R1:W-:Y:S04]  /*04f0*/  STS.128 [UR4+0x5e0], R8 ;  /* 0x0005e008ff007988 */ /* 0x0083e80008000c04 */
[----:B----4-:R1:W-:Y:S02]  /*0500*/  STS.128 [UR4+0x5f0], R4 ;  /* 0x0005f004ff007988 */ /* 0x0103e40008000c04 */
.L_x_2:
[----:B------:R-:W-:Y:S05]  /*0510*/  BSYNC.RECONVERGENT B0 ;  /* 0x0000000000007941 */ /* 0x000fea0003800200 */
.L_x_1:
[----:B------:R-:W-:Y:S01]  /*0520*/  NOP ;  /* 0x0000000000007918 */ /* 0x000fe20000000000 */
.L_x_0:
[----:B------:R-:W-:-:S09]  /*0530*/  UISETP.NE.AND UP0, UPT, UR37, 0x3, UPT ;  /* 0x000000032500788c */ /* 0x000fd2000bf05270 */
[----:B------:R-:W-:Y:S05]  /*0540*/  BRA.U UP0, `(.L_x_3) ;  /* 0x00000001007c7547 */ /* 0x000fea000b800000 */
[----:B-1----:R-:W1:Y:S01]  /*0550*/  LDC.64 R32, c[0x0][0x900] ;  /* 0x00024000ff207b82 */ /* 0x002e620000000a00 */
[----:B------:R-:W2:Y:S01]  /*0560*/  LDCU.64 UR6, c[0x0][0xb00] ;  /* 0x00016000ff0677ac */ /* 0x000ea20008000a00 */
[----:B------:R-:W-:Y:S01]  /*0570*/  ELECT P0, URZ, PT ;  /* 0x0000000000ff782f */ /* 0x000fe20003800000 */
[----:B------:R-:W-:-:S05]  /*0580*/  UMOV UR4, 0x400 ;  /* 0x0000040000047882 */ /* 0x000fca0000000000 */
[----:B------:R-:W1:Y:S01]  /*0590*/  LDC.64 R34, c[0x0][0x908] ;  /* 0x00024200ff227b82 */ /* 0x000e620000000a00 */
[----:B------:R-:W-:Y:S02]  /*05a0*/  ULEA UR4, UR31, UR4, 0x18 ;  /* 0x000000041f047291 */ /* 0x000fe4000f8ec0ff */
[----:B------:R-:W-:-:S05]  /*05b0*/  UIMAD UR22, UR28, 0xe, URZ ;  /* 0x0000000e1c1678a4 */ /* 0x000fca000f8e02ff */
[----:B------:R-:W3:Y:S01]  /*05c0*/  LDC.64 R28, c[0x0][0x910] ;  /* 0x00024400ff1c7b82 */ /* 0x000ee20000000a00 */
[----:B--2---:R-:W-:-:S07]  /*05d0*/  UIMAD.WIDE.U32 UR22, UR22, 0x80, UR6 ;  /* 0x00000080161678a5 */ /* 0x004fce000f8e0006 */
[----:B------:R-:W3:Y:S08]  /*05e0*/  LDC.64 R30, c[0x0][0x918] ;  /* 0x00024600ff1e7b82 */ /* 0x000ef00000000a00 */
[----:B------:R-:W2:Y:S01]  /*05f0*/  LDC.64 R24, c[0x0][0x920] ;  /* 0x00024800ff187b82 */ /* 0x000ea20000000a00 */
[----:B-1----:R4:W-:Y:S07]  /*0600*/  @P0 STS.128 [UR4+0x400], R32 ;  /* 0x00040020ff000988 */ /* 0x0029ee0008000c04 */
[----:B------:R-:W2:Y:S08]  /*0610*/  LDC.64 R26, c[0x0][0x928] ;  /* 0x00024a00ff1a7b82 */ /* 0x000eb00000000a00 */
[----:B------:R-:W1:Y:S01]  /*0620*/  LDC.64 R20, c[0x0][0x930] ;  /* 0x00024c00ff147b82 */ /* 0x000e620000000a00 */
[----:B---3--:R4:W-:Y:S07]  /*0630*/  @P0 STS.128 [UR4+0x410], R28 ;  /* 0x0004101cff000988 */ /* 0x0089ee0008000c04 */
[----:B------:R-:W1:Y:S08]  /*0640*/  LDC.64 R22, c[0x0][0x938] ;  /* 0x00024e00ff167b82 */ /* 0x000e700000000a00 */
[----:B------:R-:W3:Y:S01]  /*0650*/  LDC.64 R16, c[0x0][0x940] ;  /* 0x00025000ff107b82 */ /* 0x000ee20000000a00 */
[----:B--2---:R4:W-:Y:S07]  /*0660*/  @P0 STS.128 [UR4+0x420], R24 ;  /* 0x00042018ff000988 */ /* 0x0049ee0008000c04 */
        /* <DEDUP_REMOVED lines=9> */
[----:B------:R-:W3:Y:S01]  /*0700*/  LDC.64 R6, c[0x0][0x978] ;  /* 0x00025e00ff067b82 */ /* 0x000ee20000000a00 */
[----:B-1----:R4:W-:Y:S04]  /*0710*/  @P0 STS.128 [UR4+0x460], R8 ;  /* 0x00046008ff000988 */ /* 0x0029e80008000c04 */
[----:B---3--:R4:W-:Y:S01]  /*0720*/  @P0 STS.128 [UR4+0x470], R4 ;  /* 0x00047004ff000988 */ /* 0x0089e20008000c04 */
[----:B------:R-:W-:Y:S01]  /*0730*/  NOP ;  /* 0x0000000000007918 */ /* 0x000fe20000000000 */
.L_x_3:
[----:B------:R-:W2:Y:S01]  /*0740*/  SHFL.IDX PT, R2, R80, RZ, 0x1f ;  /* 0x00001fff50027589 */ /* 0x000ea200000e0000 */
[----:B------:R-:W-:Y:S02]  /*0750*/  UISETP.NE.AND UP1, UPT, UR37, 0x2, UPT ;  /* 0x000000022500788c */ /* 0x000fe4000bf25270 */
[----:B------:R-:W-:Y:S02]  /*0760*/  UISETP.NE.AND UP0, UPT, UR37, URZ, UPT ;  /* 0x000000ff2500728c */ /* 0x000fe4000bf05270 */
[----:B------:R-:W-:Y:S02]  /*0770*/  UISETP.EQ.AND UP2, UPT, UR44, URZ, !UP1 ;  /* 0x000000ff2c00728c */ /* 0x000fe4000cf42270 */
[----:B------:R-:W-:-:S04]  /*0780*/  USEL UR20, URZ, 0x1, UP1 ;  /* 0x00000001ff147887 */ /* 0x000fc80008800000 */
[----:B------:R-:W-:Y:S01]  /*0790*/  USEL UR29, UR20, 0x2, UP0 ;  /* 0x00000002141d7887 */ /* 0x000fe20008000000 */
[----:B------:R-:W-:Y:S02]  /*07a0*/  PLOP3.LUT P2, PT, P3, PT, UP2, 0x80, 0x8 ;  /* 0x000000000008781c */ /* 0x000fe40001f4f028 */
[----:B--2---:R-:W-:-:S13]  /*07b0*/  ISETP.NE.AND P0, PT, R2, RZ, PT ;  /* 0x000000ff0200720c */ /* 0x004fda0003f05270 */
[----:B------:R-:W-:Y:S05]  /*07c0*/  @P0 BRA `(.L_x_4) ;  /* 0x0000000000a80947 */ /* 0x000fea0003800000 */
[----:B------:R-:W-:Y:S01]  /*07d0*/  ELECT P0, URZ, PT ;  /* 0x0000000000ff782f */ /* 0x000fe20003800000 */
[----:B------:R-:W-:-:S12]  /*07e0*/  BSSY.RECONVERGENT B0, `(.L_x_4) ;  /* 0x0000028000007945 */ /* 0x000fd80003800200 */
[----:B------:R-:W-:Y:S05]  /*07f0*/  @!P0 BRA `(.L_x_5) ;  /* 0x0000000000988947 */ /* 0x000fea0003800000 */
[----:B------:R-:W-:Y:S01]  /*0800*/  UMOV UR5, 0x400 ;  /* 0x0000040000057882 */ /* 0x000fe20000000000 */
[----:B------:R-:W-:Y:S01]  /*0810*/  UMOV UR4, 0x1 ;  /* 0x0000000100047882 */ /* 0x000fe20000000000 */
[----:B------:R-:W-:Y:S02]  /*0820*/  ULEA UR5, UR31, UR5, 0x18 ;  /* 0x000000051f057291 */ /* 0x000fe4000f8ec0ff */
[----:B------:R-:W-:-:S04]  /*0830*/  UIADD3 UR6, UPT, UPT, -UR4, 0x100000, URZ ;  /* 0x0010000004067890 */ /* 0x000fc8000fffe1ff */
[----:B------:R-:W-:Y:S02]  /*0840*/  USHF.L.U32 UR7, UR6, 0xb, URZ ;  /* 0x0000000b06077899 */ /* 0x000fe400080006ff */
[----:B------:R-:W-:Y:S01]  /*0850*/  USHF.L.U32 UR6, UR6, 0x1, URZ ;  /* 0x0000000106067899 */ /* 0x000fe200080006ff */
[----:B------:R-:W2:Y:S11]  /*0860*/  FENCE.VIEW.ASYNC.S ;  /* 0x00000000000073c6 */ /* 0x000eb60000000000 */
[----:B--2---:R2:W3:Y:S01]  /*0870*/  SYNCS.EXCH.64 URZ, [UR5], UR6 ;  /* 0x0000000605ff75b2 */ /* 0x0044e20008000100 */
[----:B------:R2:W1:Y:S01]  /*0880*/  SYNCS.EXCH.64 URZ, [UR5+0x78], UR6 ;  /* 0x0000780605ff75b2 */ /* 0x0004620008000100 */
        /* <DEDUP_REMOVED lines=27> */
[----:B------:R2:W1:Y:S02]  /*0a40*/  SYNCS.EXCH.64 URZ, [UR5+0xe8], UR6 ;  /* 0x0000e80605ff75b2 */ /* 0x0004640008000100 */
[----:B--23--:R-:W-:Y:S01]  /*0a50*/  NOP ;  /* 0x0000000000007918 */ /* 0x00cfe20000000000 */
.L_x_5:
[----:B------:R-:W-:Y:S05]  /*0a60*/  BSYNC.RECONVERGENT B0 ;  /* 0x0000000000007941 */ /* 0x000fea0003800200 */
.L_x_4:
[----:B------:R-:W2:Y:S01]  /*0a70*/  SHFL.IDX PT, R2, R80, RZ, 0x1f ;  /* 0x00001fff50027589 */ /* 0x000ea200000e0000 */
[----:B------:R-:W-:Y:S01]  /*0a80*/  NOP ;  /* 0x0000000000007918 */ /* 0x000fe20000000000 */
[----:B--2---:R-:W-:-:S13]  /*0a90*/  ISETP.NE.AND P0, PT, R2, 0x1, PT ;  /* 0x000000010200780c */ /* 0x004fda0003f05270 */
[----:B------:R-:W-:Y:S05]  /*0aa0*/  @P0 BRA `(.L_x_6) ;  /* 0x0000000000540947 */ /* 0x000fea0003800000 */
[----:B------:R-:W-:Y:S01]  /*0ab0*/  UMOV UR6, 0x400 ;  /* 0x0000040000067882 */ /* 0x000fe20000000000 */
[----:B------:R-:W-:Y:S01]  /*0ac0*/  UMOV UR5, 0x20 ;  /* 0x0000002000057882 */ /* 0x000fe20000000000 */
[----:B------:R-:W-:Y:S01]  /*0ad0*/  UMOV UR4, 0x80 ;  /* 0x0000008000047882 */ /* 0x000fe20000000000 */
[----:B------:R-:W-:Y:S02]  /*0ae0*/  ULEA UR6, UR31, UR6, 0x18 ;  /* 0x000000061f067291 */ /* 0x000fe4000f8ec0ff */
[----:B------:R-:W-:-:S04]  /*0af0*/  UIADD3 UR8, UPT, UPT, -UR5, 0x100000, URZ ;  /* 0x0010000005087890 */ /* 0x000fc8000fffe1ff */
[----:B------:R-:W-:Y:S02]  /*0b00*/  USHF.L.U32 UR9, UR8, 0xb, URZ ;  /* 0x0000000b08097899 */ /* 0x000fe400080006ff */
[----:B------:R-:W-:Y:S02]  /*0b10*/  USHF.L.U32 UR8, UR8, 0x1, URZ ;  /* 0x0000000108087899 */ /* 0x000fe400080006ff */
[----:B------:R-:W-:-:S04]  /*0b20*/  UIADD3 UR4, UPT, UPT, -UR4, 0x100000, URZ ;  /* 0x0010000004047890 */ /* 0x000fc8000fffe1ff */
[----:B------:R-:W-:Y:S02]  /*0b30*/  USHF.L.U32 UR5, UR4, 0xb, URZ ;  /* 0x0000000b04057899 */ /* 0x000fe400080006ff */
[----:B------:R-:W-:Y:S01]  /*0b40*/  USHF.L.U32 UR4, UR4, 0x1, URZ ;  /* 0x0000000104047899 */ /* 0x000fe200080006ff */
[----:B------:R-:W-:Y:S01]  /*0b50*/  ELECT P0, URZ, PT ;  /* 0x0000000000ff782f */ /* 0x000fe20003800000 */
[----:B------:R-:W2:Y:S02]  /*0b60*/  FENCE.VIEW.ASYNC.S ;  /* 0x00000000000073c6 */ /* 0x000ea40000000000 */
[----:B--2---:R2:W3:Y:S08]  /*0b70*/  SYNCS.EXCH.64 URZ, [UR6+0xf0], UR8 ;  /* 0x0000f00806ff75b2 */ /* 0x0044f00008000100 */
[----:B------:R2:W1:Y:S01]  /*0b80*/  SYNCS.EXCH.64 URZ, [UR6+0x110], UR4 ;  /* 0x0001100406ff75b2 */ /* 0x0004620008000100 */
[----:B------:R2:W1:Y:S01]  /*0b90*/  SYNCS.EXCH.64 URZ, [UR6+0xf8], UR8 ;  /* 0x0000f80806ff75b2 */ /* 0x0004620008000100 */
[----:B------:R2:W1:Y:S01]  /*0ba0*/  SYNCS.EXCH.64 URZ, [UR6+0x118], UR4 ;  /* 0x0001180406ff75b2 */ /* 0x0004620008000100 */
[----:B------:R2:W1:Y:S01]  /*0bb0*/  SYNCS.EXCH.64 URZ, [UR6+0x100], UR8 ;  /* 0x0001000806ff75b2 */ /* 0x0004620008000100 */
[----:B------:R2:W1:Y:S01]  /*0bc0*/  SYNCS.EXCH.64 URZ, [UR6+0x120], UR4 ;  /* 0x0001200406ff75b2 */ /* 0x0004620008000100 */
[----:B------:R2:W1:Y:S01]  /*0bd0*/  SYNCS.EXCH.64 URZ, [UR6+0x108], UR8 ;  /* 0x0001080806ff75b2 */ /* 0x0004620008000100 */
[----:B------:R2:W1:Y:S01]  /*0be0*/  SYNCS.EXCH.64 URZ, [UR6+0x128], UR4 ;  /* 0x0001280406ff75b2 */ /* 0x0004620008000100 */
[----:B------:R-:W-:Y:S01]  /*0bf0*/  NOP ;  /* 0x0000000000007918 */ /* 0x000fe20000000000 */
.L_x_6:
[----:B------:R-:W5:Y:S01]  /*0c00*/  SHFL.IDX PT, R2, R80, RZ, 0x1f ;  /* 0x00001fff50027589 */ /* 0x000f6200000e0000 */
[----:B------:R-:W-:Y:S01]  /*0c10*/  NOP ;  /* 0x0000000000007918 */ /* 0x000fe20000000000 */
[----:B-----5:R-:W-:-:S13]  /*0c20*/  ISETP.NE.AND P0, PT, R2, 0x3, PT ;  /* 0x000000030200780c */ /* 0x020fda0003f05270 */
[----:B------:R-:W-:Y:S05]  /*0c30*/  @P0 BRA `(.L_x_7) ;  /* 0x00000000002c0947 */ /* 0x000fea0003800000 */
[----:B--2---:R-:W-:Y:S01]  /*0c40*/  UMOV UR5, 0x400 ;  /* 0x0000040000057882 */ /* 0x004fe20000000000 */
[----:B------:R-:W-:Y:S01]  /*0c50*/  UMOV UR4, 0x20 ;  /* 0x0000002000047882 */ /* 0x000fe20000000000 */
[----:B------:R-:W-:Y:S02]  /*0c60*/  ULEA UR5, UR31, UR5, 0x18 ;  /* 0x000000051f057291 */ /* 0x000fe4000f8ec0ff */
[----:B------:R-:W-:-:S04]  /*0c70*/  UIADD3 UR6, UPT, UPT, -UR4, 0x100000, URZ ;  /* 0x0010000004067890 */ /* 0x000fc8000fffe1ff */
[----:B------:R-:W-:Y:S02]  /*0c80*/  USHF.L.U32 UR7, UR6, 0xb, URZ ;  /* 0x0000000b06077899 */ /* 0x000fe400080006ff */
[----:B------:R-:W-:Y:S01]  /*0c90*/  USHF.L.U32 UR6, UR6, 0x1, URZ ;  /* 0x0000000106067899 */ /* 0x000fe200080006ff */
[----:B------:R-:W-:Y:S01]  /*0ca0*/  ELECT P0, URZ, PT ;  /* 0x0000000000ff782f */ /* 0x000fe20003800000 */
[----:B------:R-:W2:Y:S10]  /*0cb0*/  FENCE.VIEW.ASYNC.S ;  /* 0x00000000000073c6 */ /* 0x000eb40000000000 */
[----:B--2---:R2:W1:Y:S01]  /*0cc0*/  SYNCS.EXCH.64 URZ, [UR5+0x130], UR6 ;  /* 0x0001300605ff75b2 */ /* 0x0044620008000100 */
[----:B------:R2:W1:Y:S01]  /*0cd0*/  SYNCS.EXCH.64 URZ, [UR5+0x138], UR6 ;  /* 0x0001380605ff75b2 */ /* 0x0004620008000100 */
[----:B------:R-:W-:Y:S01]  /*0ce0*/  NOP ;  /* 0x0000000000007918 */ /* 0x000fe20000000000 */
.L_x_7:
[----:B------:R-:W5:Y:S01]  /*0cf0*/  SHFL.IDX PT, R2, R80, RZ, 0x1f ;  /* 0x00001fff50027589 */ /* 0x000f6200000e0000 */
[----:B------:R-:W-:Y:S01]  /*0d00*/  NOP ;  /* 0x0000000000007918 */ /* 0x000fe20000000000 */
[----:B-----5:R-:W-:-:S13]  /*0d10*/  ISETP.NE.AND P0, PT, R2, 0x4, PT ;  /* 0x000000040200780c */ /* 0x020fda0003f05270 */
[----:B------:R-:W-:Y:S05]  /*0d20*/  @P0 BRA `(.L_x_8) ;  /* 0x0000000000740947 */ /* 0x000fea0003800000 */
[----:B--2---:R-:W-:Y:S01]  /*0d30*/  UMOV UR6, 0x400 ;  /* 0x0000040000067882 */ /* 0x004fe20000000000 */
        /* <DEDUP_REMOVED lines=11> */
[----:B--2---:R2:W1:Y:S08]  /*0df0*/  SYNCS.EXCH.64 URZ, [UR6+0x140], UR8 ;  /* 0x0001400806ff75b2 */ /* 0x0044700008000100 */
        /* <DEDUP_REMOVED lines=15> */
[----:B--2---:R-:W-:Y:S01]  /*0ef0*/  NOP ;  /* 0x0000000000007918 */ /* 0x004fe20000000000 */
.L_x_8:
        /* <DEDUP_REMOVED lines=33> */
.L_x_9:
[----:B------:R-:W5:Y:S01]  /*1110*/  SHFL.IDX PT, R2, R80, RZ, 0x1f ;  /* 0x00001fff50027589 */ /* 0x000f6200000e0000 */
[----:B------:R-:W-:Y:S01]  /*1120*/  ISETP.NE.OR P0, PT, RZ, UR37, !P3 ;  /* 0x00000025ff007c0c */ /* 0x000fe2000df05670 */
        /* <DEDUP_REMOVED lines=24> */
.L_x_10:
[----:B------:R-:W-:Y:S01]  /*12b0*/  VOTEU.ALL UP0, P0 ;  /* 0x0000000000ff7886 */ /* 0x000fe20000000000 */
[----:B--2---:R-:W-:Y:S01]  /*12c0*/  UMOV UR4, 0x20 ;  /* 0x0000002000047882 */ /* 0x004fe20000000000 */
[----:B------:R-:W-:-:S03]  /*12d0*/  NOP ;  /* 0x0000000000007918 */ /* 0x000fc60000000000 */
[----:B------:R-:W-:-:S04]  /*12e0*/  @!UP0 UIADD3 UR6, UPT, UPT, -UR4, 0x100000, URZ ;  /* 0x0010000004068890 */ /* 0x000fc8000fffe1ff */
[----:B------:R-:W-:Y:S02]  /*12f0*/  @!UP0 USHF.L.U32 UR7, UR6, 0xb, URZ ;  /* 0x0000000b06078899 */ /* 0x000fe400080006ff */
[----:B------:R-:W-:Y:S01]  /*1300*/  @!UP0 USHF.L.U32 UR6, UR6, 0x1, URZ ;  /* 0x0000000106068899 */ /* 0x000fe200080006ff */
[----:B------:R-:W2:Y:S01]  /*1310*/  LDCU UR4, c[0x0][0x36c] ;  /* 0x00006d80ff0477ac */ /* 0x000ea20008000800 */
[----:B------:R-:W-:Y:S02]  /*1320*/  @!UP0 UMOV UR5, 0x400 ;  /* 0x0000040000058882 */ /* 0x000fe40000000000 */
[----:B------:R-:W-:Y:S01]  /*1330*/  @!UP0 ULEA UR5, UR31, UR5, 0x18 ;  /* 0x000000051f058291 */ /* 0x000fe2000f8ec0ff */
[----:B------:R-:W-:Y:S01]  /*1340*/  VOTEU.ALL UP0, P0 ;  /* 0x0000000000ff7886 */ /* 0x000fe20000000000 */
[----:B------:R-:W5:Y:S10]  /*1350*/  FENCE.VIEW.ASYNC.S ;  /* 0x00000000000073c6 */ /* 0x000f740000000000 */
[----:B-----5:R1:W1:Y:S01]  /*1360*/  @!UP0 SYNCS.EXCH.64 URZ, [UR5+0x210], UR6 ;  /* 0x0002100605ff85b2 */ /* 0x0202620008000100 */
[----:B--2---:R-:W-:-:S09]  /*1370*/  UISETP.EQ.U32.AND UP0, UPT, UR4, 0x1, UPT ;  /* 0x000000010400788c */ /* 0x004fd2000bf02070 */
[----:B------:R-:W-:Y:S05]  /*1380*/  BRA.U !UP0, `(.L_x_11) ;  /* 0x0000000108087547 */ /* 0x000fea000b800000 */
[----:B-1-3--:R-:W-:Y:S01]  /*1390*/  UCGABAR_ARV ;  /* 0x00000000000079c7 */ /* 0x00afe20008000000 */
[----:B------:R-:W-:Y:S05]  /*13a0*/  BRA `(.L_x_12) ;  /* 0x0000000000047947 */ /* 0x000fea0003800000 */
.L_x_11:
[----:B-1-3--:R-:W-:Y:S01]  /*13b0*/  NOP ;  /* 0x0000000000007918 */ /* 0x00afe20000000000 */
.L_x_12:
[----:B----4-:R-:W1:Y:S01]  /*13c0*/  LDC.64 R4, c[0x0][0xbf0] ;  /* 0x0002fc00ff047b82 */ /* 0x010e620000000a00 */
[----:B------:R-:W1:Y:S01]  /*13d0*/  LDCU.64 UR50, c[0x0][0x358] ;  /* 0x00006b00ff3277ac */ /* 0x000e620008000a00 */
[----:B------:R-:W2:Y:S01]  /*13e0*/  LDCU UR27, c[0x0][0xc0c] ;  /* 0x00018180ff1b77ac */ /* 0x000ea20008000800 */
[----:B------:R-:W2:Y:S01]  /*13f0*/  LDCU UR4, c[0x0][0xbdc] ;  /* 0x00017b80ff0477ac */ /* 0x000ea20008000800 */
[----:B------:R-:W3:Y:S01]  /*1400*/  LDCU UR26, c[0x0][0xc10] ;  /* 0x00018200ff1a77ac */ /* 0x000ee20008000800 */
[----:B------:R-:W4:Y:S01]  /*1410*/  LDCU.128 UR12, c[0x0][0xba0] ;  /* 0x00017400ff0c77ac */ /* 0x000f220008000c00 */
[----:B------:R-:W4:Y:S01]  /*1420*/  LDCU.128 UR8, c[0x0][0xbb0] ;  /* 0x00017600ff0877ac */ /* 0x000f220008000c00 */
[----:B-1----:R-:W4:Y:S01]  /*1430*/  LDG.E R9, desc[UR50][R4.64] ;  /* 0x0000003204097981 */ /* 0x002f22000c1e1900 */
[----:B------:R-:W1:Y:S03]  /*1440*/  LDCU UR45, c[0x0][0xbe8] ;  /* 0x00017d00ff2d77ac */ /* 0x000e660008000800 */
[----:B------:R1:W4:Y:S01]  /*1450*/  LDG.E R3, desc[UR50][R4.64+0x4] ;  /* 0x0000043204037981 */ /* 0x000322000c1e1900 */
[----:B--2---:R-:W-:Y:S01]  /*1460*/  USHF.L.U32 UR27, UR27, UR4, URZ ;  /* 0x000000041b1b7299 */ /* 0x004fe200080006ff */
[----:B------:R-:W-:Y:S01]  /*1470*/  LOP3.LUT R8, R0, 0x1f, RZ, 0xc0, !PT ;  /* 0x0000001f00087812 */ /* 0x000fe200078ec0ff */
[----:B---3--:R-:W-:Y:S01]  /*1480*/  USHF.L.U32 UR26, UR26, UR4, URZ ;  /* 0x000000041a1a7299 */ /* 0x008fe200080006ff */
[----:B------:R-:W-:Y:S01]  /*1490*/  CS2R R6, SRZ ;  /* 0x0000000000067805 */ /* 0x000fe2000001ff00 */
[----:B------:R-:W2:Y:S01]  /*14a0*/  LDCU.128 UR4, c[0x0][0xbc0] ;  /* 0x00017800ff0477ac */ /* 0x000ea20008000c00 */
[----:B----4-:R-:W-:Y:S01]  /*14b0*/  UISETP.NE.U32.AND UP3, UPT, UR14, URZ, UPT ;  /* 0x000000ff0e00728c */ /* 0x010fe2000bf65070 */
[----:B------:R-:W-:Y:S01]  /*14c0*/  UMOV UR36, 0x400 ;  /* 0x0000040000247882 */ /* 0x000fe20000000000 */
[----:B------:R-:W-:Y:S01]  /*14d0*/  UISETP.NE.AND UP5, UPT, UR37, 0x8, UPT ;  /* 0x000000082500788c */ /* 0x000fe2000bfa5270 */
[----:B------:R-:W3:Y:S01]  /*14e0*/  LDCU UR40, c[0x0][0xbe0] ;  /* 0x00017c00ff2877ac */ /* 0x000ee20008000800 */
[----:B-1----:R-:W-:Y:S01]  /*14f0*/  ISETP.GE.AND P0, PT, R8, UR45, PT ;  /* 0x0000002d08007c0c */ /* 0x002fe2000bf06270 */
[----:B------:R-:W-:Y:S01]  /*1500*/  UISETP.NE.AND UP1, UPT, UR37, 0x1, UPT ;  /* 0x000000012500788c */ /* 0x000fe2000bf25270 */
[----:B------:R-:W-:-:S05]  /*1510*/  CS2R.32 R21, SR_CgaSize ;  /* 0x0000000000157805 */ /* 0x000fca0000008a00 */
[----:B------:R-:W-:-:S05]  /*1520*/  IMAD R21, R21, -0xa0, RZ ;  /* 0xffffff6015157824 */ /* 0x000fca00078e02ff */
[----:B------:R-:W-:-:S14]  /*1530*/  R2UR UR33, R21 ;  /* 0x00000000152172ca */ /* 0x000fdc00000e0000 */
[----:B------:R-:W1:Y:S01]  /*1540*/  LDCU UR33, c[0x0][UR33+0x2b0] ;  /* 0x00005600212177ac */ /* 0x000e620008000800 */
[----:B------:R-:W-:-:S05]  /*1550*/  CS2R.32 R21, SR_CgaSize ;  /* 0x0000000000157805 */ /* 0x000fca0000008a00 */
[----:B------:R-:W-:-:S05]  /*1560*/  IMAD R21, R21, -0xa0, RZ ;  /* 0xffffff6015157824 */ /* 0x000fca00078e02ff */
[----:B------:R-:W-:-:S14]  /*1570*/  R2UR UR24, R21 ;  /* 0x00000000151872ca */ /* 0x000fdc00000e0000 */
[----:B------:R-:W4:Y:S01]  /*1580*/  LDCU UR24, c[0x0][UR24+0x2b4] ;  /* 0x00005680181877ac */ /* 0x000f220008000800 */
[----:B------:R-:W-:Y:S02]  /*1590*/  IMAD.U32 R5, RZ, RZ, UR27 ;  /* 0x0000001bff057e24 */ /* 0x000fe4000f8e00ff */
[----:B------:R-:W-:Y:S01]  /*15a0*/  IMAD.U32 R4, RZ, RZ, UR26 ;  /* 0x0000001aff047e24 */ /* 0x000fe2000f8e00ff */
[----:B------:R-:W-:Y:S01]  /*15b0*/  UISETP.NE.AND.EX UP3, UPT, UR15, URZ, UPT, UP3 ;  /* 0x000000ff0f00728c */ /* 0x000fe2000bf65330 */
[----:B------:R-:W2:Y:S01]  /*15c0*/  @!P0 LDC.64 R12, c[0x0][0xbf0] ;  /* 0x0002fc00ff0c8b82 */ /* 0x000ea20000000a00 */
[----:B------:R-:W-:Y:S01]  /*15d0*/  IABS R2, R5 ;  /* 0x0000000500027213 */ /* 0x000fe20000000000 */
[----:B------:R-:W3:Y:S03]  /*15e0*/  LDCU UR17, c[0x0][0x374] ;  /* 0x00006e80ff1177ac */ /* 0x000ee60008000800 */
[----:B------:R-:W-:Y:S01]  /*15f0*/  R2UR UR48, R2 ;  /* 0x00000000023072ca */ /* 0x000fe200000e0000 */
[----:B------:R-:W3:Y:S01]  /*1600*/  LDCU.U8 UR16, c[0x0][0xbd8] ;  /* 0x00017b00ff1077ac */ /* 0x000ee20008000000 */
[----:B------:R-:W-:-:S04]  /*1610*/  IABS R2, R4 ;  /* 0x0000000400027213 */ /* 0x000fc80000000000 */
[----:B------:R-:W-:-:S07]  /*1620*/  R2UR UR47, R2 ;  /* 0x00000000022f72ca */ /* 0x000fce00000e0000 */
[----:B------:R-:W1:Y:S01]  /*1630*/  I2F.RP R2, UR48 ;  /* 0x0000003000027d06 */ /* 0x000e620008209400 */
[----:B------:R-:W-:Y:S01]  /*1640*/  ULEA UR36, UR31, UR36, 0x18 ;  /* 0x000000241f247291 */ /* 0x000fe2000f8ec0ff */
[----:B------:R-:W-:Y:S01]  /*1650*/  I2FP.F32.U32 R10, UR42 ;  /* 0x0000002a000a7c45 */ /* 0x000fe20008201000 */
[----:B--2---:R-:W-:-:S05]  /*1660*/  @!P0 IMAD.WIDE.U32 R12, R8, 0xc, R12 ;  /* 0x0000000c080c8825 */ /* 0x004fca00078e000c */
[----:B-1----:R-:W1:Y:S01]  /*1670*/  MUFU.RCP R2, R2 ;  /* 0x0000000200027308 */ /* 0x002e620000001000 */
[----:B------:R-:W-:Y:S01]  /*1680*/  FMUL R10, R10, UR33 ;  /* 0x000000210a0a7c20 */ /* 0x000fe20008400000 */
[----:B------:R2:W5:Y:S04]  /*1690*/  @!P0 LDG.E R6, desc[UR50][R12.64] ;  /* 0x000000320c068981 */ /* 0x000568000c1e1900 */
[----:B------:R2:W5:Y:S01]  /*16a0*/  @!P0 LDG.E R7, desc[UR50][R12.64+0x4] ;  /* 0x000004320c078981 */ /* 0x000562000c1e1900 */
[----:B------:R-:W-:Y:S01]  /*16b0*/  UMOV UR33, URZ ;  /* 0x000000ff00217c82 */ /* 0x000fe20008000000 */
[----:B------:R-:W-:Y:S01]  /*16c0*/  F2I.U32.TRUNC.NTZ R10, R10 ;  /* 0x0000000a000a7305 */ /* 0x000fe2000020f000 */
[----:B------:R-:W-:-:S05]  /*16d0*/  CS2R.32 R21, SR_CgaSize ;  /* 0x0000000000157805 */ /* 0x000fca0000008a00 */
[----:B------:R-:W-:-:S05]  /*16e0*/  IMAD R21, R21, -0xa0, RZ ;  /* 0xffffff6015157824 */ /* 0x000fca00078e02ff */
[----:B------:R-:W-:-:S14]  /*16f0*/  R2UR UR56, R21 ;  /* 0x00000000153872ca */ /* 0x000fdc00000e0000 */
[----:B------:R-:W2:Y:S01]  /*1700*/  LDCU UR56, c[0x0][UR56+0x2a0] ;  /* 0x00005400383877ac */ /* 0x000ea20008000800 */
[----:B------:R-:W-:Y:S01]  /*1710*/  LOP3.LUT R11, R11, 0xfffffffd, RZ, 0xc0, !PT ;  /* 0xfffffffd0b0b7812 */ /* 0x000fe200078ec0ff */
[----:B------:R-:W-:Y:S01]  /*1720*/  IMAD.MOV.U32 R21, RZ, RZ, RZ ;  /* 0x000000ffff157224 */ /* 0x000fe200078e00ff */
[----:B---3--:R-:W-:Y:S02]  /*1730*/  ISETP.NE.AND P3, PT, RZ, UR16, PT ;  /* 0x00000010ff007c0c */ /* 0x008fe4000bf65270 */
[----:B------:R-:W-:-:S05]  /*1740*/  CS2R.32 R17, SR_CgaSize ;  /* 0x0000000000117805 */ /* 0x000fca0000008a00 */
[----:B------:R-:W-:-:S05]  /*1750*/  IMAD R17, R17, -0xa0, RZ ;  /* 0xffffff6011117824 */ /* 0x000fca00078e02ff */
[----:B------:R-:W-:-:S14]  /*1760*/  R2UR UR54, R17 ;  /* 0x00000000113672ca */ /* 0x000fdc00000e0000 */
[----:B------:R-:W3:Y:S01]  /*1770*/  LDCU UR54, c[0x0][UR54+0x2a4] ;  /* 0x00005480363677ac */ /* 0x000ee20008000800 */
[----:B------:R-:W-:Y:S02]  /*1780*/  IMAD.MOV.U32 R17, RZ, RZ, -0x1 ;  /* 0xffffffffff117424 */ /* 0x000fe400078e00ff */
[----:B-1----:R-:W-:Y:S01]  /*1790*/  VIADD R2, R2, 0xffffffe ;  /* 0x0ffffffe02027836 */ /* 0x002fe20000000000 */
[----:B------:R-:W-:-:S05]  /*17a0*/  UISETP.NE.AND UP0, UPT, UR37, URZ, UPT ;  /* 0x000000ff2500728c */ /* 0x000fca000bf05270 */
[----:B------:R-:W-:Y:S01]  /*17b0*/  F2I.FTZ.U32.TRUNC.NTZ R2, R2 ;  /* 0x0000000200027305 */ /* 0x000fe2000021f000 */
[----:B------:R-:W-:Y:S02]  /*17c0*/  R2UR UR59, R9 ;  /* 0x00000000093b72ca */ /* 0x000fe400000e0000 */
[----:B------:R-:W-:Y:S02]  /*17d0*/  I2FP.F32.U32 R9, UR58 ;  /* 0x0000003a00097c45 */ /* 0x000fe40008201000 */
[----:B------:R-:W-:-:S03]  /*17e0*/  R2UR UR19, R3 ;  /* 0x00000000031372ca */ /* 0x000fc600000e0000 */
[----:B------:R-:W1:Y:S01]  /*17f0*/  I2F.RP R3, UR47 ;  /* 0x0000002f00037d06 */ /* 0x000e620008209400 */
[----:B----4-:R-:W-:-:S05]  /*1800*/  FMUL R9, R9, UR24 ;  /* 0x0000001809097c20 */ /* 0x010fca0008400000 */
[----:B------:R-:W-:Y:S02]  /*1810*/  UIADD3 UR32, UP2, UPT, UR59, UR12, URZ ;  /* 0x0000000c3b207290 */ /* 0x000fe4000ff5e0ff */
[----:B------:R-:W-:Y:S02]  /*1820*/  F2I.U32.TRUNC.NTZ R9, R9 ;  /* 0x0000000900097305 */ /* 0x000fe4000020f000 */
[----:B------:R-:W-:Y:S02]  /*1830*/  ULEA.HI.X.SX32 UR59, UR59, UR13, 0x1, UP2 ;  /* 0x0000000d3b3b7291 */ /* 0x000fe400090f0eff */
[----:B------:R-:W-:Y:S02]  /*1840*/  UIADD3 UR32, UP2, UPT, UR32, -0x1, URZ ;  /* 0xffffffff20207890 */ /* 0x000fe4000ff5e0ff */
[----:B------:R-:W-:Y:S02]  /*1850*/  UIADD3 UR25, UP4, UPT, UR19, UR10, URZ ;  /* 0x0000000a13197290 */ /* 0x000fe4000ff9e0ff */
[----:B-1----:R-:W1:Y:S01]  /*1860*/  MUFU.RCP R3, R3 ;  /* 0x0000000300037308 */ /* 0x002e620000001000 */
[----:B------:R-:W-:-:S02]  /*1870*/  UIADD3.X UR59, UPT, UPT, UR59, -0x1, URZ, UP2, !UPT ;  /* 0xffffffff3b3b7890 */ /* 0x000fc400097fe4ff */
[----:B------:R-:W-:Y:S02]  /*1880*/  UIADD3 UR18, UP6, UPT, UR32, UR9, URZ ;  /* 0x0000000920127290 */ /* 0x000fe4000ffde0ff */
[----:B------:R-:W-:Y:S02]  /*1890*/  ULEA.HI.X.SX32 UR19, UR19, UR11, 0x1, UP4 ;  /* 0x0000000b13137291 */ /* 0x000fe4000a0f0eff */
[----:B------:R-:W-:Y:S02]  /*18a0*/  UIADD3.X UR41, UPT, UPT, URZ, UR59, URZ, UP6, !UPT ;  /* 0x0000003bff297290 */ /* 0x000fe4000b7fe4ff */
[----:B------:R-:W-:Y:S02]  /*18b0*/  UIADD3 UR25, UP4, UPT, UR25, -0x1, URZ ;  /* 0xffffffff19197890 */ /* 0x000fe4000ff9e0ff */
[----:B------:R-:W-:Y:S02]  /*18c0*/  UIMAD.WIDE.U32 UR62, UR41, UR14, URZ ;  /* 0x0000000e293e72a5 */ /* 0x000fe4000f8e00ff */
[----:B------:R-:W-:-:S02]  /*18d0*/  UIADD3.X UR19, UPT, UPT, UR19, -0x1, URZ, UP4, !UPT ;  /* 0xffffffff13137890 */ /* 0x000fc4000a7fe4ff */
[----:B------:R-:W-:Y:S02]  /*18e0*/  UIADD3 UR46, UP4, UPT, UR25, UR7, URZ ;  /* 0x00000007192e7290 */ /* 0x000fe4000ff9e0ff */
[----:B------:R-:W-:Y:S01]  /*18f0*/  UIMAD.WIDE.U32 UR52, UR18, UR14, URZ ;  /* 0x0000000e123472a5 */ /* 0x000fe2000f8e00ff */
[----:B-1----:R-:W-:Y:S01]  /*1900*/  VIADD R3, R3, 0xffffffe ;  /* 0x0ffffffe03037836 */ /* 0x002fe20000000000 */
[----:B------:R-:W-:Y:S02]  /*1910*/  UIMAD.WIDE.U32 UR62, UP6, UR18, UR15, UR62 ;  /* 0x0000000f123e72a5 */ /* 0x000fe4000f8c003e */
[----:B------:R-:W-:Y:S02]  /*1920*/  UIADD3.X UR18, UPT, UPT, URZ, UR19, URZ, UP4, !UPT ;  /* 0x00000013ff127290 */ /* 0x000fe4000a7fe4ff */
[----:B------:R-:W-:Y:S01]  /*1930*/  UIADD3.X UR61, UPT, UPT, URZ, URZ, URZ, UP6, !UPT ;  /* 0x000000ffff3d7290 */ /* 0x000fe2000b7fe4ff */
[----:B------:R-:W1:Y:S01]  /*1940*/  F2I.FTZ.U32.TRUNC.NTZ R3, R3 ;  /* 0x0000000300037305 */ /* 0x000e62000021f000 */
[----:B------:R-:W-:-:S02]  /*1950*/  UIMAD.WIDE.U32 UR64, UR18, UR4, URZ ;  /* 0x00000004124072a5 */ /* 0x000fc4000f8e00ff */
[----:B------:R-:W-:Y:S01]  /*1960*/  UIADD3 URZ, UP6, UPT, UR53, UR62, URZ ;  /* 0x0000003e35ff7290 */ /* 0x000fe2000ffde0ff */
[----:B------:R-:W-:Y:S01]  /*1970*/  UMOV UR60, UR63 ;  /* 0x0000003f003c7c82 */ /* 0x000fe20008000000 */
[----:B------:R-:W-:Y:S02]  /*1980*/  UIMAD.WIDE.U32 UR52, UP4, UR46, UR5, UR64 ;  /* 0x000000052e3472a5 */ /* 0x000fe4000f880040 */
[----:B------:R-:W-:Y:S02]  /*1990*/  UIMAD.WIDE.U32.X UR64, UR41, UR15, UR60, UP6 ;  /* 0x0000000f294072a5 */ /* 0x000fe4000b0e043c */
[----:B------:R-:W-:Y:S02]  /*19a0*/  UIMAD.WIDE.U32 UR62, UR46, UR4, URZ ;  /* 0x000000042e3e72a5 */ /* 0x000fe4000f8e00ff */
[----:B------:R-:W-:Y:S02]  /*19b0*/  USEL UR32, UR32, UR64, !UP3 ;  /* 0x0000004020207287 */ /* 0x000fe4000d800000 */
[----:B------:R-:W-:Y:S01]  /*19c0*/  USEL UR59, UR59, UR65, !UP3 ;  /* 0x000000413b3b7287 */ /* 0x000fe2000d800000 */
[----:B------:R-:W-:Y:S01]  /*19d0*/  R2UR UR65, R2 ;  /* 0x00000000024172ca */ /* 0x000fe200000e0000 */
[----:B------:R-:W-:Y:S01]  /*19e0*/  UIADD3.X UR61, UPT, UPT, URZ, URZ, URZ, UP4, !UPT ;  /* 0x000000ffff3d7290 */ /* 0x000fe2000a7fe4ff */
[----:B------:R-:W-:Y:S01]  /*19f0*/  IABS R2, R5 ;  /* 0x0000000500027213 */ /* 0x000fe20000000000 */
[----:B------:R-:W-:-:S02]  /*1a00*/  UISETP.NE.U32.AND UP2, UPT, UR4, URZ, UPT ;  /* 0x000000ff0400728c */ /* 0x000fc4000bf45070 */
[----:B------:R-:W-:Y:S02]  /*1a10*/  UIADD3 URZ, UP4, UPT, UR63, UR52, URZ ;  /* 0x000000343fff7290 */ /* 0x000fe4000ff9e0ff */
[----:B------:R-:W-:Y:S01]  /*1a20*/  USHF.R.U64 UR59, UR32, UR8, UR59 ;  /* 0x00000008203b7299 */ /* 0x000fe2000800123b */
[----:B------:R-:W-:Y:S01]  /*1a30*/  IMAD.MOV R2, RZ, RZ, -R2 ;  /* 0x000000ffff027224 */ /* 0x000fe200078e0a02 */
[----:B------:R-:W-:Y:S01]  /*1a40*/  UMOV UR60, UR53 ;  /* 0x00000035003c7c82 */ /* 0x000fe20008000000 */
[----:B------:R-:W-:Y:S01]  /*1a50*/  UISETP.NE.AND.EX UP2, UPT, UR5, URZ, UPT, UP2 ;  /* 0x000000ff0500728c */ /* 0x000fe2000bf45320 */
[----:B-1----:R-:W-:Y:S01]  /*1a60*/  R2UR UR53, R3 ;  /* 0x00000000033572ca */ /* 0x002fe200000e0000 */
[----:B------:R-:W-:Y:S02]  /*1a70*/  UIMAD.WIDE.U32.X UR60, UR18, UR5, UR60, UP4 ;  /* 0x00000005123c72a5 */ /* 0x000fe4000a0e043c */
[----:B------:R-:W-:Y:S02]  /*1a80*/  UIADD3 UR59, UPT, UPT, UR27, -0x1, UR59 ;  /* 0xffffffff1b3b7890 */ /* 0x000fe4000fffe03b */
[----:B------:R-:W-:-:S02]  /*1a90*/  USEL UR25, UR25, UR60, !UP2 ;  /* 0x0000003c19197287 */ /* 0x000fc4000d000000 */
[----:B------:R-:W-:Y:S01]  /*1aa0*/  USEL UR19, UR19, UR61, !UP2 ;  /* 0x0000003d13137287 */ /* 0x000fe2000d000000 */
[----:B------:R-:W-:Y:S01]  /*1ab0*/  R2UR UR60, R2 ;  /* 0x00000000023c72ca */ /* 0x000fe200000e0000 */
[----:B------:R-:W-:Y:S01]  /*1ac0*/  IMAD.U32 R3, RZ, RZ, UR59 ;  /* 0x0000003bff037e24 */ /* 0x000fe2000f8e00ff */
[----:B------:R-:W-:Y:S01]  /*1ad0*/  UIADD3 UR32, UPT, UPT, URZ, -UR65, URZ ;  /* 0x80000041ff207290 */ /* 0x000fe2000fffe0ff */
[----:B------:R-:W-:Y:S01]  /*1ae0*/  IABS R2, R4 ;  /* 0x0000000400027213 */ /* 0x000fe20000000000 */
[----:B------:R-:W-:Y:S02]  /*1af0*/  USHF.R.U64 UR19, UR25, UR6, UR19 ;  /* 0x0000000619137299 */ /* 0x000fe40008001213 */
[----:B------:R-:W-:Y:S01]  /*1b00*/  IABS R3, R3 ;  /* 0x0000000300037213 */ /* 0x000fe20000000000 */
[----:B------:R-:W-:Y:S01]  /*1b10*/  UIMAD UR32, UR32, UR48, URZ ;  /* 0x00000030202072a4 */ /* 0x000fe2000f8e02ff */
[----:B------:R-:W-:Y:S01]  /*1b20*/  IMAD.MOV R2, RZ, RZ, -R2 ;  /* 0x000000ffff027224 */ /* 0x000fe200078e0a02 */
[----:B------:R-:W-:Y:S01]  /*1b30*/  UIADD3 UR57, UPT, UPT, UR26, -0x1, UR19 ;  /* 0xffffffff1a397890 */ /* 0x000fe2000fffe013 */
[----:B------:R-:W-:Y:S01]  /*1b40*/  R2UR UR25, R3 ;  /* 0x00000000031972ca */ /* 0x000fe200000e0000 */
[----:B------:R-:W-:Y:S01]  /*1b50*/  UMOV UR64, URZ ;  /* 0x000000ff00407c82 */ /* 0x000fe20008000000 */
[----:B------:R-:W-:Y:S01]  /*1b60*/  UIADD3 UR19, UPT, UPT, URZ, -UR53, URZ ;  /* 0x80000035ff137290 */ /* 0x000fe2000fffe0ff */
[----:B------:R-:W-:Y:S01]  /*1b70*/  R2UR UR46, R2 ;  /* 0x00000000022e72ca */ /* 0x000fe200000e0000 */
[----:B------:R-:W-:Y:S01]  /*1b80*/  UIMAD.WIDE.U32 UR62, UR65, UR32, UR64 ;  /* 0x00000020413e72a5 */ /* 0x000fe2000f8e0040 */
[----:B------:R-:W-:Y:S01]  /*1b90*/  IMAD.U32 R3, RZ, RZ, UR57 ;  /* 0x00000039ff037e24 */ /* 0x000fe2000f8e00ff */
[----:B------:R-:W-:Y:S01]  /*1ba0*/  UIMAD UR19, UR19, UR47, URZ ;  /* 0x0000002f131372a4 */ /* 0x000fe2000f8e02ff */
[----:B------:R-:W-:Y:S01]  /*1bb0*/  UMOV UR52, URZ ;  /* 0x000000ff00347c82 */ /* 0x000fe20008000000 */
[----:B------:R-:W-:-:S02]  /*1bc0*/  UISETP.NE.AND UP4, UPT, UR40, 0x1, UPT ;  /* 0x000000012800788c */ /* 0x000fc4000bf85270 */
[----:B------:R-:W-:Y:S01]  /*1bd0*/  IABS R3, R3 ;  /* 0x0000000300037213 */ /* 0x000fe20000000000 */
[----:B------:R-:W-:Y:S01]  /*1be0*/  UMOV UR49, UR63 ;  /* 0x0000003f00317c82 */ /* 0x000fe20008000000 */
[----:B------:R-:W-:Y:S01]  /*1bf0*/  UIMAD.WIDE.U32 UR52, UR53, UR19, UR52 ;  /* 0x00000013353472a5 */ /* 0x000fe2000f8e0034 */
[----:B------:R-:W-:Y:S01]  /*1c00*/  R2UR UR40, R10 ;  /* 0x000000000a2872ca */ /* 0x000fe200000e0000 */
[----:B------:R-:W-:Y:S01]  /*1c10*/  UIMAD.WIDE.U32 UR62, UR49, UR25, URZ ;  /* 0x00000019313e72a5 */ /* 0x000fe2000f8e00ff */
[----:B------:R-:W-:Y:S01]  /*1c20*/  R2UR UR55, R3 ;  /* 0x00000000033772ca */ /* 0x000fe200000e0000 */
[----:B------:R-:W-:Y:S01]  /*1c30*/  USEL UR32, UR42, UR58, !UP4 ;  /* 0x0000003a2a207287 */ /* 0x000fe2000e000000 */
[----:B------:R-:W1:Y:S01]  /*1c40*/  LDC.64 R2, c[0x0][0xbd0] ;  /* 0x0002f400ff027b82 */ /* 0x000e620000000a00 */
[----:B------:R-:W-:Y:S01]  /*1c50*/  ULOP3.LUT UR52, URZ, UR27, URZ, 0x33, !UPT ;  /* 0x0000001bff347292 */ /* 0x000fe2000f8e33ff */
[----:B------:R-:W-:Y:S01]  /*1c60*/  PRMT R10, RZ, 0x7610, R10 ;  /* 0x00007610ff0a7816 */ /* 0x000fe2000000000a */
[----:B------:R-:W-:Y:S01]  /*1c70*/  ULOP3.LUT UR49, URZ, UR26, URZ, 0x33, !UPT ;  /* 0x0000001aff317292 */ /* 0x000fe2000f8e33ff */
[----:B------:R-:W-:Y:S01]  /*1c80*/  UMOV UR19, UR63 ;  /* 0x0000003f00137c82 */ /* 0x000fe20008000000 */
[----:B------:R-:W-:-:S02]  /*1c90*/  UIMAD.WIDE.U32 UR62, UR30, UR17, URZ ;  /* 0x000000111e3e72a5 */ /* 0x000fc4000f8e00ff */
[----:B------:R-:W-:Y:S02]  /*1ca0*/  UIMAD UR60, UR19, UR60, UR25 ;  /* 0x0000003c133c72a4 */ /* 0x000fe4000f8e0219 */
[----:B------:R-:W-:Y:S02]  /*1cb0*/  UIADD3 UR19, UPT, UPT, UR36, 0x340, URZ ;  /* 0x0000034024137890 */ /* 0x000fe4000fffe0ff */
[----:B------:R-:W-:Y:S02]  /*1cc0*/  UIMAD.WIDE.U32 UR66, UR53, UR55, URZ ;  /* 0x00000037354272a5 */ /* 0x000fe4000f8e00ff */
[----:B------:R-:W-:Y:S02]  /*1cd0*/  UISETP.GT.U32.AND UP6, UPT, UR48, UR60, UPT ;  /* 0x0000003c3000728c */ /* 0x000fe4000bfc4070 */
[----:B------:R-:W-:Y:S01]  /*1ce0*/  UIADD3 UR36, UPT, UPT, UR36, 0x2a0, URZ ;  /* 0x000002a024247890 */ /* 0x000fe2000fffe0ff */
[----:B------:R-:W4:Y:S03]  /*1cf0*/  LDCU UR25, c[0x0][0x378] ;  /* 0x00006f00ff1977ac */ /* 0x000f260008000800 */
[----:B------:R-:W-:-:S02]  /*1d00*/  @UP5 USEL UR36, UR36, UR19, !UP1 ;  /* 0x0000001324245287 */ /* 0x000fc4000c800000 */
[----:B------:R-:W-:Y:S01]  /*1d10*/  UISETP.GE.AND UP1, UPT, UR59, URZ, UPT ;  /* 0x000000ff3b00728c */ /* 0x000fe2000bf26270 */
[----:B------:R-:W-:Y:S02]  /*1d20*/  UMOV UR19, UR67 ;  /* 0x0000004300137c82 */ /* 0x000fe40008000000 */
[----:B------:R-:W-:Y:S02]  /*1d30*/  @!UP6 UIADD3 UR60, UPT, UPT, UR60, -UR48, URZ ;  /* 0x800000303c3ce290 */ /* 0x000fe4000fffe0ff */
[----:B------:R-:W-:Y:S02]  /*1d40*/  UIMAD UR55, UR19, UR46, UR55 ;  /* 0x0000002e133772a4 */ /* 0x000fe4000f8e0237 */
[----:B------:R-:W-:Y:S02]  /*1d50*/  UISETP.GT.U32.AND UP6, UPT, UR48, UR60, UPT ;  /* 0x0000003c3000728c */ /* 0x000fe4000bfc4070 */
[----:B------:R-:W-:Y:S02]  /*1d60*/  UISETP.GT.U32.AND UP5, UPT, UR47, UR55, UPT ;  /* 0x000000372f00728c */ /* 0x000fe4000bfa4070 */
[----:B------:R-:W-:-:S02]  /*1d70*/  USEL UR19, UR58, UR42, !UP4 ;  /* 0x0000002a3a137287 */ /* 0x000fc4000e000000 */
[----:B------:R-:W-:Y:S02]  /*1d80*/  USEL UR17, UR30, UR17, !UP4 ;  /* 0x000000111e117287 */ /* 0x000fe4000e000000 */
[----:B----4-:R-:W-:Y:S02]  /*1d90*/  UIMAD.WIDE.U32 UR30, UR62, UR25, URZ ;  /* 0x000000193e1e72a5 */ /* 0x010fe4000f8e00ff */
[----:B------:R-:W-:Y:S02]  /*1da0*/  UIMAD UR25, UR63, UR25, URZ ;  /* 0x000000193f1972a4 */ /* 0x000fe4000f8e02ff */
[----:B------:R-:W-:Y:S02]  /*1db0*/  @!UP6 UIADD3 UR60, UPT, UPT, UR60, -UR48, URZ ;  /* 0x800000303c3ce290 */ /* 0x000fe4000fffe0ff */
[----:B------:R-:W-:Y:S02]  /*1dc0*/  @!UP5 UIADD3 UR55, UPT, UPT, UR55, -UR47, URZ ;  /* 0x8000002f3737d290 */ /* 0x000fe4000fffe0ff */
[----:B------:R-:W-:Y:S01]  /*1dd0*/  UIMAD.WIDE.U32 UR62, UR19, UR17, UR32 ;  /* 0x00000011133e72a5 */ /* 0x000fe2000f8e0020 */
[----:B------:R-:W-:Y:S01]  /*1de0*/  R2UR UR19, R9 ;  /* 0x00000000091372ca */ /* 0x000fe200000e0000 */
[----:B------:R-:W-:Y:S01]  /*1df0*/  UISETP.GT.U32.AND UP5, UPT, UR47, UR55, UPT ;  /* 0x000000372f00728c */ /* 0x000fe2000bfa4070 */
[----:B------:R-:W-:Y:S01]  /*1e00*/  PRMT R9, RZ, 0x7610, R9 ;  /* 0x00007610ff097816 */ /* 0x000fe20000000009 */
[----:B------:R-:W-:-:S02]  /*1e10*/  @!UP1 UIADD3 UR60, UPT, UPT, -UR60, URZ, URZ ;  /* 0x000000ff3c3c9290 */ /* 0x000fc4000fffe1ff */
[----:B------:R-:W-:Y:S01]  /*1e20*/  UISETP.GE.AND UP1, UPT, UR57, URZ, UPT ;  /* 0x000000ff3900728c */ /* 0x000fe2000bf26270 */
[----:B------:R-:W-:Y:S01]  /*1e30*/  UMOV UR24, UR62 ;  /* 0x0000003e00187c82 */ /* 0x000fe20008000000 */
[----:B------:R-:W-:Y:S01]  /*1e40*/  UMOV UR17, UR63 ;  /* 0x0000003f00117c82 */ /* 0x000fe20008000000 */
[----:B-1----:R-:W-:Y:S01]  /*1e50*/  ISETP.LE.U32.AND P0, PT, R2, UR24, PT ;  /* 0x0000001802007c0c */ /* 0x002fe2000bf03070 */
[----:B------:R-:W-:Y:S01]  /*1e60*/  IMAD.U32 R2, RZ, RZ, UR17 ;  /* 0x00000011ff027e24 */ /* 0x000fe2000f8e00ff */
[----:B------:R-:W-:Y:S02]  /*1e70*/  UISETP.NE.AND UP6, UPT, UR27, URZ, UPT ;  /* 0x000000ff1b00728c */ /* 0x000fe4000bfc5270 */
[----:B------:R-:W-:Y:S02]  /*1e80*/  @!UP5 UIADD3 UR55, UPT, UPT, UR55, -UR47, URZ ;  /* 0x8000002f3737d290 */ /* 0x000fe4000fffe0ff */
[----:B------:R-:W-:Y:S01]  /*1e90*/  UISETP.NE.AND UP5, UPT, UR26, URZ, UPT ;  /* 0x000000ff1a00728c */ /* 0x000fe2000bfa5270 */
[----:B------:R-:W-:Y:S01]  /*1ea0*/  ISETP.GE.U32.AND.EX P1, PT, R2, R3, PT, P0 ;  /* 0x000000030200720c */ /* 0x000fe20003f26100 */
[----:B------:R-:W-:Y:S01]  /*1eb0*/  @!UP1 UIADD3 UR55, UPT, UPT, -UR55, URZ, URZ ;  /* 0x000000ff37379290 */ /* 0x000fe2000fffe1ff */
[----:B------:R-:W-:Y:S01]  /*1ec0*/  PLOP3.LUT P0, PT, PT, PT, PT, 0x80, 0x8 ;  /* 0x000000000008781c */ /* 0x000fe20003f0f070 */
[----:B------:R-:W-:-:S02]  /*1ed0*/  USEL UR60, UR52, UR60, !UP6 ;  /* 0x0000003c343c7287 */ /* 0x000fc4000f000000 */
[----:B------:R-:W-:Y:S02]  /*1ee0*/  USEL UR55, UR49, UR55, !UP5 ;  /* 0x0000003731377287 */ /* 0x000fe4000e800000 */
[----:B------:R-:W-:Y:S02]  /*1ef0*/  UIADD3 UR60, UPT, UPT, UR59, -UR60, URZ ;  /* 0x8000003c3b3c7290 */ /* 0x000fe4000fffe0ff */
[----:B------:R-:W-:Y:S02]  /*1f00*/  UIADD3 UR55, UPT, UPT, UR57, -UR55, URZ ;  /* 0x8000003739377290 */ /* 0x000fe4000fffe0ff */
[----:B------:R-:W-:Y:S02]  /*1f10*/  UIADD3 UR40, UPT, UPT, -UR40, URZ, URZ ;  /* 0x000000ff28287290 */ /* 0x000fe4000fffe1ff */
[----:B------:R-:W-:Y:S02]  /*1f20*/  UIMAD UR62, UR60, UR55, URZ ;  /* 0x000000373c3e72a4 */ /* 0x000fe4000f8e02ff */
[----:B------:R-:W-:Y:S01]  /*1f30*/  USEL UR60, UR55, UR60, !UP4 ;  /* 0x0000003c373c7287 */ /* 0x000fe2000e000000 */
[----:B------:R-:W-:Y:S01]  /*1f40*/  @P0 LOP3.LUT R11, R11, 0x2, RZ, 0xfc, !PT ;  /* 0x000000020b0b0812 */ /* 0x000fe200078efcff */
[----:B------:R-:W-:Y:S01]  /*1f50*/  UIADD3 UR19, UPT, UPT, -UR19, URZ, URZ ;  /* 0x000000ff13137290 */ /* 0x000fe2000fffe1ff */
[----:B------:R-:W-:Y:S01]  /*1f60*/  UMOV UR18, 0xffffffff ;  /* 0xffffffff00127882 */ /* 0x000fe20000000000 */
[----:B------:R-:W-:Y:S01]  /*1f70*/  UMOV UR41, URZ ;  /* 0x000000ff00297c82 */ /* 0x000fe20008000000 */
[----:B------:R-:W-:-:S02]  /*1f80*/  UIADD3 UR25, UPT, UPT, UR31, UR25, URZ ;  /* 0x000000191f197290 */ /* 0x000fc4000fffe0ff */
[----:B------:R-:W-:Y:S02]  /*1f90*/  USHF.R.S32.HI UR57, URZ, 0x1f, UR62 ;  /* 0x0000001fff397899 */ /* 0x000fe4000801143e */
[----:B------:R-:W-:Y:S02]  /*1fa0*/  USHF.R.S32.HI UR55, URZ, 0x1f, UR60 ;  /* 0x0000001fff377899 */ /* 0x000fe4000801143c */
[----:B--2---:R-:W-:Y:S02]  /*1fb0*/  UIMAD UR40, UR56, UR40, UR42 ;  /* 0x00000028382872a4 */ /* 0x004fe4000f8e022a */
[----:B---3--:R-:W-:Y:S01]  /*1fc0*/  UIMAD UR19, UR54, UR19, UR58 ;  /* 0x00000013361372a4 */ /* 0x008fe2000f8e023a */
[----:B------:R-:W-:Y:S11]  /*1fd0*/  BRA.U UP0, `(.L_x_13) ;  /* 0x0000000100347547 */ /* 0x000ff6000b800000 */
[----:B------:R-:W-:Y:S02]  /*1fe0*/  UISETP.NE.AND UP0, UPT, UR21, 0x4, UPT ;  /* 0x000000041500788c */ /* 0x000fe4000bf05270 */
[----:B------:R-:W-:-:S04]  /*1ff0*/  UISETP.NE.AND UP1, UPT, UR19, URZ, UPT ;  /* 0x000000ff1300728c */ /* 0x000fc8000bf25270 */
[----:B------:R-:W-:Y:S01]  /*2000*/  PLOP3.LUT P0, PT, PT, PT, UP0, 0x80, 0x8 ;  /* 0x000000000008781c */ /* 0x000fe20003f0f008 */
[----:B------:R-:W-:-:S04]  /*2010*/  UISETP.LT.U32.OR UP1, UPT, UR40, 0x2, !UP1 ;  /* 0x000000022800788c */ /* 0x000fc8000cf21470 */
[----:B------:R-:W-:Y:S01]  /*2020*/  @UP0 ULOP3.LUT UR40, UR40, 0xfffffffe, URZ, 0xc0, !UPT ;  /* 0xfffffffe28280892 */ /* 0x000fe2000f8ec0ff */
[----:B------:R-:W-:Y:S01]  /*2030*/  @UP0 UMOV UR19, 0x3 ;  /* 0x0000000300130882 */ /* 0x000fe20000000000 */
[----:B------:R-:W-:Y:S02]  /*2040*/  USEL UR56, URZ, 0x1, !UP1 ;  /* 0x00000001ff387887 */ /* 0x000fe4000c800000 */
[----:B------:R-:W-:Y:S02]  /*2050*/  @UP0 USHF.L.U32 UR19, UR19, UR40, URZ ;  /* 0x0000002813130299 */ /* 0x000fe400080006ff */
[----:B------:R-:W-:-:S04]  /*2060*/  USEL UR54, URZ, 0x2, !UP1 ;  /* 0x00000002ff367887 */ /* 0x000fc8000c800000 */
[----:B------:R-:W-:Y:S01]  /*2070*/  UIADD3 UR54, UPT, UPT, UR56, UR54, URZ ;  /* 0x0000003638367290 */ /* 0x000fe2000fffe0ff */
[----:B------:R-:W-:-:S05]  /*2080*/  @P0 IMAD.U32 R2, RZ, RZ, UR19 ;  /* 0x00000013ff020e24 */ /* 0x000fca000f8e00ff */
[----:B------:R-:W-:Y:S01]  /*2090*/  IMAD.U32 R10, RZ, RZ, UR54 ;  /* 0x00000036ff0a7e24 */ /* 0x000fe2000f8e00ff */
[----:B------:R-:W-:-:S07]  /*20a0*/  @P0 PRMT R9, R2, 0x7610, R9 ;  /* 0x0000761002090816 */ /* 0x000fce0000000009 */
.L_x_13:
[----:B------:R-:W-:Y:S01]  /*20b0*/  UMOV UR63, UR57 ;  /* 0x00000039003f7c82 */ /* 0x000fe20008000000 */
[----:B------:R-:W-:Y:S01]  /*20c0*/  UMOV UR61, UR55 ;  /* 0x00000037003d7c82 */ /* 0x000fe20008000000 */
[----:B------:R-:W-:Y:S01]  /*20d0*/  IMAD.U32 R14, RZ, RZ, UR62 ;  /* 0x0000003eff0e7e24 */ /* 0x000fe2000f8e00ff */
[----:B------:R-:W-:Y:S01]  /*20e0*/  MOV R12, UR60 ;  /* 0x0000003c000c7c02 */ /* 0x000fe20008000f00 */
[----:B------:R-:W-:Y:S01]  /*20f0*/  IMAD.U32 R15, RZ, RZ, UR63 ;  /* 0x0000003fff0f7e24 */ /* 0x000fe2000f8e00ff */
[----:B------:R-:W-:Y:S01]  /*2100*/  MOV R13, UR61 ;  /* 0x0000003d000d7c02 */ /* 0x000fe20008000f00 */
[----:B------:R-:W-:Y:S01]  /*2110*/  UMOV UR40, URZ ;  /* 0x000000ff00287c82 */ /* 0x000fe20008000000 */
[----:B------:R-:W-:Y:S01]  /*2120*/  UMOV UR19, 0xffffffff ;  /* 0xffffffff00137882 */ /* 0x000fe20000000000 */
[----:B------:R-:W-:Y:S05]  /*2130*/  @P1 BRA P3, `(.L_x_14) ;  /* 0x0000001400f01947 */ /* 0x000fea0001800000 */
[----:B------:R-:W-:Y:S01]  /*2140*/  IMAD.U32 R3, RZ, RZ, UR17 ;  /* 0x00000011ff037e24 */ /* 0x000fe2000f8e00ff */
[----:B------:R-:W-:Y:S01]  /*2150*/  ISETP.LE.U32.AND P0, PT, R14, UR24, PT ;  /* 0x000000180e007c0c */ /* 0x000fe2000bf03070 */
[----:B------:R-:W-:Y:S01]  /*2160*/  UMOV UR41, URZ ;  /* 0x000000ff00297c82 */ /* 0x000fe20008000000 */
[----:B------:R-:W-:Y:S01]  /*2170*/  UMOV UR40, URZ ;  /* 0x000000ff00287c82 */ /* 0x000fe20008000000 */
[----:B------:R-:W-:Y:S01]  /*2180*/  IMAD.MOV.U32 R21, RZ, RZ, RZ ;  /* 0x000000ffff157224 */ /* 0x000fe200078e00ff */
[----:B------:R-:W-:-:S13]  /*2190*/  ISETP.GE.U32.AND.EX P0, PT, R3, R15, PT, P0 ;  /* 0x0000000f0300720c */ /* 0x000fda0003f06100 */
[----:B------:R-:W-:Y:S05]  /*21a0*/  @!P0 BRA `(.L_x_15) ;  /* 0x0000001000b48947 */ /* 0x000fea0003800000 */
[----:B------:R-:W-:Y:S02]  /*21b0*/  VIADD R2, R8, 0x20 ;  /* 0x0000002008027836 */ /* 0x000fe40000000000 */
[----:B------:R-:W-:Y:S02]  /*21c0*/  IMAD.MOV.U32 R15, RZ, RZ, R8 ;  /* 0x000000ffff0f7224 */ /* 0x000fe400078e0008 */
[----:B-----5:R-:W-:Y:S01]  /*21d0*/  IMAD.MOV.U32 R16, RZ, RZ, R7 ;  /* 0x000000ffff107224 */ /* 0x020fe200078e0007 */
[----:B------:R-:W-:Y:S02]  /*21e0*/  ISETP.GE.AND P0, PT, R2, UR45, PT ;  /* 0x0000002d02007c0c */ /* 0x000fe4000bf06270 */
[----:B------:R-:W-:-:S11]  /*21f0*/  MOV R2, R6 ;  /* 0x0000000600027202 */ /* 0x000fd60000000f00 */
[----:B------:R-:W1:Y:S01]  /*2200*/  @!P0 LDC.64 R20, c[0x0][0xbf0] ;  /* 0x0002fc00ff148b82 */ /* 0x000e620000000a00 */
[----:B------:R-:W-:Y:S02]  /*2210*/  UIADD3 UR19, UP1, UPT, UR10, -0x1, URZ ;  /* 0xffffffff0a137890 */ /* 0x000fe4000ff3e0ff */
[----:B------:R-:W-:Y:S01]  /*2220*/  UIADD3 UR12, UP0, UPT, UR12, -0x1, URZ ;  /* 0xffffffff0c0c7890 */ /* 0x000fe2000ff1e0ff */
[----:B------:R-:W-:Y:S01]  /*2230*/  BSSY.RECONVERGENT B0, `(.L_x_16) ;  /* 0x0000051000007945 */ /* 0x000fe20003800200 */
[----:B------:R-:W-:Y:S01]  /*2240*/  UIADD3.X UR40, UPT, UPT, UR11, -0x1, URZ, UP1, !UPT ;  /* 0xffffffff0b287890 */ /* 0x000fe20008ffe4ff */
[----:B-1----:R-:W-:-:S05]  /*2250*/  @!P0 IMAD.WIDE.U32 R20, R15, 0xc, R20 ;  /* 0x0000000c0f148825 */ /* 0x002fca00078e0014 */
[----:B------:R1:W5:Y:S04]  /*2260*/  @!P0 LDG.E R6, desc[UR50][R20.64+0x180] ;  /* 0x0001803214068981 */ /* 0x000368000c1e1900 */
[----:B------:R1:W5:Y:S01]  /*2270*/  @!P0 LDG.E R7, desc[UR50][R20.64+0x184] ;  /* 0x0001843214078981 */ /* 0x000362000c1e1900 */
[----:B------:R-:W-:Y:S01]  /*2280*/  ISETP.GE.AND P0, PT, R15, UR45, PT ;  /* 0x0000002d0f007c0c */ /* 0x000fe2000bf06270 */
[----:B------:R-:W-:Y:S01]  /*2290*/  UIADD3.X UR13, UPT, UPT, UR13, -0x1, URZ, UP0, !UPT ;  /* 0xffffffff0d0d7890 */ /* 0x000fe200087fe4ff */
[----:B------:R-:W-:Y:S01]  /*22a0*/  HFMA2 R17, -RZ, RZ, 0, 0 ;  /* 0x00000000ff117431 */ /* 0x000fe200000001ff */
[----:B------:R-:W-:-:S10]  /*22b0*/  MOV R18, 0x7fffffff ;  /* 0x7fffffff00127802 */ /* 0x000fd40000000f00 */
[----:B------:R-:W-:Y:S05]  /*22c0*/  @P0 BRA `(.L_x_17) ;  /* 0x00000004001c0947 */ /* 0x000fea0003800000 */
[----:B------:R-:W-:Y:S01]  /*22d0*/  IADD3 R3, P1, PT, R2, UR12, RZ ;  /* 0x0000000c02037c10 */ /* 0x000fe2000ff3e0ff */
[----:B------:R-:W-:Y:S01]  /*22e0*/  UIADD3 UR10, UPT, UPT, URZ, -UR65, URZ ;  /* 0x80000041ff0a7290 */ /* 0x000fe2000fffe0ff */
[----:B------:R-:W-:Y:S01]  /*22f0*/  IADD3 R14, P0, PT, R16, UR19, RZ ;  /* 0x00000013100e7c10 */ /* 0x000fe2000ff1e0ff */
[----:B------:R-:W-:Y:S01]  /*2300*/  UMOV UR54, URZ ;  /* 0x000000ff00367c82 */ /* 0x000fe20008000000 */
[----:B------:R-:W-:Y:S01]  /*2310*/  LEA.HI.X.SX32 R2, R2, UR13, 0x1, P1 ;  /* 0x0000000d02027c11 */ /* 0x000fe200088f0eff */
[----:B------:R-:W-:Y:S01]  /*2320*/  UIMAD UR10, UR10, UR48, URZ ;  /* 0x000000300a0a72a4 */ /* 0x000fe2000f8e02ff */
[----:B------:R-:W-:Y:S01]  /*2330*/  IADD3 R22, P1, PT, R3, UR9, RZ ;  /* 0x0000000903167c10 */ /* 0x000fe2000ff3e0ff */
[----:B------:R-:W-:Y:S01]  /*2340*/  UMOV UR55, UR65 ;  /* 0x0000004100377c82 */ /* 0x000fe20008000000 */
[----:B------:R-:W-:Y:S01]  /*2350*/  LEA.HI.X.SX32 R13, R16, UR40, 0x1, P0 ;  /* 0x00000028100d7c11 */ /* 0x000fe200080f0eff */
[----:B------:R-:W-:Y:S01]  /*2360*/  UIMAD.WIDE.U32 UR10, UR65, UR10, UR54 ;  /* 0x0000000a410a72a5 */ /* 0x000fe2000f8e0036 */
[----:B------:R-:W-:Y:S01]  /*2370*/  IADD3 R17, P0, PT, R14, UR7, RZ ;  /* 0x000000070e117c10 */ /* 0x000fe2000ff1e0ff */
[----:B------:R-:W-:-:S04]  /*2380*/  IMAD.X R12, RZ, RZ, R2, P1 ;  /* 0x000000ffff0c7224 */ /* 0x000fc800008e0602 */
[----:B-1----:R-:W-:-:S04]  /*2390*/  IMAD.WIDE.U32 R20, R12, UR14, RZ ;  /* 0x0000000e0c147c25 */ /* 0x002fc8000f8e00ff */
[----:B------:R-:W-:Y:S02]  /*23a0*/  IMAD.X R16, RZ, RZ, R13, P0 ;  /* 0x000000ffff107224 */ /* 0x000fe400000e060d */
[----:B------:R-:W-:-:S04]  /*23b0*/  IMAD.WIDE.U32 R20, P1, R22, UR15, R20 ;  /* 0x0000000f16147c25 */ /* 0x000fc8000f820014 */
[----:B------:R-:W-:-:S04]  /*23c0*/  IMAD.WIDE.U32 R18, R16, UR4, RZ ;  /* 0x0000000410127c25 */ /* 0x000fc8000f8e00ff */
[----:B------:R-:W-:-:S04]  /*23d0*/  IMAD.WIDE.U32 R22, R22, UR14, RZ ;  /* 0x0000000e16167c25 */ /* 0x000fc8000f8e00ff */
[----:B------:R-:W-:-:S04]  /*23e0*/  IMAD.WIDE.U32 R18, P0, R17, UR5, R18 ;  /* 0x0000000511127c25 */ /* 0x000fc8000f800012 */
[----:B------:R-:W-:-:S04]  /*23f0*/  IMAD.WIDE.U32 R24, R17, UR4, RZ ;  /* 0x0000000411187c25 */ /* 0x000fc8000f8e00ff */
[----:B------:R-:W-:Y:S01]  /*2400*/  IMAD.X R27, RZ, RZ, RZ, P1 ;  /* 0x000000ffff1b7224 */ /* 0x000fe200008e06ff */
[----:B------:R-:W-:Y:S01]  /*2410*/  IADD3 RZ, P1, PT, R23, R20, RZ ;  /* 0x0000001417ff7210 */ /* 0x000fe20007f3e0ff */
[----:B------:R-:W-:Y:S02]  /*2420*/  IMAD.MOV.U32 R26, RZ, RZ, R21 ;  /* 0x000000ffff1a7224 */ /* 0x000fe400078e0015 */
[----:B------:R-:W-:Y:S01]  /*2430*/  IMAD.X R23, RZ, RZ, RZ, P0 ;  /* 0x000000ffff177224 */ /* 0x000fe200000e06ff */
[----:B------:R-:W-:Y:S01]  /*2440*/  IADD3 RZ, P0, PT, R25, R18, RZ ;  /* 0x0000001219ff7210 */ /* 0x000fe20007f1e0ff */
[----:B------:R-:W-:Y:S01]  /*2450*/  IMAD.WIDE.U32.X R26, R12, UR15, R26, P1 ;  /* 0x0000000f0c1a7c25 */ /* 0x000fe200088e041a */
[----:B------:R-:W-:-:S03]  /*2460*/  PLOP3.LUT P1, PT, PT, PT, UP3, 0x80, 0x8 ;  /* 0x000000000008781c */ /* 0x000fc60003f2f038 */
[----:B------:R-:W-:Y:S01]  /*2470*/  IMAD.MOV.U32 R22, RZ, RZ, R19 ;  /* 0x000000ffff167224 */ /* 0x000fe200078e0013 */
[----:B------:R-:W-:Y:S02]  /*2480*/  SEL R3, R3, R26, !P1 ;  /* 0x0000001a03037207 */ /* 0x000fe40004800000 */
[----:B------:R-:W-:Y:S01]  /*2490*/  SEL R2, R2, R27, !P1 ;  /* 0x0000001b02027207 */ /* 0x000fe20004800000 */
[----:B------:R-:W-:Y:S01]  /*24a0*/  IMAD.WIDE.U32.X R16, R16, UR5, R22, P0 ;  /* 0x0000000510107c25 */ /* 0x000fe200080e0416 */
[----:B------:R-:W-:Y:S02]  /*24b0*/  PLOP3.LUT P0, PT, PT, PT, UP2, 0x80, 0x8 ;  /* 0x000000000008781c */ /* 0x000fe40003f0f028 */
[----:B------:R-:W-:Y:S02]  /*24c0*/  SHF.R.U64 R2, R3, UR8, R2 ;  /* 0x0000000803027c19 */ /* 0x000fe40008001202 */
[----:B------:R-:W-:Y:S02]  /*24d0*/  SEL R14, R14, R16, !P0 ;  /* 0x000000100e0e7207 */ /* 0x000fe40004000000 */
[----:B------:R-:W-:-:S02]  /*24e0*/  SEL R13, R13, R17, !P0 ;  /* 0x000000110d0d7207 */ /* 0x000fc40004000000 */
[----:B------:R-:W-:Y:S02]  /*24f0*/  IADD3 R12, PT, PT, R5, -0x1, R2 ;  /* 0xffffffff050c7810 */ /* 0x000fe40007ffe002 */
[----:B------:R-:W-:Y:S02]  /*2500*/  SHF.R.U64 R3, R14, UR6, R13 ;  /* 0x000000060e037c19 */ /* 0x000fe4000800120d */
[----:B------:R-:W-:Y:S02]  /*2510*/  IABS R2, R5 ;  /* 0x0000000500027213 */ /* 0x000fe40000000000 */
[----:B------:R-:W-:Y:S02]  /*2520*/  IADD3 R3, PT, PT, R4, -0x1, R3 ;  /* 0xffffffff04037810 */ /* 0x000fe40007ffe003 */
[----:B------:R-:W-:Y:S01]  /*2530*/  IABS R17, R12 ;  /* 0x0000000c00117213 */ /* 0x000fe20000000000 */
[----:B------:R-:W-:Y:S01]  /*2540*/  IMAD.MOV R2, RZ, RZ, -R2 ;  /* 0x000000ffff027224 */ /* 0x000fe200078e0a02 */
[----:B------:R-:W-:-:S02]  /*2550*/  IABS R13, R3 ;  /* 0x00000003000d7213 */ /* 0x000fc40000000000 */
[----:B------:R-:W-:Y:S01]  /*2560*/  ISETP.GE.AND P4, PT, R12, RZ, PT ;  /* 0x000000ff0c00720c */ /* 0x000fe20003f86270 */
[----:B------:R-:W-:Y:S01]  /*2570*/  IMAD.HI.U32 R16, R17, UR11, RZ ;  /* 0x0000000b11107c27 */ /* 0x000fe2000f8e00ff */
[----:B------:R-:W-:-:S03]  /*2580*/  ISETP.GE.AND P3, PT, R3, RZ, PT ;  /* 0x000000ff0300720c */ /* 0x000fc60003f66270 */
[----:B------:R-:W-:-:S04]  /*2590*/  IMAD.HI.U32 R14, R13, UR53, RZ ;  /* 0x000000350d0e7c27 */ /* 0x000fc8000f8e00ff */
[----:B------:R-:W-:Y:S02]  /*25a0*/  IMAD R2, R16, R2, R17 ;  /* 0x0000000210027224 */ /* 0x000fe400078e0211 */
[----:B------:R-:W-:Y:S02]  /*25b0*/  IMAD R17, R14, UR46, R13 ;  /* 0x0000002e0e117c24 */ /* 0x000fe4000f8e020d */
[----:B------:R-:W-:Y:S01]  /*25c0*/  IMAD.U32 R13, RZ, RZ, UR52 ;  /* 0x00000034ff0d7e24 */ /* 0x000fe2000f8e00ff */
[----:B------:R-:W-:Y:S02]  /*25d0*/  ISETP.LT.U32.AND P1, PT, R2, UR48, PT ;  /* 0x0000003002007c0c */ /* 0x000fe4000bf21070 */
[----:B------:R-:W-:-:S11]  /*25e0*/  ISETP.LT.U32.AND P0, PT, R17, UR47, PT ;  /* 0x0000002f11007c0c */ /* 0x000fd6000bf01070 */
[----:B------:R-:W-:Y:S02]  /*25f0*/  @!P1 VIADD R2, R2, -UR48 ;  /* 0x8000003002029c36 */ /* 0x000fe40008000000 */
[----:B------:R-:W-:-:S03]  /*2600*/  @!P0 VIADD R17, R17, -UR47 ;  /* 0x8000002f11118c36 */ /* 0x000fc60008000000 */
[----:B------:R-:W-:Y:S02]  /*2610*/  ISETP.LT.U32.AND P1, PT, R2, UR48, PT ;  /* 0x0000003002007c0c */ /* 0x000fe4000bf21070 */
[----:B------:R-:W-:-:S11]  /*2620*/  ISETP.LT.U32.AND P0, PT, R17, UR47, PT ;  /* 0x0000002f11007c0c */ /* 0x000fd6000bf01070 */
[----:B------:R-:W-:Y:S01]  /*2630*/  @!P1 VIADD R2, R2, -UR48 ;  /* 0x8000003002029c36 */ /* 0x000fe20008000000 */
[----:B------:R-:W-:Y:S01]  /*2640*/  PLOP3.LUT P1, PT, PT, PT, UP6, 0x80, 0x8 ;  /* 0x000000000008781c */ /* 0x000fe20003f2f068 */
[----:B------:R-:W-:Y:S01]  /*2650*/  @!P0 VIADD R17, R17, -UR47 ;  /* 0x8000002f11118c36 */ /* 0x000fe20008000000 */
[----:B------:R-:W-:Y:S01]  /*2660*/  PLOP3.LUT P0, PT, PT, PT, UP5, 0x80, 0x8 ;  /* 0x000000000008781c */ /* 0x000fe20003f0f058 */
[----:B------:R-:W-:Y:S02]  /*2670*/  IMAD.MOV.U32 R14, RZ, RZ, R2 ;  /* 0x000000ffff0e7224 */ /* 0x000fe400078e0002 */
[----:B------:R-:W-:Y:S02]  /*2680*/  IMAD.U32 R2, RZ, RZ, UR49 ;  /* 0x00000031ff027e24 */ /* 0x000fe4000f8e00ff */
[----:B------:R-:W-:Y:S02]  /*2690*/  @!P4 IMAD.MOV R14, RZ, RZ, -R14 ;  /* 0x000000ffff0ec224 */ /* 0x000fe400078e0a0e */
[----:B------:R-:W-:-:S03]  /*26a0*/  @!P3 IMAD.MOV R17, RZ, RZ, -R17 ;  /* 0x000000ffff11b224 */ /* 0x000fc600078e0a11 */
[----:B------:R-:W-:Y:S02]  /*26b0*/  SEL R13, R13, R14, !P1 ;  /* 0x0000000e0d0d7207 */ /* 0x000fe40004800000 */
[----:B------:R-:W-:Y:S02]  /*26c0*/  SEL R2, R2, R17, !P0 ;  /* 0x0000001102027207 */ /* 0x000fe40004000000 */
[----:B------:R-:W-:Y:S01]  /*26d0*/  PLOP3.LUT P0, PT, PT, PT, UP4, 0x80, 0x8 ;  /* 0x000000000008781c */ /* 0x000fe20003f0f048 */
[----:B------:R-:W-:Y:S02]  /*26e0*/  IMAD.IADD R13, R12, 0x1, -R13 ;  /* 0x000000010c0d7824 */ /* 0x000fe400078e0a0d */
[----:B------:R-:W-:-:S04]  /*26f0*/  IMAD.IADD R2, R3, 0x1, -R2 ;  /* 0x0000000103027824 */ /* 0x000fc800078e0a02 */
[----:B------:R-:W-:Y:S01]  /*2700*/  IMAD R18, R13, R2, RZ ;  /* 0x000000020d127224 */ /* 0x000fe200078e02ff */
[----:B------:R-:W-:-:S04]  /*2710*/  SEL R12, R2, R13, !P0 ;  /* 0x0000000d020c7207 */ /* 0x000fc80004000000 */
[----:B------:R-:W-:Y:S02]  /*2720*/  SHF.R.S32.HI R13, RZ, 0x1f, R12 ;  /* 0x0000001fff0d7819 */ /* 0x000fe4000001140c */
[----:B------:R-:W-:Y:S02]  /*2730*/  SHF.R.S32.HI R17, RZ, 0x1f, R18 ;  /* 0x0000001fff117819 */ /* 0x000fe40000011412 */
.L_x_17:
[----:B------:R-:W-:Y:S05]  /*2740*/  BSYNC.RECONVERGENT B0 ;  /* 0x0000000000007941 */ /* 0x000fea0003800200 */
.L_x_16:
[----:B------:R-:W2:Y:S01]  /*2750*/  SHFL.UP PT, R3, R18, 0x1, RZ ;  /* 0x0420000012037989 */ /* 0x000ea200000e00ff */
[C---:B------:R-:W-:Y:S02]  /*2760*/  ISETP.NE.AND P6, PT, R8.reuse, RZ, PT ;  /* 0x000000ff0800720c */ /* 0x040fe40003fc5270 */
[C---:B------:R-:W-:Y:S01]  /*2770*/  ISETP.GE.U32.AND P1, PT, R8.reuse, 0x2, PT ;  /* 0x000000020800780c */ /* 0x040fe20003f26070 */
[----:B------:R-:W3:Y:S01]  /*2780*/  SHFL.UP PT, R2, R17, 0x1, RZ ;  /* 0x0420000011027989 */ /* 0x000ee200000e00ff */
[C---:B------:R-:W-:Y:S02]  /*2790*/  ISETP.GE.U32.AND P3, PT, R8.reuse, 0x4, PT ;  /* 0x000000040800780c */ /* 0x040fe40003f66070 */
[C---:B------:R-:W-:Y:S02]  /*27a0*/  ISETP.GE.U32.AND P4, PT, R8.reuse, 0x8, PT ;  /* 0x000000080800780c */ /* 0x040fe40003f86070 */
[----:B------:R-:W-:Y:S02]  /*27b0*/  ISETP.GE.U32.AND P5, PT, R8, 0x10, PT ;  /* 0x000000100800780c */ /* 0x000fe40003fa6070 */
[----:B--2---:R-:W-:-:S02]  /*27c0*/  SEL R3, R3, RZ, P6 ;  /* 0x000000ff03037207 */ /* 0x004fc40003000000 */
[----:B---3--:R-:W-:Y:S02]  /*27d0*/  SEL R2, R2, RZ, P6 ;  /* 0x000000ff02027207 */ /* 0x008fe40003000000 */
[----:B------:R-:W-:-:S05]  /*27e0*/  IADD3 R3, P0, PT, R3, R18, RZ ;  /* 0x0000001203037210 */ /* 0x000fca0007f1e0ff */
[----:B------:R-:W-:Y:S01]  /*27f0*/  IMAD.X R2, R2, 0x1, R17, P0 ;  /* 0x0000000102027824 */ /* 0x000fe200000e0611 */
[----:B------:R-:W2:Y:S04]  /*2800*/  SHFL.UP PT, R14, R3, 0x2, RZ ;  /* 0x04400000030e7989 */ /* 0x000ea800000e00ff */
[----:B------:R-:W3:Y:S01]  /*2810*/  SHFL.UP PT, R16, R2, 0x2, RZ ;  /* 0x0440000002107989 */ /* 0x000ee200000e00ff */
[----:B--2---:R-:W-:-:S04]  /*2820*/  SEL R14, R14, RZ, P1 ;  /* 0x000000ff0e0e7207 */ /* 0x004fc80000800000 */
[----:B------:R-:W-:Y:S02]  /*2830*/  IADD3 R14, P0, PT, R14, R3, RZ ;  /* 0x000000030e0e7210 */ /* 0x000fe40007f1e0ff */
[----:B---3--:R-:W-:-:S05]  /*2840*/  SEL R19, R16, RZ, P1 ;  /* 0x000000ff10137207 */ /* 0x008fca0000800000 */
[----:B------:R-:W-:Y:S02]  /*2850*/  IMAD.X R16, R19, 0x1, R2, P0 ;  /* 0x0000000113107824 */ /* 0x000fe400000e0602 */
[----:B------:R-:W2:Y:S04]  /*2860*/  SHFL.UP PT, R19, R14, 0x4, RZ ;  /* 0x048000000e137989 */ /* 0x000ea800000e00ff */
[----:B-1----:R-:W1:Y:S01]  /*2870*/  SHFL.UP PT, R20, R16, 0x4, RZ ;  /* 0x0480000010147989 */ /* 0x002e6200000e00ff */
[----:B--2---:R-:W-:-:S04]  /*2880*/  SEL R19, R19, RZ, P3 ;  /* 0x000000ff13137207 */ /* 0x004fc80001800000 */
[----:B------:R-:W-:Y:S02]  /*2890*/  IADD3 R19, P0, PT, R19, R14, RZ ;  /* 0x0000000e13137210 */ /* 0x000fe40007f1e0ff */
[----:B-1----:R-:W-:-:S03]  /*28a0*/  SEL R3, R20, RZ, P3 ;  /* 0x000000ff14037207 */ /* 0x002fc60001800000 */
[----:B------:R-:W1:Y:S02]  /*28b0*/  SHFL.UP PT, R20, R19, 0x8, RZ ;  /* 0x0500000013147989 */ /* 0x000e6400000e00ff */
[----:B------:R-:W-:-:S05]  /*28c0*/  IMAD.X R2, R3, 0x1, R16, P0 ;  /* 0x0000000103027824 */ /* 0x000fca00000e0610 */
[----:B------:R-:W2:Y:S01]  /*28d0*/  SHFL.UP PT, R3, R2, 0x8, RZ ;  /* 0x0500000002037989 */ /* 0x000ea200000e00ff */
[----:B-1----:R-:W-:-:S04]  /*28e0*/  SEL R20, R20, RZ, P4 ;  /* 0x000000ff14147207 */ /* 0x002fc80002000000 */
[----:B------:R-:W-:Y:S02]  /*28f0*/  IADD3 R14, P0, PT, R20, R19, RZ ;  /* 0x00000013140e7210 */ /* 0x000fe40007f1e0ff */
[----:B--2---:R-:W-:-:S03]  /*2900*/  SEL R3, R3, RZ, P4 ;  /* 0x000000ff03037207 */ /* 0x004fc60002000000 */
[----:B------:R-:W1:Y:S02]  /*2910*/  SHFL.UP PT, R21, R14, 0x10, RZ ;  /* 0x060000000e157989 */ /* 0x000e6400000e00ff */
[----:B------:R-:W-:-:S05]  /*2920*/  IMAD.X R16, R3, 0x1, R2, P0 ;  /* 0x0000000103107824 */ /* 0x000fca00000e0602 */
[----:B------:R-:W2:Y:S01]  /*2930*/  SHFL.UP PT, R3, R16, 0x10, RZ ;  /* 0x0600000010037989 */ /* 0x000ea200000e00ff */
[----:B-1----:R-:W-:-:S04]  /*2940*/  SEL R21, R21, RZ, P5 ;  /* 0x000000ff15157207 */ /* 0x002fc80002800000 */
[----:B------:R-:W-:Y:S02]  /*2950*/  IADD3 R21, P0, PT, R21, R14, RZ ;  /* 0x0000000e15157210 */ /* 0x000fe40007f1e0ff */
[----:B--2---:R-:W-:-:S05]  /*2960*/  SEL R3, R3, RZ, P5 ;  /* 0x000000ff03037207 */ /* 0x004fca0002800000 */
[----:B------:R-:W-:Y:S01]  /*2970*/  IMAD.X R20, R3, 0x1, R16, P0 ;  /* 0x0000000103147824 */ /* 0x000fe200000e0610 */
[----:B------:R-:W-:Y:S01]  /*2980*/  ISETP.LE.U32.AND P0, PT, R21, UR24, PT ;  /* 0x0000001815007c0c */ /* 0x000fe2000bf03070 */
[----:B------:R-:W-:Y:S02]  /*2990*/  IMAD.U32 R3, RZ, RZ, UR17 ;  /* 0x00000011ff037e24 */ /* 0x000fe4000f8e00ff */
[----:B------:R-:W-:Y:S02]  /*29a0*/  IMAD.MOV.U32 R16, RZ, RZ, R21 ;  /* 0x000000ffff107224 */ /* 0x000fe400078e0015 */
[----:B------:R-:W-:Y:S01]  /*29b0*/  IMAD.MOV.U32 R19, RZ, RZ, R20 ;  /* 0x000000ffff137224 */ /* 0x000fe200078e0014 */
[----:B------:R-:W-:Y:S02]  /*29c0*/  ISETP.GE.U32.AND.EX P0, PT, R3, R20, PT, P0 ;  /* 0x000000140300720c */ /* 0x000fe40003f06100 */
[----:B------:R-:W-:-:S11]  /*29d0*/  CS2R R2, SRZ ;  /* 0x0000000000027805 */ /* 0x000fd6000001ff00 */
[----:B------:R-:W-:-:S04]  /*29e0*/  VOTE.ANY R22, PT, !P0 ;  /* 0x0000000000167806 */ /* 0x000fc800040e0100 */
[----:B------:R-:W-:-:S13]  /*29f0*/  ISETP.NE.AND P0, PT, R22, RZ, PT ;  /* 0x000000ff1600720c */ /* 0x000fda0003f05270 */
[----:B------:R-:W-:Y:S05]  /*2a00*/  @P0 BRA `(.L_x_18) ;  /* 0x0000000800500947 */ /* 0x000fea0003800000 */
[----:B------:R-:W1:Y:S01]  /*2a10*/  LDC R14, c[0x0][0xbe0] ;  /* 0x0002f800ff0e7b82 */ /* 0x000e620000000800 */
[----:B------:R-:W-:Y:S01]  /*2a20*/  LOP3.LUT R11, R11, 0xfffffffe, RZ, 0xc0, !PT ;  /* 0xfffffffe0b0b7812 */ /* 0x000fe200078ec0ff */
[----:B------:R-:W2:Y:S01]  /*2a30*/  LDCU UR45, c[0x0][0xbe8] ;  /* 0x00017d00ff2d77ac */ /* 0x000ea20008000800 */
[----:B------:R-:W3:Y:S01]  /*2a40*/  LDCU.64 UR10, c[0x0][0xba8] ;  /* 0x00017500ff0a77ac */ /* 0x000ee20008000a00 */
[----:B------:R-:W4:Y:S01]  /*2a50*/  LDCU.64 UR8, c[0x0][0xbb0] ;  /* 0x00017600ff0877ac */ /* 0x000f220008000a00 */
[----:B------:R-:W1:Y:S02]  /*2a60*/  LDCU.128 UR4, c[0x0][0xbc0] ;  /* 0x00017800ff0477ac */ /* 0x000e640008000c00 */
[----:B-1----:R-:W-:-:S13]  /*2a70*/  ISETP.NE.AND P0, PT, R14, 0x1, PT ;  /* 0x000000010e00780c */ /* 0x002fda0003f05270 */
[----:B--234-:R-:W-:-:S07]  /*2a80*/  @P0 LOP3.LUT R11, R11, 0x1, RZ, 0xfc, !PT ;  /* 0x000000010b0b0812 */ /* 0x01cfce00078efcff */
.L_x_21:
[C---:B------:R-:W-:Y:S01]  /*2a90*/  VIADD R2, R15.reuse, 0x40 ;  /* 0x000000400f027836 */ /* 0x040fe20000000000 */
[----:B-----5:R-:W-:Y:S01]  /*2aa0*/  MOV R19, R6 ;  /* 0x0000000600137202 */ /* 0x020fe20000000f00 */
[----:B------:R-:W-:Y:S02]  /*2ab0*/  VIADD R15, R15, 0x20 ;  /* 0x000000200f0f7836 */ /* 0x000fe40000000000 */
[----:B------:R-:W-:Y:S01]  /*2ac0*/  IMAD.MOV.U32 R16, RZ, RZ, R7 ;  /* 0x000000ffff107224 */ /* 0x000fe200078e0007 */
[----:B------:R-:W-:-:S13]  /*2ad0*/  ISETP.GE.AND P0, PT, R2, UR45, PT ;  /* 0x0000002d02007c0c */ /* 0x000fda000bf06270 */
[----:B------:R-:W1:Y:S01]  /*2ae0*/  @!P0 LDC.64 R22, c[0x0][0xbf0] ;  /* 0x0002fc00ff168b82 */ /* 0x000e620000000a00 */
[----:B------:R2:W3:Y:S01]  /*2af0*/  SHFL.IDX PT, R2, R20, 0x1f, 0x1f ;  /* 0x03e01f0014027f89 */ /* 0x0004e200000e0000 */
[----:B------:R-:W-:Y:S01]  /*2b00*/  BSSY.RECONVERGENT B0, `(.L_x_19) ;  /* 0x000005e000007945 */ /* 0x000fe20003800200 */
[----:B------:R-:W-:Y:S02]  /*2b10*/  HFMA2 R17, -RZ, RZ, 0, 0 ;  /* 0x00000000ff117431 */ /* 0x000fe400000001ff */
[----:B------:R2:W4:Y:S01]  /*2b20*/  SHFL.IDX PT, R3, R21, 0x1f, 0x1f ;  /* 0x03e01f0015037f89 */ /* 0x00052200000e0000 */
[----:B-1----:R-:W-:-:S05]  /*2b30*/  @!P0 IMAD.WIDE.U32 R22, R15, 0xc, R22 ;  /* 0x0000000c0f168825 */ /* 0x002fca00078e0016 */
[----:B------:R2:W5:Y:S04]  /*2b40*/  @!P0 LDG.E R6, desc[UR50][R22.64+0x180] ;  /* 0x0001803216068981 */ /* 0x000568000c1e1900 */
[----:B------:R2:W5:Y:S01]  /*2b50*/  @!P0 LDG.E R7, desc[UR50][R22.64+0x184] ;  /* 0x0001843216078981 */ /* 0x000562000c1e1900 */
[----:B------:R-:W-:Y:S02]  /*2b60*/  ISETP.GE.AND P0, PT, R15, UR45, PT ;  /* 0x0000002d0f007c0c */ /* 0x000fe4000bf06270 */
[----:B------:R-:W-:-:S11]  /*2b70*/  MOV R18, 0x7fffffff ;  /* 0x7fffffff00127802 */ /* 0x000fd60000000f00 */
[----:B---34-:R-:W-:Y:S05]  /*2b80*/  @P0 BRA `(.L_x_20) ;  /* 0x0000000400540947 */ /* 0x018fea0003800000 */
[----:B------:R-:W-:-:S04]  /*2b90*/  IADD3 R13, P0, PT, R19, UR12, RZ ;  /* 0x0000000c130d7c10 */ /* 0x000fc8000ff1e0ff */
[----:B------:R-:W-:Y:S02]  /*2ba0*/  LEA.HI.X.SX32 R12, R19, UR13, 0x1, P0 ;  /* 0x0000000d130c7c11 */ /* 0x000fe400080f0eff */
[----:B------:R-:W-:-:S04]  /*2bb0*/  IADD3 R19, P0, PT, R16, UR19, RZ ;  /* 0x0000001310137c10 */ /* 0x000fc8000ff1e0ff */
[----:B------:R-:W-:Y:S02]  /*2bc0*/  LEA.HI.X.SX32 R18, R16, UR40, 0x1, P0 ;  /* 0x0000002810127c11 */ /* 0x000fe400080f0eff */
[----:B------:R-:W-:-:S05]  /*2bd0*/  IADD3 R17, P0, PT, R13, UR9, RZ ;  /* 0x000000090d117c10 */ /* 0x000fca000ff1e0ff */
[----:B------:R-:W-:Y:S01]  /*2be0*/  IMAD.X R16, RZ, RZ, R12, P0 ;  /* 0x000000ffff107224 */ /* 0x000fe200000e060c */
[----:B--2---:R-:W-:Y:S01]  /*2bf0*/  IADD3 R21, P0, PT, R19, UR7, RZ ;  /* 0x0000000713157c10 */ /* 0x004fe2000ff1e0ff */
[----:B------:R-:W-:-:S04]  /*2c00*/  IMAD.WIDE.U32 R30, R17, UR10, RZ ;  /* 0x0000000a111e7c25 */ /* 0x000fc8000f8e00ff */
[----:B------:R-:W-:-:S04]  /*2c10*/  IMAD.WIDE.U32 R28, R16, UR10, RZ ;  /* 0x0000000a101c7c25 */ /* 0x000fc8000f8e00ff */
[----:B------:R-:W-:Y:S02]  /*2c20*/  IMAD.X R20, RZ, RZ, R18, P0 ;  /* 0x000000ffff147224 */ /* 0x000fe400000e0612 */
[----:B------:R-:W-:-:S04]  /*2c30*/  IMAD.WIDE.U32 R28, P0, R17, UR11, R28 ;  /* 0x0000000b111c7c25 */ /* 0x000fc8000f80001c */
[----:B------:R-:W-:-:S04]  /*2c40*/  IMAD.WIDE.U32 R24, R20, UR4, RZ ;  /* 0x0000000414187c25 */ /* 0x000fc8000f8e00ff */
[----:B------:R-:W-:Y:S02]  /*2c50*/  IMAD.X R27, RZ, RZ, RZ, P0 ;  /* 0x000000ffff1b7224 */ /* 0x000fe400000e06ff */
[----:B------:R-:W-:-:S04]  /*2c60*/  IMAD.WIDE.U32 R24, P0, R21, UR5, R24 ;  /* 0x0000000515187c25 */ /* 0x000fc8000f800018 */
[----:B------:R-:W-:Y:S01]  /*2c70*/  IMAD.X R23, RZ, RZ, RZ, P0 ;  /* 0x000000ffff177224 */ /* 0x000fe200000e06ff */
[----:B------:R-:W-:Y:S01]  /*2c80*/  IADD3 RZ, P0, PT, R31, R28, RZ ;  /* 0x0000001c1fff7210 */ /* 0x000fe20007f1e0ff */
[----:B------:R-:W-:Y:S02]  /*2c90*/  IMAD.MOV.U32 R26, RZ, RZ, R29 ;  /* 0x000000ffff1a7224 */ /* 0x000fe400078e001d */
[----:B------:R-:W-:Y:S02]  /*2ca0*/  IMAD.MOV.U32 R22, RZ, RZ, R25 ;  /* 0x000000ffff167224 */ /* 0x000fe400078e0019 */
[----:B------:R-:W-:-:S04]  /*2cb0*/  IMAD.WIDE.U32.X R16, R16, UR11, R26, P0 ;  /* 0x0000000b10107c25 */ /* 0x000fc800080e041a */
[----:B------:R-:W-:-:S05]  /*2cc0*/  IMAD.WIDE.U32 R26, R21, UR4, RZ ;  /* 0x00000004151a7c25 */ /* 0x000fca000f8e00ff */
[----:B------:R-:W-:-:S05]  /*2cd0*/  IADD3 RZ, P0, PT, R27, R24, RZ ;  /* 0x000000181bff7210 */ /* 0x000fca0007f1e0ff */
[----:B------:R-:W-:Y:S01]  /*2ce0*/  IMAD.WIDE.U32.X R20, R20, UR5, R22, P0 ;  /* 0x0000000514147c25 */ /* 0x000fe200080e0416 */
[----:B------:R-:W-:-:S04]  /*2cf0*/  ISETP.NE.U32.AND P0, PT, RZ, UR10, PT ;  /* 0x0000000aff007c0c */ /* 0x000fc8000bf05070 */
[----:B------:R-:W-:-:S04]  /*2d00*/  ISETP.NE.AND.EX P0, PT, RZ, UR11, PT, P0 ;  /* 0x0000000bff007c0c */ /* 0x000fc8000bf05300 */
[----:B------:R-:W-:Y:S02]  /*2d10*/  SEL R13, R13, R16, !P0 ;  /* 0x000000100d0d7207 */ /* 0x000fe40004000000 */
[----:B------:R-:W-:Y:S02]  /*2d20*/  SEL R12, R12, R17, !P0 ;  /* 0x000000110c0c7207 */ /* 0x000fe40004000000 */
[----:B------:R-:W-:Y:S02]  /*2d30*/  ISETP.NE.U32.AND P0, PT, RZ, UR4, PT ;  /* 0x00000004ff007c0c */ /* 0x000fe4000bf05070 */
[----:B------:R-:W-:Y:S02]  /*2d40*/  SHF.R.U64 R12, R13, UR8, R12 ;  /* 0x000000080d0c7c19 */ /* 0x000fe4000800120c */
[----:B------:R-:W-:-:S04]  /*2d50*/  ISETP.NE.AND.EX P0, PT, RZ, UR5, PT, P0 ;  /* 0x00000005ff007c0c */ /* 0x000fc8000bf05300 */
[----:B------:R-:W-:Y:S02]  /*2d60*/  SEL R16, R18, R21, !P0 ;  /* 0x0000001512107207 */ /* 0x000fe40004000000 */
[-C--:B------:R-:W-:Y:S02]  /*2d70*/  IABS R18, R5.reuse ;  /* 0x0000000500127213 */ /* 0x080fe40000000000 */
[----:B------:R-:W-:Y:S02]  /*2d80*/  SEL R19, R19, R20, !P0 ;  /* 0x0000001413137207 */ /* 0x000fe40004000000 */
[----:B------:R-:W1:Y:S01]  /*2d90*/  I2F.RP R21, R18 ;  /* 0x0000001200157306 */ /* 0x000e620000209400 */
[----:B------:R-:W-:Y:S02]  /*2da0*/  IADD3 R20, PT, PT, R5, -0x1, R12 ;  /* 0xffffffff05147810 */ /* 0x000fe40007ffe00c */
[----:B------:R-:W-:Y:S02]  /*2db0*/  IABS R12, R5 ;  /* 0x00000005000c7213 */ /* 0x000fe40000000000 */
[----:B------:R-:W-:-:S02]  /*2dc0*/  IABS R13, R20 ;  /* 0x00000014000d7213 */ /* 0x000fc40000000000 */
[----:B------:R-:W-:Y:S01]  /*2dd0*/  SHF.R.U64 R19, R19, UR6, R16 ;  /* 0x0000000613137c19 */ /* 0x000fe20008001210 */
[----:B------:R-:W-:-:S03]  /*2de0*/  IMAD.MOV R12, RZ, RZ, -R12 ;  /* 0x000000ffff0c7224 */ /* 0x000fc600078e0a0c */
[----:B------:R-:W-:Y:S01]  /*2df0*/  IADD3 R19, PT, PT, R4, -0x1, R19 ;  /* 0xffffffff04137810 */ /* 0x000fe20007ffe013 */
[----:B-1----:R-:W1:Y:S02]  /*2e00*/  MUFU.RCP R22, R21 ;  /* 0x0000001500167308 */ /* 0x002e640000001000 */
[----:B-1----:R-:W-:-:S06]  /*2e10*/  VIADD R22, R22, 0xffffffe ;  /* 0x0ffffffe16167836 */ /* 0x002fcc0000000000 */
[----:B------:R-:W1:Y:S02]  /*2e20*/  F2I.FTZ.U32.TRUNC.NTZ R23, R22 ;  /* 0x0000001600177305 */ /* 0x000e64000021f000 */
[----:B-1----:R-:W-:Y:S02]  /*2e30*/  IMAD.MOV R17, RZ, RZ, -R23 ;  /* 0x000000ffff117224 */ /* 0x002fe400078e0a17 */
[----:B------:R-:W-:Y:S02]  /*2e40*/  IMAD.MOV.U32 R22, RZ, RZ, RZ ;  /* 0x000000ffff167224 */ /* 0x000fe400078e00ff */
[----:B------:R-:W-:-:S04]  /*2e50*/  IMAD R17, R17, R18, RZ ;  /* 0x0000001211117224 */ /* 0x000fc800078e02ff */
[----:B------:R-:W-:-:S06]  /*2e60*/  IMAD.HI.U32 R17, R23, R17, R22 ;  /* 0x0000001117117227 */ /* 0x000fcc00078e0016 */
[----:B------:R-:W-:-:S04]  /*2e70*/  IMAD.HI.U32 R17, R17, R13, RZ ;  /* 0x0000000d11117227 */ /* 0x000fc800078e00ff */
[----:B------:R-:W-:Y:S01]  /*2e80*/  IMAD R21, R17, R12, R13 ;  /* 0x0000000c11157224 */ /* 0x000fe200078e020d */
[----:B------:R-:W-:Y:S02]  /*2e90*/  IABS R17, R4 ;  /* 0x0000000400117213 */ /* 0x000fe40000000000 */
[----:B------:R-:W-:Y:S02]  /*2ea0*/  IABS R13, R19 ;  /* 0x00000013000d7213 */ /* 0x000fe40000000000 */
[----:B------:R-:W1:Y:S01]  /*2eb0*/  I2F.RP R24, R17 ;  /* 0x0000001100187306 */ /* 0x000e620000209400 */
[----:B------:R-:W-:-:S13]  /*2ec0*/  ISETP.GT.U32.AND P0, PT, R18, R21, PT ;  /* 0x000000151200720c */ /* 0x000fda0003f04070 */
[----:B------:R-:W-:Y:S01]  /*2ed0*/  @!P0 IMAD.IADD R21, R21, 0x1, -R18 ;  /* 0x0000000115158824 */ /* 0x000fe200078e0a12 */
[----:B-1----:R-:W1:Y:S02]  /*2ee0*/  MUFU.RCP R22, R24 ;  /* 0x0000001800167308 */ /* 0x002e640000001000 */
[----:B-1----:R-:W-:-:S06]  /*2ef0*/  VIADD R22, R22, 0xffffffe ;  /* 0x0ffffffe16167836 */ /* 0x002fcc0000000000 */
[----:B------:R-:W1:Y:S02]  /*2f00*/  F2I.FTZ.U32.TRUNC.NTZ R23, R22 ;  /* 0x0000001600177305 */ /* 0x000e64000021f000 */
[----:B-1----:R-:W-:Y:S02]  /*2f10*/  IMAD.MOV R12, RZ, RZ, -R23 ;  /* 0x000000ffff0c7224 */ /* 0x002fe400078e0a17 */
[----:B------:R-:W-:Y:S02]  /*2f20*/  IMAD.MOV.U32 R22, RZ, RZ, RZ ;  /* 0x000000ffff167224 */ /* 0x000fe400078e00ff */
[----:B------:R-:W-:Y:S01]  /*2f30*/  IMAD R16, R12, R17, RZ ;  /* 0x000000110c107224 */ /* 0x000fe200078e02ff */
[----:B------:R-:W-:-:S03]  /*2f40*/  IABS R12, R4 ;  /* 0x00000004000c7213 */ /* 0x000fc60000000000 */
[----:B------:R-:W-:-:S04]  /*2f50*/  IMAD.HI.U32 R16, R23, R16, R22 ;  /* 0x0000001017107227 */ /* 0x000fc800078e0016 */
[----:B------:R-:W-:Y:S02]  /*2f60*/  IMAD.MOV R12, RZ, RZ, -R12 ;  /* 0x000000ffff0c7224 */ /* 0x000fe400078e0a0c */
[----:B------:R-:W-:-:S04]  /*2f70*/  IMAD.HI.U32 R16, R16, R13, RZ ;  /* 0x0000000d10107227 */ /* 0x000fc800078e00ff */
[----:B------:R-:W-:-:S05]  /*2f80*/  IMAD R12, R16, R12, R13 ;  /* 0x0000000c100c7224 */ /* 0x000fca00078e020d */
[----:B------:R-:W-:-:S13]  /*2f90*/  ISETP.GT.U32.AND P0, PT, R17, R12, PT ;  /* 0x0000000c1100720c */ /* 0x000fda0003f04070 */
[----:B------:R-:W-:Y:S01]  /*2fa0*/  @!P0 IMAD.IADD R12, R12, 0x1, -R17 ;  /* 0x000000010c0c8824 */ /* 0x000fe200078e0a11 */
[----:B------:R-:W-:-:S13]  /*2fb0*/  ISETP.GT.U32.AND P0, PT, R18, R21, PT ;  /* 0x000000151200720c */ /* 0x000fda0003f04070 */
[----:B------:R-:W-:Y:S01]  /*2fc0*/  @!P0 IMAD.IADD R21, R21, 0x1, -R18 ;  /* 0x0000000115158824 */ /* 0x000fe200078e0a12 */
[----:B------:R-:W-:-:S13]  /*2fd0*/  ISETP.GT.U32.AND P0, PT, R17, R12, PT ;  /* 0x0000000c1100720c */ /* 0x000fda0003f04070 */
[----:B------:R-:W-:Y:S01]  /*2fe0*/  @!P0 IMAD.IADD R12, R12, 0x1, -R17 ;  /* 0x000000010c0c8824 */ /* 0x000fe200078e0a11 */
[----:B------:R-:W-:-:S13]  /*2ff0*/  ISETP.GE.AND P0, PT, R20, RZ, PT ;  /* 0x000000ff1400720c */ /* 0x000fda0003f06270 */
[----:B------:R-:W-:Y:S01]  /*3000*/  @!P0 IMAD.MOV R21, RZ, RZ, -R21 ;  /* 0x000000ffff158224 */ /* 0x000fe200078e0a15 */
[----:B------:R-:W-:-:S13]  /*3010*/  ISETP.GE.AND P0, PT, R19, RZ, PT ;  /* 0x000000ff1300720c */ /* 0x000fda0003f06270 */
[----:B------:R-:W-:Y:S01]  /*3020*/  @!P0 IMAD.MOV R12, RZ, RZ, -R12 ;  /* 0x000000ffff0c8224 */ /* 0x000fe200078e0a0c */
[----:B------:R-:W-:-:S13]  /*3030*/  ISETP.NE.AND P0, PT, RZ, UR27, PT ;  /* 0x0000001bff007c0c */ /* 0x000fda000bf05270 */
[----:B------:R-:W-:Y:S02]  /*3040*/  @!P0 LOP3.LUT R21, RZ, UR27, RZ, 0x33, !PT ;  /* 0x0000001bff158c12 */ /* 0x000fe4000f8e33ff */
[----:B------:R-:W-:-:S03]  /*3050*/  ISETP.NE.AND P0, PT, RZ, UR26, PT ;  /* 0x0000001aff007c0c */ /* 0x000fc6000bf05270 */
[----:B------:R-:W-:-:S10]  /*3060*/  IMAD.IADD R18, R20, 0x1, -R21 ;  /* 0x0000000114127824 */ /* 0x000fd400078e0a15 */
[----:B------:R-:W-:Y:S02]  /*3070*/  @!P0 LOP3.LUT R12, RZ, UR26, RZ, 0x33, !PT ;  /* 0x0000001aff0c8c12 */ /* 0x000fe4000f8e33ff */
[----:B------:R-:W-:-:S03]  /*3080*/  ISETP.NE.AND P0, PT, R14, 0x1, PT ;  /* 0x000000010e00780c */ /* 0x000fc60003f05270 */
[----:B------:R-:W-:-:S05]  /*3090*/  IMAD.IADD R19, R19, 0x1, -R12 ;  /* 0x0000000113137824 */ /* 0x000fca00078e0a0c */
[CC--:B------:R-:W-:Y:S01]  /*30a0*/  SEL R12, R19.reuse, R18.reuse, !P0 ;  /* 0x00000012130c7207 */ /* 0x0c0fe20004000000 */
[----:B------:R-:W-:-:S03]  /*30b0*/  IMAD R18, R19, R18, RZ ;  /* 0x0000001213127224 */ /* 0x000fc600078e02ff */
[----:B------:R-:W-:Y:S02]  /*30c0*/  SHF.R.S32.HI R13, RZ, 0x1f, R12 ;  /* 0x0000001fff0d7819 */ /* 0x000fe4000001140c */
[----:B------:R-:W-:Y:S02]  /*30d0*/  SHF.R.S32.HI R17, RZ, 0x1f, R18 ;  /* 0x0000001fff117819 */ /* 0x000fe40000011412 */
.L_x_20:
[----:B------:R-:W-:Y:S05]  /*30e0*/  BSYNC.RECONVERGENT B0 ;  /* 0x0000000000007941 */ /* 0x000fea0003800200 */
.L_x_19:
[----:B------:R-:W1:Y:S04]  /*30f0*/  SHFL.UP PT, R19, R18, 0x1, RZ ;  /* 0x0420000012137989 */ /* 0x000e6800000e00ff */
[----:B------:R-:W3:Y:S01]  /*3100*/  SHFL.UP PT, R16, R17, 0x1, RZ ;  /* 0x0420000011107989 */ /* 0x000ee200000e00ff */
[----:B-1----:R-:W-:Y:S02]  /*3110*/  SEL R19, R19, RZ, P6 ;  /* 0x000000ff13137207 */ /* 0x002fe40003000000 */
[----:B---3--:R-:W-:Y:S02]  /*3120*/  SEL R16, R16, RZ, P6 ;  /* 0x000000ff10107207 */ /* 0x008fe40003000000 */
[----:B------:R-:W-:-:S05]  /*3130*/  IADD3 R19, P0, PT, R19, R18, RZ ;  /* 0x0000001213137210 */ /* 0x000fca0007f1e0ff */
[----:B------:R-:W-:Y:S01]  /*3140*/  IMAD.X R16, R16, 0x1, R17, P0 ;  /* 0x0000000110107824 */ /* 0x000fe200000e0611 */
[----:B--2---:R-:W1:Y:S04]  /*3150*/  SHFL.UP PT, R20, R19, 0x2, RZ ;  /* 0x0440000013147989 */ /* 0x004e6800000e00ff */
[----:B------:R-:W2:Y:S01]  /*3160*/  SHFL.UP PT, R21, R16, 0x2, RZ ;  /* 0x0440000010157989 */ /* 0x000ea200000e00ff */
[----:B-1----:R-:W-:Y:S02]  /*3170*/  SEL R20, R20, RZ, P1 ;  /* 0x000000ff14147207 */ /* 0x002fe40000800000 */
[----:B--2---:R-:W-:Y:S02]  /*3180*/  SEL R21, R21, RZ, P1 ;  /* 0x000000ff15157207 */ /* 0x004fe40000800000 */
[----:B------:R-:W-:-:S05]  /*3190*/  IADD3 R20, P0, PT, R20, R19, RZ ;  /* 0x0000001314147210 */ /* 0x000fca0007f1e0ff */
[----:B------:R-:W-:Y:S01]  /*31a0*/  IMAD.X R21, R21, 0x1, R16, P0 ;  /* 0x0000000115157824 */ /* 0x000fe200000e0610 */
[----:B------:R-:W1:Y:S04]  /*31b0*/  SHFL.UP PT, R23, R20, 0x4, RZ ;  /* 0x0480000014177989 */ /* 0x000e6800000e00ff */
        /* <DEDUP_REMOVED lines=9> */
[----:B------:R-:W-:Y:S01]  /*3250*/  IADD3 R24, P0, PT, R16, R23, RZ ;  /* 0x0000001710187210 */ /* 0x000fe20007f1e0ff */
[----:B------:R-:W-:-:S04]  /*3260*/  IMAD.U32 R23, RZ, RZ, UR17 ;  /* 0x00000011ff177e24 */ /* 0x000fc8000f8e00ff */
[----:B------:R-:W-:Y:S02]  /*3270*/  IMAD.X R25, R19, 0x1, R22, P0 ;  /* 0x0000000113197824 */ /* 0x000fe400000e0616 */
[----:B------:R-:W1:Y:S04]  /*3280*/  SHFL.UP PT, R19, R24, 0x10, RZ ;  /* 0x0600000018137989 */ /* 0x000e6800000e00ff */
[----:B------:R-:W2:Y:S01]  /*3290*/  SHFL.UP PT, R20, R25, 0x10, RZ ;  /* 0x0600000019147989 */ /* 0x000ea200000e00ff */
[----:B-1----:R-:W-:Y:S02]  /*32a0*/  SEL R19, R19, RZ, P5 ;  /* 0x000000ff13137207 */ /* 0x002fe40002800000 */
[----:B--2---:R-:W-:Y:S02]  /*32b0*/  SEL R20, R20, RZ, P5 ;  /* 0x000000ff14147207 */ /* 0x004fe40002800000 */
[----:B------:R-:W-:-:S05]  /*32c0*/  IADD3 R16, P0, PT, R19, R24, RZ ;  /* 0x0000001813107210 */ /* 0x000fca0007f1e0ff */
[----:B------:R-:W-:Y:S01]  /*32d0*/  IMAD.X R19, R20, 0x1, R25, P0 ;  /* 0x0000000114137824 */ /* 0x000fe200000e0619 */
[----:B------:R-:W-:-:S05]  /*32e0*/  IADD3 R21, P0, PT, R16, R3, RZ ;  /* 0x0000000310157210 */ /* 0x000fca0007f1e0ff */
[----:B------:R-:W-:Y:S01]  /*32f0*/  IMAD.X R20, R19, 0x1, R2, P0 ;  /* 0x0000000113147824 */ /* 0x000fe200000e0602 */
[----:B------:R-:W-:-:S04]  /*3300*/  ISETP.LE.U32.AND P0, PT, R21, UR24, PT ;  /* 0x0000001815007c0c */ /* 0x000fc8000bf03070 */
[----:B------:R-:W-:-:S13]  /*3310*/  ISETP.GE.U32.AND.EX P0, PT, R23, R20, PT, P0 ;  /* 0x000000141700720c */ /* 0x000fda0003f06100 */
[----:B------:R-:W-:-:S04]  /*3320*/  VOTE.ANY R22, PT, !P0 ;  /* 0x0000000000167806 */ /* 0x000fc800040e0100 */
[----:B------:R-:W-:-:S13]  /*3330*/  ISETP.NE.AND P0, PT, R22, RZ, PT ;  /* 0x000000ff1600720c */ /* 0x000fda0003f05270 */
[----:B------:R-:W-:Y:S05]  /*3340*/  @!P0 BRA `(.L_x_21) ;  /* 0xfffffff400d08947 */ /* 0x000fea000383ffff */
.L_x_18:
[----:B------:R-:W1:Y:S08]  /*3350*/  BREV R23, R22 ;  /* 0x0000001600177301 */ /* 0x000e700000000000 */
[----:B-1----:R-:W1:Y:S02]  /*3360*/  FLO.U32.SH R23, R23 ;  /* 0x0000001700177300 */ /* 0x002e6400000e0400 */
[----:B-1----:R-:W1:Y:S02]  /*3370*/  SHFL.IDX PT, R21, R15, R23, 0x1f ;  /* 0x00001f170f157589 */ /* 0x002e6400000e0000 */
[----:B-1----:R-:W-:-:S05]  /*3380*/  IMAD.IADD R14, R8, 0x1, R21 ;  /* 0x00000001080e7824 */ /* 0x002fca00078e0215 */
[----:B------:R-:W-:-:S13]  /*3390*/  ISETP.GE.AND P0, PT, R14, UR45, PT ;  /* 0x0000002d0e007c0c */ /* 0x000fda000bf06270 */
[----:B------:R-:W1:Y:S02]  /*33a0*/  @!P0 LDC.64 R24, c[0x0][0xbf0] ;  /* 0x0002fc00ff188b82 */ /* 0x000e640000000a00 */
[----:B-1----:R-:W-:-:S05]  /*33b0*/  @!P0 IMAD.WIDE R24, R14, 0xc, R24 ;  /* 0x0000000c0e188825 */ /* 0x002fca00078e0218 */
[----:B-----5:R1:W5:Y:S04]  /*33c0*/  @!P0 LDG.E R6, desc[UR50][R24.64] ;  /* 0x0000003218068981 */ /* 0x020368000c1e1900 */
[----:B------:R1:W5:Y:S01]  /*33d0*/  @!P0 LDG.E R7, desc[UR50][R24.64+0x4] ;  /* 0x0000043218078981 */ /* 0x000362000c1e1900 */
[----:B------:R-:W-:-:S03]  /*33e0*/  IADD3 R16, P1, P0, R3, R16, -R18 ;  /* 0x0000001003107210 */ /* 0x000fc6000783e812 */
[----:B------:R-:W-:Y:S01]  /*33f0*/  SHFL.IDX PT, R15, R17, R23, 0x1f ;  /* 0x00001f17110f7589 */ /* 0x000fe200000e0000 */
[----:B------:R-:W-:-:S03]  /*3400*/  IADD3.X R2, PT, PT, R2, R19, ~R17, P1, P0 ;  /* 0x0000001302027210 */ /* 0x000fc60000fe0c11 */
[----:B------:R-:W2:Y:S04]  /*3410*/  SHFL.IDX PT, R16, R16, R23, 0x1f ;  /* 0x00001f1710107589 */ /* 0x000ea800000e0000 */
[----:B------:R-:W3:Y:S04]  /*3420*/  SHFL.IDX PT, R2, R2, R23, 0x1f ;  /* 0x00001f1702027589 */ /* 0x000ee800000e0000 */
[----:B------:R1:W4:Y:S04]  /*3430*/  SHFL.IDX PT, R14, R18, R23, 0x1f ;  /* 0x00001f17120e7589 */ /* 0x00032800000e0000 */
[----:B------:R1:W1:Y:S04]  /*3440*/  SHFL.IDX PT, R13, R13, R23, 0x1f ;  /* 0x00001f170d0d7589 */ /* 0x00026800000e0000 */
[----:B------:R1:W1:Y:S01]  /*3450*/  SHFL.IDX PT, R12, R12, R23, 0x1f ;  /* 0x00001f170c0c7589 */ /* 0x00026200000e0000 */
[----:B--2---:R-:W-:-:S02]  /*3460*/  R2UR UR41, R16 ;  /* 0x00000000102972ca */ /* 0x004fc400000e0000 */
[----:B---3--:R-:W-:-:S15]  /*3470*/  R2UR UR40, R2 ;  /* 0x00000000022872ca */ /* 0x008fde00000e0000 */
.L_x_15:
[----:B------:R-:W-:Y:S01]  /*3480*/  ISETP.GE.AND P0, PT, R21, UR45, PT ;  /* 0x0000002d15007c0c */ /* 0x000fe2000bf06270 */
[----:B------:R-:W-:Y:S01]  /*3490*/  UMOV UR19, 0xffffffff ;  /* 0xffffffff00137882 */ /* 0x000fe20000000000 */
[----:B------:R-:W-:-:S11]  /*34a0*/  MOV R17, 0xffffffff ;  /* 0xffffffff00117802 */ /* 0x000fd60000000f00 */
[----:B------:R-:W-:Y:S05]  /*34b0*/  @P0 BRA `(.L_x_14) ;  /* 0x0000000400100947 */ /* 0x000fea0003800000 */
[----:B------:R-:W2:Y:S01]  /*34c0*/  LDCU UR8, c[0x0][0xb98] ;  /* 0x00017300ff0877ac */ /* 0x000ea20008000800 */
[----:B-1----:R-:W-:Y:S02]  /*34d0*/  R2UR UR4, R12 ;  /* 0x000000000c0472ca */ /* 0x002fe400000e0000 */
[----:B------:R-:W-:Y:S01]  /*34e0*/  R2UR UR5, R13 ;  /* 0x000000000d0572ca */ /* 0x000fe200000e0000 */
[----:B------:R-:W1:Y:S01]  /*34f0*/  LDCU UR7, c[0x0][0xb88] ;  /* 0x00017100ff0777ac */ /* 0x000e620008000800 */
[----:B------:R-:W3:Y:S01]  /*3500*/  LDCU UR6, c[0x0][0xbdc] ;  /* 0x00017b80ff0677ac */ /* 0x000ee20008000800 */
[----:B------:R-:W-:-:S04]  /*3510*/  UIADD3 UR10, UP0, UPT, -UR41, UR24, URZ ;  /* 0x00000018290a7290 */ /* 0x000fc8000ff1e1ff */
[----:B------:R-:W-:-:S04]  /*3520*/  UIADD3.X UR9, UPT, UPT, ~UR40, UR17, URZ, UP0, !UPT ;  /* 0x0000001128097290 */ /* 0x000fc800087fe5ff */
[----:B--2---:R-:W-:Y:S02]  /*3530*/  USHF.R.U32.HI UR4, URZ, UR8, UR9 ;  /* 0x00000008ff047299 */ /* 0x004fe40008011609 */
[----:B------:R-:W-:Y:S01]  /*3540*/  USHF.R.U64 UR8, UR10, UR8, UR9 ;  /* 0x000000080a087299 */ /* 0x000fe20008001209 */
[----:B-1----:R-:W-:Y:S01]  /*3550*/  SHF.R.U64 R2, R12, UR7, R13 ;  /* 0x000000070c027c19 */ /* 0x002fe2000800120d */
[----:B------:R-:W-:Y:S02]  /*3560*/  USHF.R.U32.HI UR11, URZ, UR7, UR4 ;  /* 0x00000007ff0b7299 */ /* 0x000fe40008011604 */
[----:B------:R-:W-:Y:S02]  /*3570*/  USHF.R.U32.HI UR5, URZ, UR7, UR5 ;  /* 0x00000007ff057299 */ /* 0x000fe40008011605 */
[----:B---3--:R-:W-:Y:S02]  /*3580*/  USHF.R.U32.HI UR9, URZ, UR6, UR11 ;  /* 0x00000006ff097299 */ /* 0x008fe4000801160b */
[----:B------:R-:W-:Y:S01]  /*3590*/  USHF.R.U64 UR7, UR8, UR7, UR4 ;  /* 0x0000000708077299 */ /* 0x000fe20008001204 */
[----:B------:R-:W-:Y:S01]  /*35a0*/  R2UR UR4, R2 ;  /* 0x00000000020472ca */ /* 0x000fe200000e0000 */
[----:B------:R-:W-:-:S02]  /*35b0*/  ULOP3.LUT UR10, UR9, UR5, URZ, 0xfc, !UPT ;  /* 0x00000005090a7292 */ /* 0x000fc4000f8efcff */
[----:B------:R-:W-:Y:S02]  /*35c0*/  USHF.R.U64 UR6, UR7, UR6, UR11 ;  /* 0x0000000607067299 */ /* 0x000fe4000800120b */
[----:B------:R-:W-:-:S09]  /*35d0*/  UISETP.NE.U32.AND UP0, UPT, UR10, URZ, UPT ;  /* 0x000000ff0a00728c */ /* 0x000fd2000bf05070 */
[----:B------:R-:W-:Y:S05]  /*35e0*/  BRA.U UP0, `(.L_x_22) ;  /* 0x0000000100607547 */ /* 0x000fea000b800000 */
[----:B------:R-:W1:Y:S01]  /*35f0*/  I2F.U32.RP R3, UR4 ;  /* 0x0000000400037d06 */ /* 0x000e620008209000 */
[----:B------:R-:W-:Y:S01]  /*3600*/  UMOV UR10, URZ ;  /* 0x000000ff000a7c82 */ /* 0x000fe20008000000 */
[----:B------:R-:W-:-:S06]  /*3610*/  UISETP.NE.U32.AND UP0, UPT, UR4, URZ, UPT ;  /* 0x000000ff0400728c */ /* 0x000fcc000bf05070 */
[----:B-1----:R-:W1:Y:S02]  /*3620*/  MUFU.RCP R2, R3 ;  /* 0x0000000300027308 */ /* 0x002e640000001000 */
[----:B-1----:R-:W-:-:S06]  /*3630*/  IADD3 R2, PT, PT, R2, 0xffffffe, RZ ;  /* 0x0ffffffe02027810 */ /* 0x002fcc0007ffe0ff */
[----:B------:R-:W1:Y:S02]  /*3640*/  F2I.FTZ.U32.TRUNC.NTZ R2, R2 ;  /* 0x0000000200027305 */ /* 0x000e64000021f000 */
[----:B-1----:R-:W-:-:S13]  /*3650*/  R2UR UR11, R2 ;  /* 0x00000000020b72ca */ /* 0x002fda00000e0000 */
[----:B------:R-:W-:-:S04]  /*3660*/  UIADD3 UR5, UPT, UPT, URZ, -UR11, URZ ;  /* 0x8000000bff057290 */ /* 0x000fc8000fffe0ff */
[----:B------:R-:W-:-:S04]  /*3670*/  UIMAD UR5, UR5, UR4, URZ ;  /* 0x00000004050572a4 */ /* 0x000fc8000f8e02ff */
[----:B------:R-:W-:-:S07]  /*3680*/  UIMAD.WIDE.U32 UR10, UR11, UR5, UR10 ;  /* 0x000000050b0a72a5 */ /* 0x000fce000f8e000a */
[----:B------:R-:W-:Y:S02]  /*3690*/  UMOV UR5, UR11 ;  /* 0x0000000b00057c82 */ /* 0x000fe40008000000 */
[----:B------:R-:W-:-:S07]  /*36a0*/  UIMAD.WIDE.U32 UR12, UR5, UR6, URZ ;  /* 0x00000006050c72a5 */ /* 0x000fce000f8e00ff */
[----:B------:R-:W-:Y:S02]  /*36b0*/  UMOV UR12, UR13 ;  /* 0x0000000d000c7c82 */ /* 0x000fe40008000000 */
[----:B------:R-:W-:-:S04]  /*36c0*/  UIADD3 UR5, UPT, UPT, -UR12, URZ, URZ ;  /* 0x000000ff0c057290 */ /* 0x000fc8000fffe1ff */
[----:B------:R-:W-:-:S04]  /*36d0*/  UIMAD UR5, UR4, UR5, UR6 ;  /* 0x00000005040572a4 */ /* 0x000fc8000f8e0206 */
[----:B------:R-:W-:-:S11]  /*36e0*/  UISETP.GE.U32.AND UP2, UPT, UR5, UR4, UPT ;  /* 0x000000040500728c */ /* 0x000fd6000bf46070 */
[----:B------:R-:W-:Y:S02]  /*36f0*/  @UP2 UIADD3 UR5, UPT, UPT, UR5, -UR4, URZ ;  /* 0x8000000405052290 */ /* 0x000fe4000fffe0ff */
[----:B------:R-:W-:Y:S02]  /*3700*/  @UP2 UIADD3 UR12, UPT, UPT, UR12, 0x1, URZ ;  /* 0x000000010c0c2890 */ /* 0x000fe4000fffe0ff */
[----:B------:R-:W-:-:S11]  /*3710*/  UISETP.GE.U32.AND UP1, UPT, UR5, UR4, UPT ;  /* 0x000000040500728c */ /* 0x000fd6000bf26070 */
[----:B------:R-:W-:Y:S02]  /*3720*/  @UP1 UIADD3 UR12, UPT, UPT, UR12, 0x1, URZ ;  /* 0x000000010c0c1890 */ /* 0x000fe4000fffe0ff */
[----:B------:R-:W-:-:S04]  /*3730*/  @!UP0 ULOP3.LUT UR12, URZ, UR4, URZ, 0x33, !UPT ;  /* 0x00000004ff0c8292 */ /* 0x000fc8000f8e33ff */
[----:B------:R-:W-:-:S04]  /*3740*/  UIADD3 UR11, UPT, UPT, -UR12, URZ, URZ ;  /* 0x000000ff0c0b7290 */ /* 0x000fc8000fffe1ff */
[----:B------:R-:W-:Y:S01]  /*3750*/  UIMAD UR11, UR4, UR11, UR6 ;  /* 0x0000000b040b72a4 */ /* 0x000fe2000f8e0206 */
[----:B------:R-:W-:Y:S11]  /*3760*/  BRA `(.L_x_23) ;  /* 0x0000000000107947 */ /* 0x000ff60003800000 */
.L_x_22:
[----:B------:R-:W-:Y:S02]  /*3770*/  MOV R2, 0x3790 ;  /* 0x0000379000027802 */ /* 0x000fe40000000f00 */
[----:B----45:R-:W-:Y:S05]  /*3780*/  CALL.REL.NOINC `($__internal_3_$__cuda_sm20_div_u64) ;  /* 0x000000f800dc7944 */ /* 0x030fea0003c00000 */
[----:B------:R-:W-:-:S04]  /*3790*/  UIADD3 UR11, UPT, UPT, -UR12, URZ, URZ ;  /* 0x000000ff0c0b7290 */ /* 0x000fc8000fffe1ff */
[----:B------:R-:W-:-:S12]  /*37a0*/  UIMAD UR11, UR4, UR11, UR6 ;  /* 0x0000000b040b72a4 */ /* 0x000fd8000f8e0206 */
.L_x_23:
[----:B------:R-:W1:Y:S01]  /*37b0*/  LDCU UR4, c[0x0][0xbdc] ;  /* 0x00017b80ff0477ac */ /* 0x000e620008000800 */
[----:B------:R-:W-:Y:S01]  /*37c0*/  PLOP3.LUT P0, PT, PT, PT, PT, 0x8, 0x80 ;  /* 0x000000000080781c */ /* 0x000fe20003f0e170 */
[----:B------:R-:W-:Y:S01]  /*37d0*/  IMAD.MOV.U32 R17, RZ, RZ, R21 ;  /* 0x000000ffff117224 */ /* 0x000fe200078e0015 */
[----:B------:R-:W-:Y:S01]  /*37e0*/  LOP3.LUT R11, R11, 0xfffffffd, RZ, 0xc0, !PT ;  /* 0xfffffffd0b0b7812 */ /* 0x000fe200078ec0ff */
[----:B------:R-:W2:Y:S01]  /*37f0*/  LDCU UR6, c[0x0][0xb80] ;  /* 0x00017000ff0677ac */ /* 0x000ea20008000800 */
[----:B------:R-:W3:Y:S01]  /*3800*/  LDCU UR5, c[0x0][0xbe0] ;  /* 0x00017c00ff0577ac */ /* 0x000ee20008000800 */
[----:B------:R-:W-:Y:S01]  /*3810*/  UMOV UR10, 0xffffffff ;  /* 0xffffffff000a7882 */ /* 0x000fe20000000000 */
[----:B------:R-:W4:Y:S07]  /*3820*/  LDCU UR9, c[0x0][0xb90] ;  /* 0x00017200ff0977ac */ /* 0x000f2e0008000800 */
[----:B------:R-:W-:Y:S01]  /*3830*/  @P0 LOP3.LUT R11, R11, 0x2, RZ, 0xfc, !PT ;  /* 0x000000020b0b0812 */ /* 0x000fe200078efcff */
[----:B-1----:R-:W-:-:S02]  /*3840*/  USHF.L.U32 UR10, UR10, UR4, URZ ;  /* 0x000000040a0a7299 */ /* 0x002fc400080006ff */
[----:B------:R-:W-:Y:S02]  /*3850*/  USHF.L.U32 UR12, UR12, UR4, URZ ;  /* 0x000000040c0c7299 */ /* 0x000fe400080006ff */
[----:B------:R-:W-:Y:S02]  /*3860*/  ULOP3.LUT UR10, URZ, UR10, URZ, 0x33, !UPT ;  /* 0x0000000aff0a7292 */ /* 0x000fe4000f8e33ff */
[----:B--2---:R-:W-:Y:S02]  /*3870*/  UIADD3 UR4, UPT, UPT, UR6, -0x1, URZ ;  /* 0xffffffff06047890 */ /* 0x004fe4000fffe0ff */
[----:B------:R-:W-:Y:S02]  /*3880*/  ULOP3.LUT UR10, UR7, UR10, URZ, 0xc0, !UPT ;  /* 0x0000000a070a7292 */ /* 0x000fe4000f8ec0ff */
[----:B------:R-:W-:Y:S02]  /*3890*/  ULOP3.LUT UR4, UR4, UR8, URZ, 0xc0, !UPT ;  /* 0x0000000804047292 */ /* 0x000fe4000f8ec0ff */
[----:B------:R-:W-:-:S02]  /*38a0*/  UIADD3 UR10, UPT, UPT, UR10, UR12, URZ ;  /* 0x0000000c0a0a7290 */ /* 0x000fc4000fffe0ff */
[----:B---3--:R-:W-:Y:S02]  /*38b0*/  UISETP.NE.AND UP0, UPT, UR5, 0x1, UPT ;  /* 0x000000010500788c */ /* 0x008fe4000bf05270 */
[----:B------:R-:W-:Y:S02]  /*38c0*/  UIMAD UR4, UR11, UR6, UR4 ;  /* 0x000000060b0472a4 */ /* 0x000fe4000f8e0204 */
[----:B----4-:R-:W-:-:S04]  /*38d0*/  UIMAD UR9, UR10, UR9, UR32 ;  /* 0x000000090a0972a4 */ /* 0x010fc8000f8e0220 */
[----:B------:R-:W-:Y:S02]  /*38e0*/  USEL UR18, UR9, UR4, !UP0 ;  /* 0x0000000409127287 */ /* 0x000fe4000c000000 */
[----:B------:R-:W-:-:S12]  /*38f0*/  USEL UR19, UR4, UR9, !UP0 ;  /* 0x0000000904137287 */ /* 0x000fd8000c000000 */
.L_x_14:
[----:B------:R-:W2:Y:S02]  /*3900*/  LDCU UR4, c[0x0][0x36c] ;  /* 0x00006d80ff0477ac */ /* 0x000ea40008000800 */
[----:B--2---:R-:W-:-:S09]  /*3910*/  UISETP.EQ.U32.AND UP0, UPT, UR4, 0x1, UPT ;  /* 0x000000010400788c */ /* 0x004fd2000bf02070 */
[----:B------:R-:W-:Y:S05]  /*3920*/  BRA.U !UP0, `(.L_x_24) ;  /* 0x00000001080c7547 */ /* 0x000fea000b800000 */
[----:B------:R-:W-:Y:S01]  /*3930*/  UCGABAR_WAIT ;  /* 0x0000000000007dc7 */ /* 0x000fe20008000000 */
[----:B------:R-:W-:Y:S01]  /*3940*/  CCTL.IVALL ;  /* 0x00000000ff00798f */ /* 0x000fe20002000000 */
[----:B------:R-:W-:Y:S05]  /*3950*/  BRA `(.L_x_25) ;  /* 0x0000000000047947 */ /* 0x000fea0003800000 */
.L_x_24:
[----:B------:R-:W-:Y:S06]  /*3960*/  BAR.SYNC.DEFER_BLOCKING 0x0 ;  /* 0x0000000000007b1d */ /* 0x000fec0000010000 */
.L_x_25:
[----:B------:R-:W-:-:S13]  /*3970*/  LOP3.LUT P0, RZ, R11, 0x2, RZ, 0xc0, !PT ;  /* 0x000000020bff7812 */ /* 0x000fda000780c0ff */
[----:B------:R-:W-:Y:S05]  /*3980*/  @P0 EXIT ;  /* 0x000000000000094d */ /* 0x000fea0003800000 */
[----:B------:R-:W2:Y:S01]  /*3990*/  S2UR UR5, SR_CgaCtaId ;  /* 0x00000000000579c3 */ /* 0x000ea20000008800 */
[----:B------:R-:W-:-:S09]  /*39a0*/  UISETP.NE.AND UP0, UPT, UR37, 0x2, UPT ;  /* 0x000000022500788c */ /* 0x000fd2000bf05270 */
[----:B------:R-:W-:Y:S05]  /*39b0*/  BRA.U UP0, `(.L_x_26) ;  /* 0x0000001900e07547 */ /* 0x000fea000b800000 */
[----:B------:R-:W-:Y:S02]  /*39c0*/  USHF.L.U32 UR16, UR42, 0x6, URZ ;  /* 0x000000062a107899 */ /* 0x000fe400080006ff */
[----:B------:R-:W-:Y:S02]  /*39d0*/  USHF.L.U32 UR42, UR42, 0x7, URZ ;  /* 0x000000072a2a7899 */ /* 0x000fe400080006ff */
[----:B------:R-:W-:-:S04]  /*39e0*/  ULOP3.LUT UR16, UR16, 0x40, URZ, 0xc0, !UPT ;  /* 0x0000004010107892 */ /* 0x000fc8000f8ec0ff */
[----:B-1--45:R-:W1:-:S00]  /*39f0*/  USETMAXREG.DEALLOC.CTAPOOL 0x88 ;  /* 0x00000088000079c8 */ /* 0x032e4000080e0500 */
[----:B-1----:R-:W-:Y:S01]  /*3a00*/  ISETP.NE.AND P1, PT, R8, RZ, P2 ;  /* 0x000000ff0800720c */ /* 0x002fe20001725270 */
[----:B------:R-:W-:Y:S01]  /*3a10*/  IMAD.MOV.U32 R20, RZ, RZ, 0x1 ;  /* 0x00000001ff147424 */ /* 0x000fe200078e00ff */
[----:B------:R-:W-:Y:S01]  /*3a20*/  PLOP3.LUT P4, PT, PT, PT, PT, 0x8, 0x80 ;  /* 0x000000000080781c */ /* 0x000fe20003f8e170 */
[----:B------:R-:W-:Y:S01]  /*3a30*/  IMAD.MOV.U32 R18, RZ, RZ, RZ ;  /* 0x000000ffff127224 */ /* 0x000fe200078e00ff */
[----:B------:R-:W-:Y:S01]  /*3a40*/  PRMT R19, RZ, 0x7610, R19 ;  /* 0x00007610ff137816 */ /* 0x000fe20000000013 */
[----:B------:R-:W-:Y:S01]  /*3a50*/  UMOV UR15, URZ ;  /* 0x000000ff000f7c82 */ /* 0x000fe20008000000 */
[----:B------:R-:W-:-:S09]  /*3a60*/  UMOV UR14, URZ ;  /* 0x000000ff000e7c82 */ /* 0x000fd20008000000 */
.L_x_50:
[----:B------:R-:W1:Y:S02]  /*3a70*/  LDC.64 R10, c[0x0][0x390] ;  /* 0x0000e400ff0a7b82 */ /* 0x000e640000000a00 */
[----:B-1--4-:R-:W-:-:S05]  /*3a80*/  IMAD.WIDE R10, R17, 0xc, R10 ;  /* 0x0000000c110a7825 */ /* 0x012fca00078e020a */
[----:B------:R-:W3:Y:S02]  /*3a90*/  LDG.E R0, desc[UR50][R10.64+0x8] ;  /* 0x000008320a007981 */ /* 0x000ee4000c1e1900 */
[----:B---3--:R-:W-:Y:S01]  /*3aa0*/  R2UR UR4, R0 ;  /* 0x00000000000472ca */ /* 0x008fe200000e0000 */
[----:B------:R-:W-:-:S14]  /*3ab0*/  @P4 BRA `(.L_x_27) ;  /* 0x0000000400d04947 */ /* 0x000fdc0003800000 */
[----:B------:R-:W1:Y:S01]  /*3ac0*/  S2R R3, SR_CgaCtaId ;  /* 0x0000000000037919 */ /* 0x000e620000008800 */
[----:B------:R-:W-:Y:S02]  /*3ad0*/  LOP3.LUT R16, R19, 0xffff, RZ, 0xc0, !PT ;  /* 0x0000ffff13107812 */ /* 0x000fe400078ec0ff */
[----:B------:R-:W-:Y:S02]  /*3ae0*/  ELECT P0, URZ, PT ;  /* 0x0000000000ff782f */ /* 0x000fe40003800000 */
[----:B------:R-:W-:Y:S01]  /*3af0*/  MOV R2, 0x400 ;  /* 0x0000040000027802 */ /* 0x000fe20000000f00 */
[----:B------:R-:W3:Y:S01]  /*3b00*/  S2R R14, SR_LANEID ;  /* 0x00000000000e7919 */ /* 0x000ee20000000000 */
[----:B------:R-:W-:Y:S01]  /*3b10*/  BSSY.RECONVERGENT B0, `(.L_x_28) ;  /* 0x0000052000007945 */ /* 0x000fe20003800200 */
[----:B------:R-:W-:-:S05]  /*3b20*/  IMAD R16, R16, 0x47af, RZ ;  /* 0x000047af10107824 */ /* 0x000fca00078e02ff */
[----:B------:R-:W-:-:S05]  /*3b30*/  SHF.R.U32.HI R16, RZ, 0x10, R16 ;  /* 0x00000010ff107819 */ /* 0x000fca0000011610 */
[----:B------:R-:W-:Y:S01]  /*3b40*/  IMAD.MOV R0, RZ, RZ, -R16 ;  /* 0x000000ffff007224 */ /* 0x000fe200078e0a10 */
[----:B-1----:R-:W-:-:S04]  /*3b50*/  LEA R3, R3, R2, 0x18 ;  /* 0x0000000203037211 */ /* 0x002fc800078ec0ff */
[----:B------:R-:W-:Y:S01]  /*3b60*/  PRMT R2, R0, 0x7710, RZ ;  /* 0x0000771000027816 */ /* 0x000fe200000000ff */
[----:B---3--:R-:W-:-:S04]  /*3b70*/  IMAD.SHL.U32 R14, R14, 0x4, RZ ;  /* 0x000000040e0e7824 */ /* 0x008fc800078e00ff */
[----:B------:R-:W-:Y:S01]  /*3b80*/  IMAD.IADD R15, R2, 0x1, R19 ;  /* 0x00000001020f7824 */ /* 0x000fe200078e0213 */
[----:B------:R-:W-:Y:S01]  /*3b90*/  IADD3 R0, PT, PT, R14, 0x500, R3 ;  /* 0x000005000e007810 */ /* 0x000fe20007ffe003 */
[----:B------:R-:W-:Y:S06]  /*3ba0*/  @!P0 BRA `(.L_x_29) ;  /* 0x0000000400208947 */ /* 0x000fec0003800000 */
[----:B------:R-:W1:Y:S01]  /*3bb0*/  LDC.64 R24, c[0x0][0x830] ;  /* 0x00020c00ff187b82 */ /* 0x000e620000000a00 */
[----:B------:R-:W3:Y:S04]  /*3bc0*/  LDG.E R9, desc[UR50][R10.64] ;  /* 0x000000320a097981 */ /* 0x000ee8000c1e1900 */
[----:B------:R4:W5:Y:S03]  /*3bd0*/  LDG.E R5, desc[UR50][R10.64+0x4] ;  /* 0x000004320a057981 */ /* 0x000966000c1e1900 */
[----:B------:R-:W2:Y:S08]  /*3be0*/  LDC.64 R22, c[0x0][0x840] ;  /* 0x00021000ff167b82 */ /* 0x000eb00000000a00 */
[----:B------:R-:W4:Y:S01]  /*3bf0*/  LDC.64 R6, c[0x0][0x828] ;  /* 0x00020a00ff067b82 */ /* 0x000f220000000a00 */
[----:B-1----:R-:W-:-:S07]  /*3c00*/  IMAD.WIDE R24, R17, 0x8, R24 ;  /* 0x0000000811187825 */ /* 0x002fce00078e0218 */
[----:B------:R-:W1:Y:S01]  /*3c10*/  LDC.64 R2, c[0x0][0x838] ;  /* 0x00020e00ff027b82 */ /* 0x000e620000000a00 */
[----:B------:R-:W3:Y:S01]  /*3c20*/  LDG.E.64 R24, desc[UR50][R24.64] ;  /* 0x0000003218187981 */ /* 0x000ee2000c1e1b00 */
[----:B--2---:R-:W-:-:S06]  /*3c30*/  IMAD.WIDE R22, R17, 0x8, R22 ;  /* 0x0000000811167825 */ /* 0x004fcc00078e0216 */
[----:B------:R-:W2:Y:S01]  /*3c40*/  LDG.E.64 R22, desc[UR50][R22.64] ;  /* 0x0000003216167981 */ /* 0x000ea2000c1e1b00 */
[----:B----4-:R-:W-:-:S06]  /*3c50*/  IMAD.WIDE R28, R17, 0x8, R6 ;  /* 0x00000008111c7825 */ /* 0x010fcc00078e0206 */
[----:B------:R-:W4:Y:S01]  /*3c60*/  LDG.E.64 R28, desc[UR50][R28.64] ;  /* 0x000000321c1c7981 */ /* 0x000f22000c1e1b00 */
[----:B-1----:R-:W-:-:S06]  /*3c70*/  IMAD.WIDE R26, R17, 0x8, R2 ;  /* 0x00000008111a7825 */ /* 0x002fcc00078e0202 */
[----:B------:R-:W4:Y:S01]  /*3c80*/  LDG.E.64 R26, desc[UR50][R26.64] ;  /* 0x000000321a1a7981 */ /* 0x000f22000c1e1b00 */
[----:B------:R-:W1:Y:S01]  /*3c90*/  S2UR UR5, SR_CgaCtaId ;  /* 0x00000000000579c3 */ /* 0x000e620000008800 */
[----:B------:R-:W-:Y:S02]  /*3ca0*/  UMOV UR6, 0x400 ;  /* 0x0000040000067882 */ /* 0x000fe40000000000 */
[----:B-1----:R-:W-:-:S09]  /*3cb0*/  ULEA UR5, UR5, UR6, 0x18 ;  /* 0x0000000605057291 */ /* 0x002fd2000f8ec0ff */
[----:B------:R-:W1:Y:S04]  /*3cc0*/  LDS R7, [UR5+0x51c] ;  /* 0x00051c05ff077984 */ /* 0x000e680008000800 */
[----:B------:R-:W1:Y:S01]  /*3cd0*/  LDS R4, [UR5+0x59c] ;  /* 0x00059c05ff047984 */ /* 0x000e620008000800 */
[----:B------:R-:W-:Y:S02]  /*3ce0*/  UIADD3 UR7, UPT, UPT, UR5, 0x500, URZ ;  /* 0x0000050005077890 */ /* 0x000fe4000fffe0ff */
[----:B------:R-:W-:-:S04]  /*3cf0*/  UIADD3 UR6, UPT, UPT, UR5, 0x580, URZ ;  /* 0x0000058005067890 */ /* 0x000fc8000fffe0ff */
[----:B------:R-:W-:-:S05]  /*3d00*/  IMAD.U32 R12, RZ, RZ, UR7 ;  /* 0x00000007ff0c7e24 */ /* 0x000fca000f8e00ff */
[----:B------:R-:W-:Y:S02]  /*3d10*/  SHF.R.U64 R12, R12, 0x4, RZ ;  /* 0x000000040c0c7819 */ /* 0x000fe400000012ff */
[----:B------:R-:W-:Y:S01]  /*3d20*/  CS2R R10, SRZ ;  /* 0x00000000000a7805 */ /* 0x000fe2000001ff00 */
[----:B------:R-:W-:Y:S04]  /*3d30*/  STS [UR5+0x530], RZ ;  /* 0x000530ffff007988 */ /* 0x000fe80008000805 */
[----:B------:R-:W-:Y:S04]  /*3d40*/  STS [UR5+0x510], R12 ;  /* 0x0005100cff007988 */ /* 0x000fe80008000805 */
[----:B------:R-:W-:Y:S04]  /*3d50*/  STS [UR5+0x514], R12 ;  /* 0x0005140cff007988 */ /* 0x000fe80008000805 */
[----:B------:R-:W-:Y:S01]  /*3d60*/  STS [UR5+0x5b0], RZ ;  /* 0x0005b0ffff007988 */ /* 0x000fe20008000805 */
[----:B---3--:R-:W-:-:S04]  /*3d70*/  LOP3.LUT R17, R25, 0x1fffffff, RZ, 0xc0, !PT ;  /* 0x1fffffff19117812 */ /* 0x008fc800078ec0ff */
[----:B------:R-:W-:Y:S02]  /*3d80*/  SHF.R.U32.HI R2, RZ, 0x4, R17 ;  /* 0x00000004ff027819 */ /* 0x000fe40000011611 */
[----:B--2---:R-:W-:-:S04]  /*3d90*/  LOP3.LUT R21, R23, 0x1fffffff, RZ, 0xc0, !PT ;  /* 0x1fffffff17157812 */ /* 0x004fc800078ec0ff */
[----:B------:R-:W-:Y:S02]  /*3da0*/  SHF.R.U32.HI R3, RZ, 0x4, R21 ;  /* 0x00000004ff037819 */ /* 0x000fe40000011615 */
[----:B-1----:R-:W-:Y:S02]  /*3db0*/  LOP3.LUT R2, R7, 0xf, R2, 0xb8, !PT ;  /* 0x0000000f07027812 */ /* 0x002fe400078eb802 */
[----:B------:R-:W-:-:S03]  /*3dc0*/  LOP3.LUT R7, R4, 0xf, R3, 0xb8, !PT ;  /* 0x0000000f04077812 */ /* 0x000fc600078eb803 */
[----:B------:R-:W-:Y:S04]  /*3dd0*/  STS [UR5+0x51c], R2 ;  /* 0x00051c02ff007988 */ /* 0x000fe80008000805 */
[----:B------:R-:W-:Y:S04]  /*3de0*/  STS [UR5+0x59c], R7 ;  /* 0x00059c07ff007988 */ /* 0x000fe80008000805 */
[----:B------:R-:W1:Y:S04]  /*3df0*/  LDS R4, [UR5+0x51c] ;  /* 0x00051c05ff047984 */ /* 0x000e680008000800 */
[----:B------:R-:W2:Y:S01]  /*3e00*/  LDS R3, [UR5+0x59c] ;  /* 0x00059c05ff037984 */ /* 0x000ea20008000800 */
[----:B-1----:R-:W-:-:S02]  /*3e10*/  LOP3.LUT R4, R4, 0xf0, RZ, 0xb8, !PT ;  /* 0x000000f004047812 */ /* 0x002fc400078eb8ff */
[----:B--2---:R-:W-:-:S03]  /*3e20*/  LOP3.LUT R6, R3, 0xf0, RZ, 0xb8, !PT ;  /* 0x000000f003067812 */ /* 0x004fc600078eb8ff */
[----:B------:R-:W-:Y:S04]  /*3e30*/  STS [UR5+0x51c], R4 ;  /* 0x00051c04ff007988 */ /* 0x000fe80008000805 */
[----:B------:R-:W-:Y:S04]  /*3e40*/  STS [UR5+0x59c], R6 ;  /* 0x00059c06ff007988 */ /* 0x000fe80008000805 */
[----:B------:R-:W1:Y:S04]  /*3e50*/  LDS R13, [UR5+0x51c] ;  /* 0x00051c05ff0d7984 */ /* 0x000e680008000800 */
[----:B------:R-:W2:Y:S01]  /*3e60*/  LDS R3, [UR5+0x59c] ;  /* 0x00059c05ff037984 */ /* 0x000ea20008000800 */
[----:B------:R-:W-:-:S05]  /*3e70*/  IMAD.U32 R2, RZ, RZ, UR6 ;  /* 0x00000006ff027e24 */ /* 0x000fca000f8e00ff */
[----:B------:R-:W-:Y:S02]  /*3e80*/  SHF.R.U64 R2, R2, 0x4, RZ ;  /* 0x0000000402027819 */ /* 0x000fe400000012ff */
[----:B-1----:R-:W-:Y:S02]  /*3e90*/  LOP3.LUT R13, R13, 0xf00, RZ, 0xb8, !PT ;  /* 0x00000f000d0d7812 */ /* 0x002fe400078eb8ff */
[----:B--2---:R-:W-:-:S03]  /*3ea0*/  LOP3.LUT R3, R3, 0xf00, RZ, 0xb8, !PT ;  /* 0x00000f0003037812 */ /* 0x004fc600078eb8ff */
[----:B------:R-:W-:Y:S04]  /*3eb0*/  STS.64 [UR5+0x518], R12 ;  /* 0x0005180cff007988 */ /* 0x000fe80008000a05 */
[----:B------:R-:W-:Y:S04]  /*3ec0*/  STS.64 [UR5+0x598], R2 ;  /* 0x00059802ff007988 */ /* 0x000fe80008000a05 */
[----:B------:R-:W1:Y:S04]  /*3ed0*/  LDS R25, [UR5+0x51c] ;  /* 0x00051c05ff197984 */ /* 0x000e680008000800 */
[----:B------:R-:W2:Y:S01]  /*3ee0*/  LDS R23, [UR5+0x59c] ;  /* 0x00059c05ff177984 */ /* 0x000ea20008000800 */
[----:B------:R-:W-:Y:S01]  /*3ef0*/  UIADD3 UR6, UPT, UPT, UR4, -0x1, URZ ;  /* 0xffffffff04067890 */ /* 0x000fe2000fffe0ff */
[----:B------:R-:W-:Y:S01]  /*3f00*/  CS2R R6, SRZ ;  /* 0x0000000000067805 */ /* 0x000fe2000001ff00 */
[----:B------:R-:W-:-:S04]  /*3f10*/  VIADD R9, R9, 0xffffffff ;  /* 0xffffffff09097836 */ /* 0x000fc80000000000 */
[----:B------:R-:W-:Y:S01]  /*3f20*/  IMAD.U32 R8, RZ, RZ, UR6 ;  /* 0x00000006ff087e24 */ /* 0x000fe2000f8e00ff */
[----:B------:R-:W-:Y:S01]  /*3f30*/  SHF.R.U64 R17, R24, 0x4, R17 ;  /* 0x0000000418117819 */ /* 0x000fe20000001211 */
[----:B-----5:R-:W-:Y:S01]  /*3f40*/  VIADD R5, R5, 0xffffffff ;  /* 0xffffffff05057836 */ /* 0x020fe20000000000 */
[----:B------:R-:W-:Y:S01]  /*3f50*/  SHF.R.U64 R21, R22, 0x4, R21 ;  /* 0x0000000416157819 */ /* 0x000fe20000001215 */
[----:B------:R-:W-:Y:S01]  /*3f60*/  IMAD.MOV.U32 R4, RZ, RZ, R8 ;  /* 0x000000ffff047224 */ /* 0x000fe200078e0008 */
[----:B------:R3:W-:Y:S04]  /*3f70*/  STS [UR5+0x590], R2 ;  /* 0x00059002ff007988 */ /* 0x0007e80008000805 */
[----:B------:R3:W-:Y:S04]  /*3f80*/  STS [UR5+0x594], R2 ;  /* 0x00059402ff007988 */ /* 0x0007e80008000805 */
[----:B------:R3:W-:Y:S04]  /*3f90*/  STS.128 [UR5+0x520], R8 ;  /* 0x00052008ff007988 */ /* 0x0007e80008000c05 */
[----:B------:R3:W-:Y:S04]  /*3fa0*/  STS.128 [UR5+0x5a0], R4 ;  /* 0x0005a004ff007988 */ /* 0x0007e80008000c05 */
[----:B------:R3:W-:Y:S01]  /*3fb0*/  STS [UR5+0x50c], R17 ;  /* 0x00050c11ff007988 */ /* 0x0007e20008000805 */
[----:B-1----:R-:W-:-:S02]  /*3fc0*/  LOP3.LUT R25, R25, 0xf000, RZ, 0xb8, !PT ;  /* 0x0000f00019197812 */ /* 0x002fc400078eb8ff */
[----:B--2---:R-:W-:Y:S01]  /*3fd0*/  LOP3.LUT R23, R23, 0xf000, RZ, 0xb8, !PT ;  /* 0x0000f00017177812 */ /* 0x004fe200078eb8ff */
[----:B----4-:R3:W-:Y:S04]  /*3fe0*/  STS.64 [UR5+0x500], R28 ;  /* 0x0005001cff007988 */ /* 0x0107e80008000a05 */
[----:B------:R3:W-:Y:S04]  /*3ff0*/  STS.64 [UR5+0x580], R26 ;  /* 0x0005801aff007988 */ /* 0x0007e80008000a05 */
[----:B------:R3:W-:Y:S04]  /*4000*/  STS [UR5+0x58c], R21 ;  /* 0x00058c15ff007988 */ /* 0x0007e80008000805 */
[----:B------:R3:W-:Y:S04]  /*4010*/  STS [UR5+0x51c], R25 ;  /* 0x00051c19ff007988 */ /* 0x0007e80008000805 */
[----:B------:R3:W-:Y:S02]  /*4020*/  STS [UR5+0x59c], R23 ;  /* 0x00059c17ff007988 */ /* 0x0007e40008000805 */
.L_x_29:
[----:B--2---:R-:W-:Y:S05]  /*4030*/  BSYNC.RECONVERGENT B0 ;  /* 0x0000000000007941 */ /* 0x004fea0003800200 */
.L_x_28:
[----:B------:R-:W-:Y:S01]  /*4040*/  NOP ;  /* 0x0000000000007918 */ /* 0x000fe20000000000 */
[----:B---3--:R1:W2:Y:S01]  /*4050*/  LDS R2, [R0] ;  /* 0x0000000000027984 */ /* 0x0082a20000000800 */
[----:B------:R-:W-:Y:S02]  /*4060*/  LOP3.LUT R15, R15, 0xffff, RZ, 0xc0, !PT ;  /* 0x0000ffff0f0f7812 */ /* 0x000fe400078ec0ff */
[----:B------:R-:W-:Y:S01]  /*4070*/  ELECT P0, URZ, PT ;  /* 0x0000000000ff782f */ /* 0x000fe20003800000 */
[----:B------:R-:W-:Y:S01]  /*4080*/  BSSY.RECONVERGENT B0, `(.L_x_30) ;  /* 0x000000d000007945 */ /* 0x000fe20003800200 */
[----:B------:R1:W3:Y:S01]  /*4090*/  LDS R3, [R0+0x80] ;  /* 0x0000800000037984 */ /* 0x0002e20000000800 */
[----:B------:R-:W-:-:S04]  /*40a0*/  LEA.HI R15, R15, R16, RZ, 0x1f ;  /* 0x000000100f0f7211 */ /* 0x000fc800078ff8ff */
[----:B------:R-:W-:-:S04]  /*40b0*/  LOP3.LUT R15, R15, 0xffff, RZ, 0xc0, !PT ;  /* 0x0000ffff0f0f7812 */ /* 0x000fc800078ec0ff */
[----:B------:R-:W-:-:S04]  /*40c0*/  SHF.R.U32.HI R4, RZ, 0x4, R15 ;  /* 0x00000004ff047819 */ /* 0x000fc8000001160f */
[----:B------:R-:W-:-:S05]  /*40d0*/  PRMT R4, R4, 0x9910, RZ ;  /* 0x0000991004047816 */ /* 0x000fca00000000ff */
[----:B------:R-:W-:-:S04]  /*40e0*/  IMAD R4, R4, 0x19, RZ ;  /* 0x0000001904047824 */ /* 0x000fc800078e02ff */
[----:B------:R-:W-:-:S05]  /*40f0*/  IMAD.MOV R4, RZ, RZ, -R4 ;  /* 0x000000ffff047224 */ /* 0x000fca00078e0a04 */
[----:B------:R-:W-:-:S05]  /*4100*/  PRMT R4, R4, 0x7710, RZ ;  /* 0x0000771004047816 */ /* 0x000fca00000000ff */
[----:B------:R-:W-:Y:S01]  /*4110*/  IMAD.IADD R4, R4, 0x1, R19 ;  /* 0x0000000104047824 */ /* 0x000fe200078e0213 */
[----:B-1----:R-:W-:Y:S05]  /*4120*/  @!P0 BRA `(.L_x_31) ;  /* 0x0000000000088947 */ /* 0x002fea0003800000 */
[----:B------:R0:W-:Y:S01]  /*4130*/  UTMACMDFLUSH ;  /* 0x00000000000079b7 */ /* 0x0001e20000000000 */
[----:B------:R-:W-:-:S04]  /*4140*/  DEPBAR.LE SB0, 0x0 ;  /* 0x000080000000791a */ /* 0x000fc80000000000 */
.L_x_31:
[----:B------:R-:W-:Y:S05]  /*4150*/  BSYNC.RECONVERGENT B0 ;  /* 0x0000000000007941 */ /* 0x000fea0003800200 */
.L_x_30:
[----:B------:R-:W-:-:S13]  /*4160*/  R2UR UR5, R4 ;  /* 0x00000000040572ca */ /* 0x000fda00000e0000 */
[----:B------:R-:W-:-:S04]  /*4170*/  ULOP3.LUT UR5, UR5, 0xffff, URZ, 0xc0, !UPT ;  /* 0x0000ffff05057892 */ /* 0x000fc8000f8ec0ff */
[----:B------:R-:W-:Y:S02]  /*4180*/  UIMAD.WIDE.U32 UR6, UR5, 0x80, UR38 ;  /* 0x00000080050678a5 */ /* 0x000fe4000f8e0026 */
[----:B------:R-:W-:-:S04]  /*4190*/  UIMAD.WIDE.U32 UR8, UR5, 0x80, UR34 ;  /* 0x00000080050878a5 */ /* 0x000fc8000f8e0022 */
[C---:B------:R-:W-:Y:S02]  /*41a0*/  IADD3 R4, P3, PT, R14.reuse, UR6, RZ ;  /* 0x000000060e047c10 */ /* 0x040fe4000ff7e0ff */
[----:B------:R-:W-:-:S03]  /*41b0*/  IADD3 R14, P0, PT, R14, UR8, RZ ;  /* 0x000000080e0e7c10 */ /* 0x000fc6000ff1e0ff */
[----:B------:R-:W-:Y:S02]  /*41c0*/  IMAD.X R5, RZ, RZ, UR7, P3 ;  /* 0x00000007ff057e24 */ /* 0x000fe400098e06ff */
[----:B------:R-:W-:-:S03]  /*41d0*/  IMAD.X R15, RZ, RZ, UR9, P0 ;  /* 0x00000009ff0f7e24 */ /* 0x000fc600080e06ff */
[----:B--2---:R1:W5:Y:S04]  /*41e0*/  ATOMG.E.EXCH.STRONG.GPU PT, RZ, [R4], R2 ;  /* 0x0000000204ff73a8 */ /* 0x00436800041ee100 */
[----:B---3--:R1:W5:Y:S02]  /*41f0*/  ATOMG.E.EXCH.STRONG.GPU PT, RZ, [R14], R3 ;  /* 0x000000030eff73a8 */ /* 0x00836400041ee100 */
.L_x_27:
[----:B-1----:R-:W-:Y:S01]  /*4200*/  LOP3.LUT R2, R19, 0xffff, RZ, 0xc0, !PT ;  /* 0x0000ffff13027812 */ /* 0x002fe200078ec0ff */
[----:B------:R-:W1:Y:S01]  /*4210*/  S2UR UR13, SR_CgaCtaId ;  /* 0x00000000000d79c3 */ /* 0x000e620000008800 */
[----:B------:R-:W-:-:S03]  /*4220*/  UMOV UR12, 0x400 ;  /* 0x00000400000c7882 */ /* 0x000fc60000000000 */
[----:B------:R-:W-:-:S05]  /*4230*/  IMAD R2, R2, 0x47af, RZ ;  /* 0x000047af02027824 */ /* 0x000fca00078e02ff */
[----:B------:R-:W-:-:S05]  /*4240*/  SHF.R.U32.HI R2, RZ, 0x10, R2 ;  /* 0x00000010ff027819 */ /* 0x000fca0000011602 */
[----:B------:R-:W-:-:S05]  /*4250*/  IMAD.MOV R0, RZ, RZ, -R2 ;  /* 0x000000ffff007224 */ /* 0x000fca00078e0a02 */
[----:B------:R-:W-:-:S05]  /*4260*/  PRMT R0, R0, 0x7710, RZ ;  /* 0x0000771000007816 */ /* 0x000fca00000000ff */
[----:B------:R-:W-:Y:S01]  /*4270*/  IMAD.IADD R3, R0, 0x1, R19 ;  /* 0x0000000100037824 */ /* 0x000fe200078e0213 */
[----:B-1----:R-:W-:-:S04]  /*4280*/  ULEA UR12, UR13, UR12, 0x18 ;  /* 0x0000000c0d0c7291 */ /* 0x002fc8000f8ec0ff */
[----:B------:R-:W-:Y:S01]  /*4290*/  LOP3.LUT R3, R3, 0xffff, RZ, 0xc0, !PT ;  /* 0x0000ffff03037812 */ /* 0x000fe200078ec0ff */
[----:B--2---:R-:W-:-:S03]  /*42a0*/  ULEA UR5, UR14, UR12, 0x3 ;  /* 0x0000000c0e057291 */ /* 0x004fc6000f8e18ff */
[----:B------:R-:W-:-:S04]  /*42b0*/  LEA.HI R0, R3, R2, RZ, 0x1f ;  /* 0x0000000203007211 */ /* 0x000fc800078ff8ff */
[----:B------:R-:W-:-:S04]  /*42c0*/  LOP3.LUT R0, R0, 0xffff, RZ, 0xc0, !PT ;  /* 0x0000ffff00007812 */ /* 0x000fc800078ec0ff */
[----:B------:R-:W-:-:S04]  /*42d0*/  SHF.R.U32.HI R0, RZ, 0x4, R0 ;  /* 0x00000004ff007819 */ /* 0x000fc80000011600 */
[----:B------:R-:W-:-:S05]  /*42e0*/  PRMT R0, R0, 0x9910, RZ ;  /* 0x0000991000007816 */ /* 0x000fca00000000ff */
[----:B------:R-:W-:-:S04]  /*42f0*/  IMAD R0, R0, 0x19, RZ ;  /* 0x0000001900007824 */ /* 0x000fc800078e02ff */
[----:B------:R-:W-:-:S05]  /*4300*/  IMAD.MOV R0, RZ, RZ, -R0 ;  /* 0x000000ffff007224 */ /* 0x000fca00078e0a00 */
[----:B------:R-:W-:-:S05]  /*4310*/  PRMT R0, R0, 0x7710, RZ ;  /* 0x0000771000007816 */ /* 0x000fca00000000ff */
[----:B------:R-:W-:-:S05]  /*4320*/  IMAD.IADD R0, R0, 0x1, R19 ;  /* 0x0000000100007824 */ /* 0x000fca00078e0213 */
[----:B------:R-:W-:Y:S02]  /*4330*/  R2UR UR20, R0 ;  /* 0x00000000001472ca */ /* 0x000fe400000e0000 */
[----:B------:R-:W-:-:S11]  /*4340*/  SHF.L.U32 R0, R20, 0x1f, RZ ;  /* 0x0000001f14007819 */ /* 0x000fd600000006ff */
[----:B------:R-:W-:-:S04]  /*4350*/  ULOP3.LUT UR20, UR20, 0xffff, URZ, 0xc0, !UPT ;  /* 0x0000ffff14147892 */ /* 0x000fc8000f8ec0ff */
[----:B------:R-:W-:Y:S02]  /*4360*/  UIMAD.WIDE.U32 UR22, UR20, 0x80, UR38 ;  /* 0x00000080141678a5 */ /* 0x000fe4000f8e0026 */
[----:B------:R-:W-:Y:S01]  /*4370*/  UIMAD.WIDE.U32 UR20, UR20, 0x80, UR34 ;  /* 0x00000080141478a5 */ /* 0x000fe2000f8e0022 */
[----:B------:R-:W-:Y:S11]  /*4380*/  @P4 BRA `(.L_x_32) ;  /* 0x00000000001c4947 */ /* 0x000ff60003800000 */
[----:B------:R-:W-:-:S04]  /*4390*/  DEPBAR {5,4,3,2,1,0} ;  /* 0x0000003f0000791a */ /* 0x000fc80000000000 */
[----:B------:R-:W1:Y:S02]  /*43a0*/  CCTL.E.C.LDCU.IV.DEEP [UR22] ;  /* 0x0000000016007540 */ /* 0x000e640009c08000 */
[----:B-1----:R1:W-:Y:S01]  /*43b0*/  UTMACCTL.IV [UR22] ;  /* 0x00000000160079b9 */ /* 0x0023e20008000000 */
[----:B------:R-:W-:-:S04]  /*43c0*/  DEPBAR {5,4,3,2,1,0} ;  /* 0x0000003f0000791a */ /* 0x000fc80000000000 */
[----:B------:R-:W2:Y:S02]  /*43d0*/  CCTL.E.C.LDCU.IV.DEEP [UR20] ;  /* 0x0000000014007540 */ /* 0x000ea40009c08000 */
[----:B--2---:R1:W-:Y:S01]  /*43e0*/  UTMACCTL.IV [UR20] ;  /* 0x00000000140079b9 */ /* 0x0043e20008000000 */
[----:B------:R-:W-:Y:S01]  /*43f0*/  NOP ;  /* 0x0000000000007918 */ /* 0x000fe20000000000 */
.L_x_32:
[----:B------:R-:W-:Y:S01]  /*4400*/  UIADD3 UR6, UPT, UPT, UR4, 0x3f, URZ ;  /* 0x0000003f04067890 */ /* 0x000fe2000fffe0ff */
[----:B-----5:R2:W3:Y:S01]  /*4410*/  SYNCS.PHASECHK.TRANS64.TRYWAIT P0, [UR5+0x78], R0 ;  /* 0x00007800ff0075a7 */ /* 0x0204e20008001105 */
[----:B------:R-:W-:Y:S02]  /*4420*/  ULEA.HI UR11, UR18, UR18, URZ, 0x1 ;  /* 0x00000012120b7291 */ /* 0x000fe4000f8f08ff */
[----:B------:R-:W-:Y:S02]  /*4430*/  USHF.R.S32.HI UR5, URZ, 0x1f, UR6 ;  /* 0x0000001fff057899 */ /* 0x000fe40008011406 */
[----:B------:R-:W-:Y:S02]  /*4440*/  UIADD3 UR4, UPT, UPT, UR4, 0x7e, URZ ;  /* 0x0000007e04047890 */ /* 0x000fe4000fffe0ff */
[----:B------:R-:W-:Y:S02]  /*4450*/  ULEA.HI UR5, UR5, UR6, URZ, 0x6 ;  /* 0x0000000605057291 */ /* 0x000fe4000f8f30ff */
[----:B------:R-:W-:-:S02]  /*4460*/  ULEA UR7, UR19, UR16, 0x7 ;  /* 0x0000001013077291 */ /* 0x000fc4000f8e38ff */
[----:B------:R-:W-:Y:S02]  /*4470*/  USHF.R.S32.HI UR18, URZ, 0x6, UR5 ;  /* 0x00000006ff127899 */ /* 0x000fe40008011405 */
[----:B------:R-:W-:Y:S02]  /*4480*/  USHF.L.U32 UR11, UR11, 0x7, URZ ;  /* 0x000000070b0b7899 */ /* 0x000fe400080006ff */
[----:B------:R-:W-:Y:S02]  /*4490*/  UISETP.LT.U32.AND UP0, UPT, UR18, 0xf, UPT ;  /* 0x0000000f1200788c */ /* 0x000fe4000bf01070 */
[----:B------:R-:W-:Y:S02]  /*44a0*/  ULOP3.LUT UR11, UR11, 0xffffff00, URZ, 0xc0, !UPT ;  /* 0xffffff000b0b7892 */ /* 0x000fe4000f8ec0ff */
[----:B------:R-:W-:Y:S02]  /*44b0*/  USEL UR19, UR18, 0xf, UP0 ;  /* 0x0000000f12137887 */ /* 0x000fe40008000000 */
[----:B------:R-:W-:-:S02]  /*44c0*/  UISETP.GE.U32.AND UP0, UPT, UR4, 0x7f, UPT ;  /* 0x0000007f0400788c */ /* 0x000fc4000bf06070 */
[----:B------:R-:W-:Y:S01]  /*44d0*/  ULOP3.LUT UR11, UR11, 0x80, UR42, 0xf8, !UPT ;  /* 0x000000800b0b7892 */ /* 0x000fe2000f8ef82a */
[----:B------:R-:W-:-:S06]  /*44e0*/  UMOV UR17, URZ ;  /* 0x000000ff00117c82 */ /* 0x000fcc0008000000 */
[----:B--2---:R-:W-:Y:S05]  /*44f0*/  BRA.U !UP0, `(.L_x_33) ;  /* 0x0000000108ac7547 */ /* 0x004fea000b800000 */
[----:B------:R-:W-:Y:S01]  /*4500*/  UIADD3 UR24, UPT, UPT, -UR19, URZ, URZ ;  /* 0x000000ff13187290 */ /* 0x000fe2000fffe1ff */
[----:B------:R-:W-:Y:S01]  /*4510*/  UMOV UR25, UR14 ;  /* 0x0000000e00197c82 */ /* 0x000fe20008000000 */
[----:B------:R-:W-:-:S10]  /*4520*/  UMOV UR10, URZ ;  /* 0x000000ff000a7c82 */ /* 0x000fd40008000000 */
.L_x_39:
[----:B------:R-:W-:Y:S01]  /*4530*/  UIADD3 UR24, UPT, UPT, UR24, 0x1, URZ ;  /* 0x0000000118187890 */ /* 0x000fe2000fffe0ff */
[----:B---3--:R-:W-:Y:S01]  /*4540*/  @P2 MOV R2, 0x6000 ;  /* 0x0000600000022802 */ /* 0x008fe20000000f00 */
[----:B------:R-:W-:Y:S02]  /*4550*/  ULEA UR9, UR25, UR12, 0x3 ;  /* 0x0000000c19097291 */ /* 0x000fe4000f8e18ff */
[----:B------:R-:W-:Y:S01]  /*4560*/  UISETP.NE.AND UP0, UPT, UR24, URZ, UPT ;  /* 0x000000ff1800728c */ /* 0x000fe2000bf05270 */
[----:B--234-:R-:W-:Y:S10]  /*4570*/  @P0 BRA `(.L_x_34) ;  /* 0x00000000000c0947 */ /* 0x01cff40003800000 */
[----:B------:R-:W-:-:S04]  /*4580*/  SHF.L.U32 R3, R20, 0x1f, RZ ;  /* 0x0000001f14037819 */ /* 0x000fc800000006ff */
[----:B------:R-:W2:Y:S02]  /*4590*/  SYNCS.PHASECHK.TRANS64.TRYWAIT P0, [UR9+0x78], R3 ;  /* 0x00007803ff0075a7 */ /* 0x000ea40008001109 */
[----:B--2---:R-:W-:Y:S05]  /*45a0*/  @!P0 BRA `(.L_x_35) ;  /* 0x000000d800c88947 */ /* 0x004fea0003800000 */
.L_x_34:
[----:B------:R3:W-:Y:S01]  /*45b0*/  @P2 SYNCS.ARRIVE.TRANS64 RZ, [UR9], R2 ;  /* 0x00000002ffff29a7 */ /* 0x0007e20008000009 */
[----:B------:R-:W-:-:S04]  /*45c0*/  ULOP3.LUT UR4, UR29, 0x2, URZ, 0xfc, !UPT ;  /* 0x000000021d047892 */ /* 0x000fc8000f8efcff */
[----:B------:R-:W-:-:S09]  /*45d0*/  UISETP.NE.AND UP1, UPT, UR4, 0x2, UPT ;  /* 0x000000020400788c */ /* 0x000fd2000bf25270 */
[----:B------:R-:W-:Y:S05]  /*45e0*/  BRA.U UP1, `(.L_x_36) ;  /* 0x0000000101047547 */ /* 0x000fea000b800000 */
[----:B-1----:R-:W-:Y:S05]  /*45f0*/  BPT.TRAP 0x1 ;  /* 0x000000040000795c */ /* 0x002fea0000300000 */
.L_x_36:
[----:B------:R-:W-:Y:S04]  /*4600*/  BSSY.RECONVERGENT B0, `(.L_x_37) ;  /* 0x0000003000007945 */ /* 0x000fe80003800200 */
[----:B------:R-:W-:Y:S05]  /*4610*/  @!P1 BRA `(.L_x_38) ;  /* 0x0000000000049947 */ /* 0x000fea0003800000 */
[----:B-1----:R-:W-:Y:S05]  /*4620*/  BPT.TRAP 0x1 ;  /* 0x000000040000795c */ /* 0x002fea0000300000 */
.L_x_38:
[----:B-1----:R-:W-:Y:S05]  /*4630*/  BSYNC.RECONVERGENT B0 ;  /* 0x0000000000007941 */ /* 0x002fea0003800200 */
.L_x_37:
[----:B------:R-:W-:Y:S02]  /*4640*/  UIADD3 UR14, UPT, UPT, UR25, 0x1, URZ ;  /* 0x00000001190e7890 */ /* 0x000fe4000fffe0ff */
[----:B------:R-:W-:Y:S02]  /*4650*/  ULEA UR8, UR25, UR12, 0xd ;  /* 0x0000000c19087291 */ /* 0x000fe4000f8e68ff */
[----:B------:R-:W-:Y:S02]  /*4660*/  UISETP.NE.AND UP1, UPT, UR14, 0xf, UPT ;  /* 0x0000000f0e00788c */ /* 0x000fe4000bf25270 */
[----:B------:R-:W-:Y:S02]  /*4670*/  ULOP3.LUT UR9, UR9, 0xfefffff8, URZ, 0xc0, !UPT ;  /* 0xfefffff809097892 */ /* 0x000fe4000f8ec0ff */
[----:B------:R-:W-:Y:S02]  /*4680*/  USEL UR5, URZ, 0x1, UP1 ;  /* 0x00000001ff057887 */ /* 0x000fe40008800000 */
[----:B------:R-:W-:-:S02]  /*4690*/  USEL UR14, UR14, URZ, UP1 ;  /* 0x000000ff0e0e7287 */ /* 0x000fc40008800000 */
[----:B------:R-:W-:Y:S02]  /*46a0*/  UIADD3 UR8, UPT, UPT, UR8, 0x9400, URZ ;  /* 0x0000940008087890 */ /* 0x000fe4000fffe0ff */
[----:B------:R-:W-:Y:S01]  /*46b0*/  ULEA UR4, UR14, UR12, 0x3 ;  /* 0x0000000c0e047291 */ /* 0x000fe2000f8e18ff */
[----:B------:R-:W-:Y:S01]  /*46c0*/  LOP3.LUT R20, R20, UR5, RZ, 0x3c, !PT ;  /* 0x0000000514147c12 */ /* 0x000fe2000f8e3cff */
[----:B------:R-:W-:Y:S01]  /*46d0*/  UMOV UR26, 0x0 ;  /* 0x00000000001a7882 */ /* 0x000fe20000000000 */
[----:B------:R-:W-:Y:S01]  /*46e0*/  UMOV UR27, 0x10000000 ;  /* 0x10000000001b7882 */ /* 0x000fe20000000000 */
[----:B------:R-:W-:Y:S01]  /*46f0*/  UMOV UR6, UR10 ;  /* 0x0000000a00067c82 */ /* 0x000fe20008000000 */
[----:B--2---:R-:W-:Y:S01]  /*4700*/  SHF.L.U32 R0, R20, 0x1f, RZ ;  /* 0x0000001f14007819 */ /* 0x004fe200000006ff */
[----:B------:R-:W-:Y:S01]  /*4710*/  UMOV UR5, UR9 ;  /* 0x0000000900057c82 */ /* 0x000fe20008000000 */
[----:B------:R-:W-:Y:S02]  /*4720*/  UMOV UR17, UR19 ;  /* 0x0000001300117c82 */ /* 0x000fe40008000000 */
[----:B------:R2:W4:Y:S01]  /*4730*/  SYNCS.PHASECHK.TRANS64.TRYWAIT P0, [UR4+0x78], R0 ;  /* 0x00007800ff0075a7 */ /* 0x0005220008001104 */
[----:B------:R-:W-:Y:S01]  /*4740*/  ULEA UR4, UR25, UR12, 0xc ;  /* 0x0000000c19047291 */ /* 0x000fe2000f8e60ff */
[----:B------:R1:W-:Y:S02]  /*4750*/  UTMALDG.2D.2CTA [UR8], [UR22], desc[UR26] ;  /* 0x00001a08160075b4 */ /* 0x0003e40008209000 */
[----:B------:R-:W-:Y:S01]  /*4760*/  UMOV UR25, UR14 ;  /* 0x0000000e00197c82 */ /* 0x000fe20008000000 */
[----:B------:R-:W-:-:S09]  /*4770*/  UIADD3 UR4, UPT, UPT, UR4, 0x27400, URZ ;  /* 0x0002740004047890 */ /* 0x000fd2000fffe0ff */
[----:B------:R2:W-:Y:S01]  /*4780*/  UTMALDG.2D.2CTA [UR4], [UR20], desc[UR26] ;  /* 0x00001a04140075b4 */ /* 0x0005e20008209000 */
[----:B-1----:R-:W-:Y:S01]  /*4790*/  UIADD3 UR10, UPT, UPT, UR10, 0x40, URZ ;  /* 0x000000400a0a7890 */ /* 0x002fe2000fffe0ff */
[----:B------:R-:W-:Y:S11]  /*47a0*/  BRA.U UP0, `(.L_x_39) ;  /* 0xfffffffd00607547 */ /* 0x000ff6000b83ffff */
.L_x_33:
[----:B--2---:R-:W-:Y:S01]  /*47b0*/  ULEA UR4, UR14, UR12, 0x3 ;  /* 0x0000000c0e047291 */ /* 0x004fe2000f8e18ff */
[----:B------:R-:W-:Y:S01]  /*47c0*/  SHF.L.U32 R0, R20, 0x1f, RZ ;  /* 0x0000001f14007819 */ /* 0x000fe200000006ff */
[----:B------:R-:W-:Y:S01]  /*47d0*/  @!P4 SYNCS.ARRIVE.TRANS64.A1T0 RZ, [UR12+0x138], RZ ;  /* 0x000138ffffffc9a7 */ /* 0x000fe2000810000c */
[----:B------:R-:W-:-:S06]  /*47e0*/  UISETP.GT.AND UP0, UPT, UR18, UR19, UPT ;  /* 0x000000131200728c */ /* 0x000fcc000bf04270 */
[----:B---34-:R2:W3:Y:S03]  /*47f0*/  SYNCS.PHASECHK.TRANS64.TRYWAIT P0, [UR4+0x78], R0 ;  /* 0x00007800ff0075a7 */ /* 0x0184e60008001104 */
[----:B------:R-:W-:Y:S05]  /*4800*/  BRA.U !UP0, `(.L_x_40) ;  /* 0x0000000108a47547 */ /* 0x000fea000b800000 */
[----:B------:R-:W-:-:S03]  /*4810*/  UIADD3 UR18, UPT, UPT, -UR19, UR17, UR18 ;  /* 0x0000001113127290 */ /* 0x000fc6000fffe112 */
[----:B------:R-:W-:-:S09]  /*4820*/  UMOV UR19, UR14 ;  /* 0x0000000e00137c82 */ /* 0x000fd20008000000 */
.L_x_46:
[----:B----4-:R-:W-:Y:S01]  /*4830*/  ULEA UR9, UR19, UR12, 0x3 ;  /* 0x0000000c13097291 */ /* 0x010fe2000f8e18ff */
[----:B---3--:R-:W-:Y:S01]  /*4840*/  @P2 MOV R2, 0x6000 ;  /* 0x0000600000022802 */ /* 0x008fe20000000f00 */
[----:B-1-3--:R-:W-:Y:S10]  /*4850*/  @P0 BRA `(.L_x_41) ;  /* 0x00000000000c0947 */ /* 0x00aff40003800000 */
[----:B------:R-:W-:-:S04]  /*4860*/  SHF.L.U32 R3, R20, 0x1f, RZ ;  /* 0x0000001f14037819 */ /* 0x000fc800000006ff */
[----:B------:R-:W3:Y:S02]  /*4870*/  SYNCS.PHASECHK.TRANS64.TRYWAIT P0, [UR9+0x78], R3 ;  /* 0x00007803ff0075a7 */ /* 0x000ee40008001109 */
[----:B---3--:R-:W-:Y:S05]  /*4880*/  @!P0 BRA `(.L_x_42) ;  /* 0x000000d800288947 */ /* 0x008fea0003800000 */
.L_x_41:
[----:B------:R3:W-:Y:S01]  /*4890*/  @P2 SYNCS.ARRIVE.TRANS64 RZ, [UR9], R2 ;  /* 0x00000002ffff29a7 */ /* 0x0007e20008000009 */
[----:B------:R-:W-:-:S04]  /*48a0*/  ULOP3.LUT UR4, UR29, 0x2, URZ, 0xfc, !UPT ;  /* 0x000000021d047892 */ /* 0x000fc8000f8efcff */
[----:B------:R-:W-:-:S09]  /*48b0*/  UISETP.NE.AND UP0, UPT, UR4, 0x2, UPT ;  /* 0x000000020400788c */ /* 0x000fd2000bf05270 */
[----:B------:R-:W-:Y:S05]  /*48c0*/  BRA.U UP0, `(.L_x_43) ;  /* 0x0000000100047547 */ /* 0x000fea000b800000 */
[----:B-1----:R-:W-:Y:S05]  /*48d0*/  BPT.TRAP 0x1 ;  /* 0x000000040000795c */ /* 0x002fea0000300000 */
.L_x_43:
[----:B------:R-:W-:Y:S04]  /*48e0*/  BSSY.RECONVERGENT B0, `(.L_x_44) ;  /* 0x0000003000007945 */ /* 0x000fe80003800200 */
[----:B------:R-:W-:Y:S05]  /*48f0*/  @!P1 BRA `(.L_x_45) ;  /* 0x0000000000049947 */ /* 0x000fea0003800000 */
[----:B-1----:R-:W-:Y:S05]  /*4900*/  BPT.TRAP 0x1 ;  /* 0x000000040000795c */ /* 0x002fea0000300000 */
.L_x_45:
[----:B-1----:R-:W-:Y:S05]  /*4910*/  BSYNC.RECONVERGENT B0 ;  /* 0x0000000000007941 */ /* 0x002fea0003800200 */
.L_x_44:
[----:B------:R-:W-:Y:S02]  /*4920*/  UIADD3 UR14, UPT, UPT, UR19, 0x1, URZ ;  /* 0x00000001130e7890 */ /* 0x000fe4000fffe0ff */
[----:B------:R-:W-:Y:S02]  /*4930*/  ULEA UR8, UR19, UR12, 0xd ;  /* 0x0000000c13087291 */ /* 0x000fe4000f8e68ff */
[----:B------:R-:W-:Y:S02]  /*4940*/  UISETP.NE.AND UP0, UPT, UR14, 0xf, UPT ;  /* 0x0000000f0e00788c */ /* 0x000fe4000bf05270 */
[----:B------:R-:W-:Y:S02]  /*4950*/  USHF.L.U32 UR10, UR17, 0x6, URZ ;  /* 0x00000006110a7899 */ /* 0x000fe400080006ff */
[----:B------:R-:W-:Y:S02]  /*4960*/  USEL UR5, URZ, 0x1, UP0 ;  /* 0x00000001ff057887 */ /* 0x000fe40008000000 */
[----:B------:R-:W-:-:S02]  /*4970*/  USEL UR14, UR14, URZ, UP0 ;  /* 0x000000ff0e0e7287 */ /* 0x000fc40008000000 */
[----:B------:R-:W-:Y:S02]  /*4980*/  ULOP3.LUT UR9, UR9, 0xfefffff8, URZ, 0xc0, !UPT ;  /* 0xfefffff809097892 */ /* 0x000fe4000f8ec0ff */
[----:B------:R-:W-:Y:S01]  /*4990*/  ULEA UR4, UR14, UR12, 0x3 ;  /* 0x0000000c0e047291 */ /* 0x000fe2000f8e18ff */
[----:B------:R-:W-:Y:S01]  /*49a0*/  LOP3.LUT R20, R20, UR5, RZ, 0x3c, !PT ;  /* 0x0000000514147c12 */ /* 0x000fe2000f8e3cff */
[----:B------:R-:W-:Y:S01]  /*49b0*/  UIADD3 UR8, UPT, UPT, UR8, 0x9400, URZ ;  /* 0x0000940008087890 */ /* 0x000fe2000fffe0ff */
[----:B------:R-:W-:Y:S02]  /*49c0*/  UMOV UR24, 0x0 ;  /* 0x0000000000187882 */ /* 0x000fe40000000000 */
[----:B--2---:R-:W-:Y:S01]  /*49d0*/  SHF.L.U32 R0, R20, 0x1f, RZ ;  /* 0x0000001f14007819 */ /* 0x004fe200000006ff */
[----:B------:R-:W-:Y:S01]  /*49e0*/  UMOV UR25, 0x10000000 ;  /* 0x1000000000197882 */ /* 0x000fe20000000000 */
[----:B------:R-:W-:Y:S01]  /*49f0*/  UMOV UR5, UR9 ;  /* 0x0000000900057c82 */ /* 0x000fe20008000000 */
[----:B------:R-:W-:Y:S01]  /*4a00*/  UMOV UR6, UR10 ;  /* 0x0000000a00067c82 */ /* 0x000fe20008000000 */
[----:B------:R4:W1:Y:S01]  /*4a10*/  SYNCS.PHASECHK.TRANS64.TRYWAIT P0, [UR4+0x78], R0 ;  /* 0x00007800ff0075a7 */ /* 0x0008620008001104 */
[----:B------:R-:W-:Y:S01]  /*4a20*/  ULEA UR4, UR19, UR12, 0xc ;  /* 0x0000000c13047291 */ /* 0x000fe2000f8e60ff */
[----:B------:R4:W-:Y:S01]  /*4a30*/  UTMALDG.2D.2CTA [UR8], [UR22], desc[UR24] ;  /* 0x00001808160075b4 */ /* 0x0009e20008209000 */
[----:B------:R-:W-:-:S02]  /*4a40*/  UIADD3 UR17, UPT, UPT, UR17, 0x1, URZ ;  /* 0x0000000111117890 */ /* 0x000fc4000fffe0ff */
[----:B------:R-:W-:Y:S02]  /*4a50*/  UIADD3 UR4, UPT, UPT, UR4, 0x27400, URZ ;  /* 0x0002740004047890 */ /* 0x000fe4000fffe0ff */
[----:B------:R-:W-:Y:S01]  /*4a60*/  UISETP.NE.AND UP0, UPT, UR17, UR18, UPT ;  /* 0x000000121100728c */ /* 0x000fe2000bf05270 */
[----:B------:R-:W-:-:S06]  /*4a70*/  UMOV UR19, UR14 ;  /* 0x0000000e00137c82 */ /* 0x000fcc0008000000 */
[----:B------:R4:W-:Y:S02]  /*4a80*/  UTMALDG.2D.2CTA [UR4], [UR20], desc[UR24] ;  /* 0x00001804140075b4 */ /* 0x0009e40008209000 */
[----:B------:R-:W-:Y:S05]  /*4a90*/  BRA.U UP0, `(.L_x_46) ;  /* 0xfffffffd00647547 */ /* 0x000fea000b83ffff */
.L_x_40:
[----:B------:R-:W-:Y:S01]  /*4aa0*/  UISETP.NE.AND UP0, UPT, UR37, 0x8, UPT ;  /* 0x000000082500788c */ /* 0x000fe2000bf05270 */
[----:B------:R-:W-:-:S08]  /*4ab0*/  NOP ;  /* 0x0000000000007918 */ /* 0x000fd00000000000 */
[----:B------:R-:W-:Y:S05]  /*4ac0*/  BRA.U UP0, `(.L_x_47) ;  /* 0x0000000100047547 */ /* 0x000fea000b800000 */
[----:B-1--4-:R-:W-:Y:S05]  /*4ad0*/  BPT.TRAP 0x1 ;  /* 0x000000040000795c */ /* 0x012fea0000300000 */
.L_x_47:
[----:B----4-:R-:W-:Y:S01]  /*4ae0*/  ULEA UR4, UR15, UR12, 0x3 ;  /* 0x0000000c0f047291 */ /* 0x010fe2000f8e18ff */
[----:B------:R-:W-:-:S08]  /*4af0*/  SHF.L.U32 R3, R18, 0x1f, RZ ;  /* 0x0000001f12037819 */ /* 0x000fd000000006ff */
[----:B-1-3--:R-:W1:Y:S02]  /*4b00*/  SYNCS.PHASECHK.TRANS64.TRYWAIT P0, [UR4+0x220], R3 ;  /* 0x00022003ff0075a7 */ /* 0x00ae640008001104 */
[----:B-1----:R-:W-:Y:S05]  /*4b10*/  @!P0 BRA `(.L_x_48) ;  /* 0x000000d4009c8947 */ /* 0x002fea0003800000 */
.L_x_254:
[----:B------:R-:W-:-:S09]  /*4b20*/  UIMAD UR5, UR15, 0x14, UR36 ;  /* 0x000000140f0578a4 */ /* 0x000fd2000f8e0224 */
[----:B-1----:R-:W1:Y:S04]  /*4b30*/  LDS R3, [UR5] ;  /* 0x00000005ff037984 */ /* 0x002e680008000800 */
[----:B------:R-:W3:Y:S04]  /*4b40*/  LDS R2, [UR5+0x4] ;  /* 0x00000405ff027984 */ /* 0x000ee80008000800 */
[----:B------:R-:W4:Y:S04]  /*4b50*/  LDS.U16 R19, [UR5+0x12] ;  /* 0x00001205ff137984 */ /* 0x000f280008000400 */
[----:B------:R-:W4:Y:S04]  /*4b60*/  LDS R17, [UR5+0x8] ;  /* 0x00000805ff117984 */ /* 0x000f280008000800 */
[----:B--2---:R-:W2:Y:S01]  /*4b70*/  LDS R0, [UR5+0xc] ;  /* 0x00000c05ff007984 */ /* 0x004ea20008000800 */
[----:B------:R-:W-:Y:S01]  /*4b80*/  @!PT LDS RZ, [RZ] ;  /* 0x00000000fffff984 */ /* 0x000fe20000000800 */
[----:B------:R-:W-:Y:S01]  /*4b90*/  @!PT LDS RZ, [RZ] ;  /* 0x00000000fffff984 */ /* 0x000fe20000000800 */
[----:B------:R-:W-:Y:S01]  /*4ba0*/  @!PT LDS RZ, [RZ] ;  /* 0x00000000fffff984 */ /* 0x000fe20000000800 */
[----:B------:R-:W-:Y:S01]  /*4bb0*/  @!PT LDS RZ, [RZ] ;  /* 0x00000000fffff984 */ /* 0x000fe20000000800 */
[----:B------:R5:W-:Y:S06]  /*4bc0*/  MEMBAR.ALL.CTA ;  /* 0x0000000000007992 */ /* 0x000bec0000008000 */
[----:B-----5:R-:W2:Y:S01]  /*4bd0*/  FENCE.VIEW.ASYNC.S ;  /* 0x00000000000073c6 */ /* 0x020ea20000000000 */
[----:B-1----:R-:W-:-:S02]  /*4be0*/  R2UR UR18, R3 ;  /* 0x00000000031272ca */ /* 0x002fc400000e0000 */
[----:B---3--:R-:W-:Y:S01]  /*4bf0*/  R2UR UR19, R2 ;  /* 0x00000000021372ca */ /* 0x008fe200000e0000 */
[----:B------:R-:W-:-:S14]  /*4c00*/  BRA.U UP0, `(.L_x_49) ;  /* 0x0000000100047547 */ /* 0x000fdc000b800000 */
[----:B------:R-:W-:Y:S05]  /*4c10*/  BPT.TRAP 0x1 ;  /* 0x000000040000795c */ /* 0x000fea0000300000 */
.L_x_49:
[----:B------:R-:W-:Y:S01]  /*4c20*/  UIADD3 UR4, UPT, UPT, UR4, 0x260, URZ ;  /* 0x0000026004047890 */ /* 0x000fe2000fffe0ff */
[----:B--2---:R-:W-:Y:S01]  /*4c30*/  ISETP.NE.AND P0, PT, R0, RZ, PT ;  /* 0x000000ff0000720c */ /* 0x004fe20003f05270 */
[----:B------:R-:W-:Y:S01]  /*4c40*/  UIADD3 UR15, UPT, UPT, UR15, 0x1, URZ ;  /* 0x000000010f0f7890 */ /* 0x000fe2000fffe0ff */
[----:B------:R-:W-:Y:S01]  /*4c50*/  PLOP3.LUT P4, PT, PT, PT, PT, 0x80, 0x8 ;  /* 0x000000000008781c */ /* 0x000fe20003f8f070 */
[----:B------:R-:W-:Y:S02]  /*4c60*/  UPRMT UR4, UR13, 0x654, UR4 ;  /* 0x000006540d047896 */ /* 0x000fe40008000004 */
[----:B------:R-:W-:-:S04]  /*4c70*/  UISETP.NE.AND UP0, UPT, UR15, 0x8, UPT ;  /* 0x000000080f00788c */ /* 0x000fc8000bf05270 */
[----:B------:R-:W-:-:S03]  /*4c80*/  USEL UR15, UR15, URZ, UP0 ;  /* 0x000000ff0f0f7287 */ /* 0x000fc60008000000 */
[----:B------:R-:W-:Y:S01]  /*4c90*/  SYNCS.ARRIVE.TRANS64.RED.A1T0 RZ, [UR4], RZ ;  /* 0x000000ffffff79a7 */ /* 0x000fe20008100404 */
[----:B------:R-:W-:-:S06]  /*4ca0*/  USEL UR4, URZ, 0x1, UP0 ;  /* 0x00000001ff047887 */ /* 0x000fcc0008000000 */
[----:B------:R-:W-:Y:S01]  /*4cb0*/  LOP3.LUT R18, R18, UR4, RZ, 0x3c, !PT ;  /* 0x0000000412127c12 */ /* 0x000fe2000f8e3cff */
[----:B------:R-:W-:Y:S06]  /*4cc0*/  @P0 BRA `(.L_x_50) ;  /* 0xffffffec00680947 */ /* 0x000fec000383ffff */
[----:B------:R-:W-:Y:S01]  /*4cd0*/  UIADD3 UR12, UPT, UPT, UR12, 0x78, URZ ;  /* 0x000000780c0c7890 */ /* 0x000fe2000fffe0ff */
[----:B------:R-:W-:-:S03]  /*4ce0*/  SHF.L.U32 R3, R20, 0x1f, RZ ;  /* 0x0000001f14037819 */ /* 0x000fc600000006ff */
[----:B------:R-:W-:-:S09]  /*4cf0*/  ULEA UR4, UR14, UR12, 0x3 ;  /* 0x0000000c0e047291 */ /* 0x000fd2000f8e18ff */
[----:B------:R-:W1:Y:S02]  /*4d00*/  SYNCS.PHASECHK.TRANS64.TRYWAIT P0, [UR4], R3 ;  /* 0x00000003ff0075a7 */ /* 0x000e640008001104 */
[----:B-1----:R-:W-:Y:S05]  /*4d10*/  @!P0 BRA `(.L_x_51) ;  /* 0x000000d400348947 */ /* 0x002fea0003800000 */
.L_x_256:
[----:B------:R-:W-:-:S04]  /*4d20*/  UIADD3 UR5, UPT, UPT, UR14, 0x1, URZ ;  /* 0x000000010e057890 */ /* 0x000fc8000fffe0ff */
[----:B------:R-:W-:-:S04]  /*4d30*/  UISETP.NE.AND UP0, UPT, UR5, 0xf, UPT ;  /* 0x0000000f0500788c */ /* 0x000fc8000bf05270 */
[----:B------:R-:W-:Y:S02]  /*4d40*/  USEL UR6, URZ, 0x1, UP0 ;  /* 0x00000001ff067887 */ /* 0x000fe40008000000 */
[----:B------:R-:W-:-:S04]  /*4d50*/  USEL UR5, UR5, URZ, UP0 ;  /* 0x000000ff05057287 */ /* 0x000fc80008000000 */
[----:B------:R-:W-:Y:S01]  /*4d60*/  ULEA UR4, UR5, UR12, 0x3 ;  /* 0x0000000c05047291 */ /* 0x000fe2000f8e18ff */
[----:B------:R-:W-:-:S04]  /*4d70*/  LOP3.LUT R2, R20, UR6, RZ, 0x3c, !PT ;  /* 0x0000000614027c12 */ /* 0x000fc8000f8e3cff */
[----:B-1----:R-:W-:-:S04]  /*4d80*/  SHF.L.U32 R3, R2, 0x1f, RZ ;  /* 0x0000001f02037819 */ /* 0x002fc800000006ff */
[----:B------:R-:W1:Y:S02]  /*4d90*/  SYNCS.PHASECHK.TRANS64.TRYWAIT P0, [UR4], R3 ;  /* 0x00000003ff0075a7 */ /* 0x000e640008001104 */
[----:B-1----:R-:W-:Y:S05]  /*4da0*/  @!P0 BRA `(.L_x_52) ;  /* 0x000000d400288947 */ /* 0x002fea0003800000 */
.L_x_258:
        /* <DEDUP_REMOVED lines=9> */
.L_x_260:
        /* <DEDUP_REMOVED lines=9> */
.L_x_262:
        /* <DEDUP_REMOVED lines=9> */
.L_x_264:
        /* <DEDUP_REMOVED lines=9> */
.L_x_266:
        /* <DEDUP_REMOVED lines=9> */
.L_x_268:
        /* <DEDUP_REMOVED lines=9> */
.L_x_270:
        /* <DEDUP_REMOVED lines=9> */
.L_x_272:
        /* <DEDUP_REMOVED lines=9> */
.L_x_274:
        /* <DEDUP_REMOVED lines=9> */
.L_x_276:
        /* <DEDUP_REMOVED lines=9> */
.L_x_278:
        /* <DEDUP_REMOVED lines=9> */
.L_x_280:
        /* <DEDUP_REMOVED lines=9> */
.L_x_282:
[----:B------:R-:W-:-:S04]  /*5470*/  UIADD3 UR5, UPT, UPT, UR5, 0x1, URZ ;  /* 0x0000000105057890 */ /* 0x000fc8000fffe0ff */
[----:B------:R-:W-:-:S04]  /*5480*/  UISETP.NE.AND UP0, UPT, UR5, 0xf, UPT ;  /* 0x0000000f0500788c */ /* 0x000fc8000bf05270 */
[----:B------:R-:W-:Y:S02]  /*5490*/  USEL UR4, URZ, 0x1, UP0 ;  /* 0x00000001ff047887 */ /* 0x000fe40008000000 */
[----:B------:R-:W-:-:S04]  /*54a0*/  USEL UR5, UR5, URZ, UP0 ;  /* 0x000000ff05057287 */ /* 0x000fc80008000000 */
[----:B------:R-:W-:Y:S01]  /*54b0*/  LOP3.LUT R2, R2, UR4, RZ, 0x3c, !PT ;  /* 0x0000000402027c12 */ /* 0x000fe2000f8e3cff */
[----:B------:R-:W-:-:S12]  /*54c0*/  ULEA UR5, UR5, UR12, 0x3 ;  /* 0x0000000c05057291 */ /* 0x000fd8000f8e18ff */
.L_x_65:
[----:B-1----:R-:W-:Y:S02]  /*54d0*/  SHF.L.U32 R3, R2, 0x1f, RZ ;  /* 0x0000001f02037819 */ /* 0x002fe400000006ff */
[----:B------:R-:W-:-:S04]  /*54e0*/  MOV R0, UR5 ;  /* 0x0000000500007c02 */ /* 0x000fc80008000f00 */
[----:B------:R1:W2:Y:S03]  /*54f0*/  SYNCS.PHASECHK.TRANS64.TRYWAIT P0, [R0+URZ], R3 ;  /* 0x00000003000075a7 */ /* 0x0002a600080011ff */
[----:B--2---:R-:W-:Y:S05]  /*5500*/  @!P0 NANOSLEEP.SYNCS 0x989680 ;  /* 0x009896800000895d */ /* 0x004fea0003900000 */
[----:B------:R-:W2:Y:S02]  /*5510*/  @!P0 SYNCS.PHASECHK.TRANS64 P0, [R0+URZ], R3 ;  /* 0x00000003000085a7 */ /* 0x000ea400080010ff */
[----:B--2---:R-:W-:Y:S05]  /*5520*/  @P0 EXIT ;  /* 0x000000000000094d */ /* 0x004fea0003800000 */
[----:B------:R-:W-:Y:S05]  /*5530*/  BRA `(.L_x_65) ;  /* 0xfffffffc00e47947 */ /* 0x000fea000383ffff */
.L_x_26:
[----:B------:R-:W-:-:S04]  /*5540*/  UISETP.LT.U32.AND UP0, UPT, UR37, 0x9, UPT ;  /* 0x000000092500788c */ /* 0x000fc8000bf01070 */
[----:B------:R-:W-:-:S04]  /*5550*/  USEL UR4, UR37, 0x9, UP0 ;  /* 0x0000000925047887 */ /* 0x000fc80008000000 */
[----:B------:R-:W-:-:S12]  /*5560*/  USHF.L.U32 UR4, UR4, 0x2, URZ ;  /* 0x0000000204047899 */ /* 0x000fd800080006ff */
[----:B------:R-:W3:Y:S02]  /*5570*/  LDCU UR6, c[0x2][UR4] ;  /* 0x00800000040677ac */ /* 0x000ee40008000800 */
[----:B---3--:R-:W-:-:S10]  /*5580*/  USHF.R.S32.HI UR7, URZ, 0x1f, UR6 ;  /* 0x0000001fff077899 */ /* 0x008fd40008011406 */
.L_x_328:
[----:B--2---:R-:W-:Y:S05]  /*5590*/  BRXU UR6 -0x55a0                                                                                                                                                                                                                                                                                                                                                                                                                                                                                                                                                                                                                                                                                                                                                                                                                                                                                                                                                                                                                                                                                                                                                                                                                                                                                                                                                                                                                                                   (*"BRANCH_TARGETS .L_x_329,.L_x_330,.L_x_337"*) ;  /* 0xffffffa806987958 */ /* 0x004fea000b83ffff */
.L_x_330:
[----:B------:R-:W-:-:S09]  /*55a0*/  UISETP.NE.AND UP0, UPT, UR37, 0x1, UPT ;  /* 0x000000012500788c */ /* 0x000fd2000bf05270 */
[----:B------:R-:W-:Y:S05]  /*55b0*/  BRA.U UP0, `(.L_x_66) ;  /* 0x0000003900487547 */ /* 0x000fea000b800000 */
[----:B------:R-:W-:-:S08]  /*55c0*/  NOP ;  /* 0x0000000000007918 */ /* 0x000fd00000000000 */
[----:B-1--45:R-:W1:-:S00]  /*55d0*/  USETMAXREG.DEALLOC.CTAPOOL 0x88 ;  /* 0x00000088000079c8 */ /* 0x032e4000080e0500 */
[----:B------:R-:W2:Y:S01]  /*55e0*/  LDCU.64 UR14, c[0x0][0xba0] ;  /* 0x00017400ff0e77ac */ /* 0x000ea20008000a00 */
[----:B-1----:R-:W-:Y:S01]  /*55f0*/  HFMA2 R0, -RZ, RZ, 0, 5.9604644775390625e-08 ;  /* 0x00000001ff007431 */ /* 0x002fe200000001ff */
[----:B------:R-:W-:Y:S01]  /*5600*/  PRMT R9, RZ, 0x7610, R9 ;  /* 0x00007610ff097816 */ /* 0x000fe20000000009 */
[----:B------:R-:W1:Y:S01]  /*5610*/  LDCU.64 UR12, c[0x0][0xbb8] ;  /* 0x00017700ff0c77ac */ /* 0x000e620008000a00 */
[----:B------:R-:W3:Y:S01]  /*5620*/  LDCU UR4, c[0x0][0xbdc] ;  /* 0x00017b80ff0477ac */ /* 0x000ee20008000800 */
[----:B------:R-:W4:Y:S01]  /*5630*/  LDCU UR19, c[0x0][0xb80] ;  /* 0x00017000ff1377ac */ /* 0x000f220008000800 */
[----:B------:R-:W-:Y:S01]  /*5640*/  UMOV UR5, 0xffffffff ;  /* 0xffffffff00057882 */ /* 0x000fe20000000000 */
[----:B------:R-:W-:Y:S01]  /*5650*/  UMOV UR20, URZ ;  /* 0x000000ff00147c82 */ /* 0x000fe20008000000 */
[----:B--2---:R-:W-:-:S04]  /*5660*/  UIADD3 UR18, UP0, UPT, UR14, -0x1, URZ ;  /* 0xffffffff0e127890 */ /* 0x004fc8000ff1e0ff */
[----:B------:R-:W-:Y:S02]  /*5670*/  UIADD3.X UR15, UPT, UPT, UR15, -0x1, URZ, UP0, !UPT ;  /* 0xffffffff0f0f7890 */ /* 0x000fe400087fe4ff */
[----:B-1----:R-:W-:Y:S02]  /*5680*/  UIADD3 UR14, UP0, UPT, UR12, -0x1, URZ ;  /* 0xffffffff0c0e7890 */ /* 0x002fe4000ff1e0ff */
[----:B---3--:R-:W-:Y:S02]  /*5690*/  USHF.L.U32 UR4, UR5, UR4, URZ ;  /* 0x0000000405047299 */ /* 0x008fe400080006ff */
[----:B------:R-:W-:Y:S02]  /*56a0*/  UIADD3.X UR13, UPT, UPT, UR13, -0x1, URZ, UP0, !UPT ;  /* 0xffffffff0d0d7890 */ /* 0x000fe400087fe4ff */
[----:B----4-:R-:W-:Y:S02]  /*56b0*/  UIADD3 UR19, UPT, UPT, UR19, -0x1, URZ ;  /* 0xffffffff13137890 */ /* 0x010fe4000fffe0ff */
[----:B------:R-:W-:-:S12]  /*56c0*/  ULOP3.LUT UR12, URZ, UR4, URZ, 0x33, !UPT ;  /* 0x00000004ff0c7292 */ /* 0x000fd8000f8e33ff */
.L_x_83:
[----:B-1----:R-:W1:Y:S01]  /*56d0*/  LDC.64 R2, c[0x0][0xbd0] ;  /* 0x0002f400ff027b82 */ /* 0x002e620000000a00 */
[----:B------:R-:W-:Y:S01]  /*56e0*/  UIADD3 UR24, UP0, UPT, UR24, UR30, URZ ;  /* 0x0000001e18187290 */ /* 0x000fe2000ff1e0ff */
[----:B------:R-:W-:Y:S01]  /*56f0*/  ISETP.NE.AND P1, PT, RZ, UR16, PT ;  /* 0x00000010ff007c0c */ /* 0x000fe2000bf25270 */
[----:B------:R-:W-:Y:S01]  /*5700*/  IMAD.MOV.U32 R18, RZ, RZ, -0x1 ;  /* 0xffffffffff127424 */ /* 0x000fe200078e00ff */
[----:B------:R-:W-:Y:S01]  /*5710*/  PLOP3.LUT P2, PT, PT, PT, PT, 0x80, 0x8 ;  /* 0x000000000008781c */ /* 0x000fe20003f4f070 */
[----:B------:R-:W-:Y:S01]  /*5720*/  UIADD3.X UR17, UPT, UPT, UR17, UR25, URZ, UP0, !UPT ;  /* 0x0000001911117290 */ /* 0x000fe200087fe4ff */
[----:B------:R-:W-:Y:S02]  /*5730*/  IMAD.MOV.U32 R10, RZ, RZ, -0x1 ;  /* 0xffffffffff0a7424 */ /* 0x000fe400078e00ff */
[----:B------:R-:W-:Y:S02]  /*5740*/  P2R R11, PR, RZ, 0x4 ;  /* 0x00000004ff0b7803 */ /* 0x000fe40000000000 */
[----:B-1----:R-:W-:Y:S01]  /*5750*/  ISETP.LE.U32.AND P0, PT, R2, UR24, PT ;  /* 0x0000001802007c0c */ /* 0x002fe2000bf03070 */
[----:B------:R-:W-:-:S05]  /*5760*/  IMAD.U32 R2, RZ, RZ, UR17 ;  /* 0x00000011ff027e24 */ /* 0x000fca000f8e00ff */
[----:B------:R-:W-:Y:S01]  /*5770*/  ISETP.GE.U32.AND.EX P0, PT, R2, R3, PT, P0 ;  /* 0x000000030200720c */ /* 0x000fe20003f06100 */
[----:B------:R-:W-:Y:S02]  /*5780*/  IMAD.MOV.U32 R3, RZ, RZ, RZ ;  /* 0x000000ffff037224 */ /* 0x000fe400078e00ff */
[----:B------:R-:W-:-:S10]  /*5790*/  IMAD.MOV.U32 R2, RZ, RZ, -0x1 ;  /* 0xffffffffff027424 */ /* 0x000fd400078e00ff */
[----:B----45:R-:W-:Y:S05]  /*57a0*/  @P0 BRA P1, `(.L_x_67) ;  /* 0x00000018000c0947 */ /* 0x030fea0000800000 */
[----:B------:R-:W-:Y:S01]  /*57b0*/  IADD3 R16, P1, PT, R14, UR41, RZ ;  /* 0x000000290e107c10 */ /* 0x000fe2000ff3e0ff */
[----:B------:R-:W-:-:S03]  /*57c0*/  IMAD.U32 R10, RZ, RZ, UR17 ;  /* 0x00000011ff0a7e24 */ /* 0x000fc6000f8e00ff */
[----:B------:R-:W-:Y:S02]  /*57d0*/  ISETP.LE.U32.AND P0, PT, R16, UR24, PT ;  /* 0x0000001810007c0c */ /* 0x000fe4000bf03070 */
[----:B------:R-:W-:-:S04]  /*57e0*/  IADD3.X R19, PT, PT, R15, UR40, RZ, P1, !PT ;  /* 0x000000280f137c10 */ /* 0x000fc80008ffe4ff */
[----:B------:R-:W-:-:S13]  /*57f0*/  ISETP.GE.U32.AND.EX P0, PT, R10, R19, PT, P0 ;  /* 0x000000130a00720c */ /* 0x000fda0003f06100 */
[----:B------:R-:W-:Y:S05]  /*5800*/  @!P0 BRA `(.L_x_68) ;  /* 0x0000001000f08947 */ /* 0x000fea0003800000 */
[----:B------:R-:W1:Y:S01]  /*5810*/  LDCU UR21, c[0x0][0xbe8] ;  /* 0x00017d00ff1577ac */ /* 0x000e620008000800 */
[----:B------:R-:W-:Y:S01]  /*5820*/  IMAD.IADD R23, R8, 0x1, R21 ;  /* 0x0000000108177824 */ /* 0x000fe200078e0215 */
[----:B------:R-:W-:Y:S01]  /*5830*/  MOV R14, R6 ;  /* 0x00000006000e7202 */ /* 0x000fe20000000f00 */
[----:B------:R-:W-:Y:S02]  /*5840*/  IMAD.MOV.U32 R16, RZ, RZ, R7 ;  /* 0x000000ffff107224 */ /* 0x000fe400078e0007 */
[----:B------:R-:W-:-:S05]  /*5850*/  VIADD R10, R23, 0x20 ;  /* 0x00000020170a7836 */ /* 0x000fca0000000000 */
[----:B-1----:R-:W-:-:S13]  /*5860*/  ISETP.GE.AND P0, PT, R10, UR21, PT ;  /* 0x000000150a007c0c */ /* 0x002fda000bf06270 */
[----:B------:R-:W1:Y:S01]  /*5870*/  @!P0 LDC.64 R20, c[0x0][0xbf0] ;  /* 0x0002fc00ff148b82 */ /* 0x000e620000000a00 */
[----:B------:R-:W-:Y:S01]  /*5880*/  BSSY.RECONVERGENT B0, `(.L_x_69) ;  /* 0x0000062000007945 */ /* 0x000fe20003800200 */
[----:B------:R-:W-:Y:S01]  /*5890*/  HFMA2 R15, -RZ, RZ, 0, 0 ;  /* 0x00000000ff0f7431 */ /* 0x000fe200000001ff */
[----:B------:R-:W-:Y:S01]  /*58a0*/  MOV R18, 0x7fffffff ;  /* 0x7fffffff00127802 */ /* 0x000fe20000000f00 */
[----:B-1----:R-:W-:-:S05]  /*58b0*/  @!P0 IMAD.WIDE R20, R23, 0xc, R20 ;  /* 0x0000000c17148825 */ /* 0x002fca00078e0214 */
[----:B------:R1:W5:Y:S04]  /*58c0*/  @!P0 LDG.E R6, desc[UR50][R20.64+0x180] ;  /* 0x0001803214068981 */ /* 0x000368000c1e1900 */
[----:B------:R1:W5:Y:S01]  /*58d0*/  @!P0 LDG.E R7, desc[UR50][R20.64+0x184] ;  /* 0x0001843214078981 */ /* 0x000362000c1e1900 */
[----:B------:R-:W-:-:S13]  /*58e0*/  ISETP.GE.AND P0, PT, R23, UR21, PT ;  /* 0x0000001517007c0c */ /* 0x000fda000bf06270 */
[----:B------:R-:W-:Y:S05]  /*58f0*/  @P0 BRA `(.L_x_70) ;  /* 0x0000000400680947 */ /* 0x000fea0003800000 */
[----:B------:R-:W-:Y:S01]  /*5900*/  IABS R13, R5 ;  /* 0x00000005000d7213 */ /* 0x000fe20000000000 */
[----:B------:R-:W2:Y:S01]  /*5910*/  LDCU.128 UR4, c[0x0][0xbc0] ;  /* 0x00017800ff0477ac */ /* 0x000ea20008000c00 */
[----:B------:R-:W-:Y:S02]  /*5920*/  IABS R12, R4 ;  /* 0x00000004000c7213 */ /* 0x000fe40000000000 */
[----:B------:R-:W3:Y:S01]  /*5930*/  I2F.RP R24, R13 ;  /* 0x0000000d00187306 */ /* 0x000ee20000209400 */
[----:B------:R-:W4:Y:S01]  /*5940*/  LDCU.64 UR8, c[0x0][0xbb0] ;  /* 0x00017600ff0877ac */ /* 0x000f220008000a00 */
[----:B-1----:R-:W-:Y:S02]  /*5950*/  IADD3 R20, P2, PT, R16, UR14, RZ ;  /* 0x0000000e10147c10 */ /* 0x002fe4000ff5e0ff */
[----:B------:R-:W-:Y:S01]  /*5960*/  IADD3 R15, P0, PT, R14, UR18, RZ ;  /* 0x000000120e0f7c10 */ /* 0x000fe2000ff1e0ff */
[----:B------:R-:W1:Y:S01]  /*5970*/  LDCU.64 UR10, c[0x0][0xba8] ;  /* 0x00017500ff0a77ac */ /* 0x000e620008000a00 */
[----:B------:R-:W-:-:S02]  /*5980*/  LEA.HI.X.SX32 R19, R16, UR13, 0x1, P2 ;  /* 0x0000000d10137c11 */ /* 0x000fc400090f0eff */
[----:B------:R-:W1:Y:S01]  /*5990*/  I2F.RP R10, R12 ;  /* 0x0000000c000a7306 */ /* 0x000e620000209400 */
[----:B------:R-:W-:Y:S02]  /*59a0*/  LEA.HI.X.SX32 R14, R14, UR15, 0x1, P0 ;  /* 0x0000000f0e0e7c11 */ /* 0x000fe400080f0eff */
[----:B--2---:R-:W-:-:S05]  /*59b0*/  IADD3 R22, P1, PT, R20, UR7, RZ ;  /* 0x0000000714167c10 */ /* 0x004fca000ff3e0ff */
[----:B---3--:R-:W2:Y:S01]  /*59c0*/  MUFU.RCP R24, R24 ;  /* 0x0000001800187308 */ /* 0x008ea20000001000 */
[----:B----4-:R-:W-:Y:S01]  /*59d0*/  IADD3 R18, P0, PT, R15, UR9, RZ ;  /* 0x000000090f127c10 */ /* 0x010fe2000ff1e0ff */
[----:B------:R-:W-:Y:S02]  /*59e0*/  IMAD.X R21, RZ, RZ, R19, P1 ;  /* 0x000000ffff157224 */ /* 0x000fe400008e0613 */
[----:B------:R-:W-:-:S04]  /*59f0*/  IMAD.WIDE.U32 R36, R22, UR4, RZ ;  /* 0x0000000416247c25 */ /* 0x000fc8000f8e00ff */
[----:B-1----:R-:W1:Y:S01]  /*5a00*/  MUFU.RCP R10, R10 ;  /* 0x0000000a000a7308 */ /* 0x002e620000001000 */
[----:B------:R-:W-:Y:S02]  /*5a10*/  IMAD.X R16, RZ, RZ, R14, P0 ;  /* 0x000000ffff107224 */ /* 0x000fe400000e060e */
[----:B------:R-:W-:-:S04]  /*5a20*/  IMAD.WIDE.U32 R26, R21, UR4, RZ ;  /* 0x00000004151a7c25 */ /* 0x000fc8000f8e00ff */
[----:B------:R-:W-:-:S04]  /*5a30*/  IMAD.WIDE.U32 R28, R16, UR10, RZ ;  /* 0x0000000a101c7c25 */ /* 0x000fc8000f8e00ff */
[----:B--2---:R-:W-:Y:S02]  /*5a40*/  VIADD R24, R24, 0xffffffe ;  /* 0x0ffffffe18187836 */ /* 0x004fe40000000000 */
[----:B------:R-:W-:Y:S02]  /*5a50*/  IMAD.WIDE.U32 R26, P0, R22, UR5, R26 ;  /* 0x00000005161a7c25 */ /* 0x000fe4000f80001a */
[----:B------:R-:W2:Y:S02]  /*5a60*/  F2I.FTZ.U32.TRUNC.NTZ R25, R24 ;  /* 0x0000001800197305 */ /* 0x000ea4000021f000 */
[----:B------:R-:W-:Y:S01]  /*5a70*/  IMAD.WIDE.U32 R28, P1, R18, UR11, R28 ;  /* 0x0000000b121c7c25 */ /* 0x000fe2000f82001c */
[----:B------:R-:W-:-:S03]  /*5a80*/  IADD3 RZ, P2, PT, R37, R26, RZ ;  /* 0x0000001a25ff7210 */ /* 0x000fc60007f5e0ff */
[----:B------:R-:W-:-:S04]  /*5a90*/  IMAD.WIDE.U32 R34, R18, UR10, RZ ;  /* 0x0000000a12227c25 */ /* 0x000fc8000f8e00ff */
[----:B-1----:R-:W-:Y:S02]  /*5aa0*/  VIADD R10, R10, 0xffffffe ;  /* 0x0ffffffe0a0a7836 */ /* 0x002fe40000000000 */
[----:B------:R-:W-:Y:S01]  /*5ab0*/  IMAD.X R33, RZ, RZ, RZ, P1 ;  /* 0x000000ffff217224 */ /* 0x000fe200008e06ff */
[----:B------:R-:W-:Y:S01]  /*5ac0*/  IADD3 RZ, P1, PT, R35, R28, RZ ;  /* 0x0000001c23ff7210 */ /* 0x000fe20007f3e0ff */
[----:B------:R-:W-:Y:S02]  /*5ad0*/  IMAD.MOV.U32 R30, RZ, RZ, R27 ;  /* 0x000000ffff1e7224 */ /* 0x000fe400078e001b */
[----:B------:R-:W1:Y:S01]  /*5ae0*/  F2I.FTZ.U32.TRUNC.NTZ R27, R10 ;  /* 0x0000000a001b7305 */ /* 0x000e62000021f000 */
[----:B------:R-:W-:Y:S02]  /*5af0*/  IMAD.MOV.U32 R32, RZ, RZ, R29 ;  /* 0x000000ffff207224 */ /* 0x000fe400078e001d */
[----:B------:R-:W-:Y:S01]  /*5b00*/  IMAD.X R31, RZ, RZ, RZ, P0 ;  /* 0x000000ffff1f7224 */ /* 0x000fe200000e06ff */
[----:B------:R-:W-:Y:S01]  /*5b10*/  ISETP.NE.U32.AND P0, PT, RZ, UR10, PT ;  /* 0x0000000aff007c0c */ /* 0x000fe2000bf05070 */
[----:B------:R-:W-:Y:S01]  /*5b20*/  IMAD.WIDE.U32.X R32, R16, UR11, R32, P1 ;  /* 0x0000000b10207c25 */ /* 0x000fe200088e0420 */
[----:B------:R-:W-:-:S02]  /*5b30*/  ISETP.NE.U32.AND P1, PT, RZ, UR4, PT ;  /* 0x00000004ff007c0c */ /* 0x000fc4000bf25070 */
[----:B------:R-:W-:Y:S01]  /*5b40*/  ISETP.NE.AND.EX P0, PT, RZ, UR11, PT, P0 ;  /* 0x0000000bff007c0c */ /* 0x000fe2000bf05300 */
[----:B--2---:R-:W-:Y:S01]  /*5b50*/  IMAD.MOV R18, RZ, RZ, -R25 ;  /* 0x000000ffff127224 */ /* 0x004fe200078e0a19 */
[----:B------:R-:W-:Y:S01]  /*5b60*/  ISETP.NE.AND.EX P1, PT, RZ, UR5, PT, P1 ;  /* 0x00000005ff007c0c */ /* 0x000fe2000bf25310 */
[----:B------:R-:W-:Y:S01]  /*5b70*/  IMAD.WIDE.U32.X R30, R21, UR5, R30, P2 ;  /* 0x00000005151e7c25 */ /* 0x000fe200090e041e */
[----:B------:R-:W-:Y:S02]  /*5b80*/  SEL R15, R15, R32, !P0 ;  /* 0x000000200f0f7207 */ /* 0x000fe40004000000 */
[----:B------:R-:W-:Y:S01]  /*5b90*/  SEL R14, R14, R33, !P0 ;  /* 0x000000210e0e7207 */ /* 0x000fe20004000000 */
[----:B------:R-:W-:Y:S01]  /*5ba0*/  IMAD R21, R18, R13, RZ ;  /* 0x0000000d12157224 */ /* 0x000fe200078e02ff */
[----:B------:R-:W-:Y:S01]  /*5bb0*/  SEL R20, R20, R30, !P1 ;  /* 0x0000001e14147207 */ /* 0x000fe20004800000 */
[----:B------:R-:W-:Y:S01]  /*5bc0*/  IMAD.MOV.U32 R24, RZ, RZ, RZ ;  /* 0x000000ffff187224 */ /* 0x000fe200078e00ff */
[----:B------:R-:W-:Y:S01]  /*5bd0*/  SEL R19, R19, R31, !P1 ;  /* 0x0000001f13137207 */ /* 0x000fe20004800000 */
[----:B-1----:R-:W-:Y:S01]  /*5be0*/  IMAD.MOV R10, RZ, RZ, -R27 ;  /* 0x000000ffff0a7224 */ /* 0x002fe200078e0a1b */
[----:B------:R-:W-:Y:S01]  /*5bf0*/  SHF.R.U64 R14, R15, UR8, R14 ;  /* 0x000000080f0e7c19 */ /* 0x000fe2000800120e */
[----:B------:R-:W-:Y:S01]  /*5c00*/  IMAD.HI.U32 R21, R25, R21, R24 ;  /* 0x0000001519157227 */ /* 0x000fe200078e0018 */
[----:B------:R-:W-:-:S02]  /*5c10*/  SHF.R.U64 R25, R20, UR6, R19 ;  /* 0x0000000614197c19 */ /* 0x000fc40008001213 */
[----:B------:R-:W-:Y:S01]  /*5c20*/  IADD3 R20, PT, PT, R5, -0x1, R14 ;  /* 0xffffffff05147810 */ /* 0x000fe20007ffe00e */
[----:B------:R-:W-:Y:S01]  /*5c30*/  IMAD.MOV.U32 R19, RZ, RZ, R10 ;  /* 0x000000ffff137224 */ /* 0x000fe200078e000a */
[----:B------:R-:W-:Y:S01]  /*5c40*/  IABS R15, R5 ;  /* 0x00000005000f7213 */ /* 0x000fe20000000000 */
[----:B------:R-:W-:Y:S01]  /*5c50*/  IMAD.MOV.U32 R26, RZ, RZ, RZ ;  /* 0x000000ffff1a7224 */ /* 0x000fe200078e00ff */
[----:B------:R-:W-:Y:S01]  /*5c60*/  IADD3 R18, PT, PT, R4, -0x1, R25 ;  /* 0xffffffff04127810 */ /* 0x000fe20007ffe019 */
[----:B------:R-:W-:Y:S01]  /*5c70*/  IMAD R19, R19, R12, RZ ;  /* 0x0000000c13137224 */ /* 0x000fe200078e02ff */
[----:B------:R-:W-:Y:S01]  /*5c80*/  IABS R16, R20 ;  /* 0x0000001400107213 */ /* 0x000fe20000000000 */
[----:B------:R-:W-:Y:S01]  /*5c90*/  IMAD.MOV R15, RZ, RZ, -R15 ;  /* 0x000000ffff0f7224 */ /* 0x000fe200078e0a0f */
[----:B------:R-:W-:Y:S01]  /*5ca0*/  IABS R10, R4 ;  /* 0x00000004000a7213 */ /* 0x000fe20000000000 */
[----:B------:R-:W-:Y:S01]  /*5cb0*/  IMAD.HI.U32 R19, R27, R19, R26 ;  /* 0x000000131b137227 */ /* 0x000fe200078e001a */
[----:B------:R-:W-:-:S02]  /*5cc0*/  IABS R14, R18 ;  /* 0x00000012000e7213 */ /* 0x000fc40000000000 */
[----:B------:R-:W-:Y:S01]  /*5cd0*/  ISETP.GE.AND P4, PT, R20, RZ, PT ;  /* 0x000000ff1400720c */ /* 0x000fe20003f86270 */
[----:B------:R-:W-:Y:S01]  /*5ce0*/  IMAD.HI.U32 R21, R21, R16, RZ ;  /* 0x0000001015157227 */ /* 0x000fe200078e00ff */
[----:B------:R-:W-:-:S03]  /*5cf0*/  ISETP.GE.AND P2, PT, R18, RZ, PT ;  /* 0x000000ff1200720c */ /* 0x000fc60003f46270 */
[----:B------:R-:W-:Y:S02]  /*5d00*/  IMAD.MOV R10, RZ, RZ, -R10 ;  /* 0x000000ffff0a7224 */ /* 0x000fe400078e0a0a */
[----:B------:R-:W-:-:S04]  /*5d10*/  IMAD.HI.U32 R19, R19, R14, RZ ;  /* 0x0000000e13137227 */ /* 0x000fc800078e00ff */
[----:B------:R-:W-:Y:S02]  /*5d20*/  IMAD R16, R21, R15, R16 ;  /* 0x0000000f15107224 */ /* 0x000fe400078e0210 */
[----:B------:R-:W-:Y:S02]  /*5d30*/  IMAD R19, R19, R10, R14 ;  /* 0x0000000a13137224 */ /* 0x000fe400078e020e */
[----:B------:R-:W1:Y:S01]  /*5d40*/  LDC R10, c[0x0][0xbe0] ;  /* 0x0002f800ff0a7b82 */ /* 0x000e620000000800 */
[----:B------:R-:W-:Y:S02]  /*5d50*/  ISETP.GT.U32.AND P1, PT, R13, R16, PT ;  /* 0x000000100d00720c */ /* 0x000fe40003f24070 */
[----:B------:R-:W-:-:S11]  /*5d60*/  ISETP.GT.U32.AND P0, PT, R12, R19, PT ;  /* 0x000000130c00720c */ /* 0x000fd60003f04070 */
[----:B------:R-:W-:Y:S01]  /*5d70*/  @!P1 IMAD.IADD R16, R16, 0x1, -R13 ;  /* 0x0000000110109824 */ /* 0x000fe200078e0a0d */
[----:B------:R-:W-:Y:S01]  /*5d80*/  ISETP.NE.AND P1, PT, RZ, UR27, PT ;  /* 0x0000001bff007c0c */ /* 0x000fe2000bf25270 */
[----:B------:R-:W-:-:S03]  /*5d90*/  @!P0 IMAD.IADD R19, R19, 0x1, -R12 ;  /* 0x0000000113138824 */ /* 0x000fc600078e0a0c */
[----:B------:R-:W-:Y:S02]  /*5da0*/  ISETP.GT.U32.AND P0, PT, R13, R16, PT ;  /* 0x000000100d00720c */ /* 0x000fe40003f04070 */
[----:B------:R-:W-:-:S11]  /*5db0*/  ISETP.GT.U32.AND P3, PT, R12, R19, PT ;  /* 0x000000130c00720c */ /* 0x000fd60003f64070 */
[----:B------:R-:W-:Y:S01]  /*5dc0*/  @!P0 IMAD.IADD R16, R16, 0x1, -R13 ;  /* 0x0000000110108824 */ /* 0x000fe200078e0a0d */
[----:B------:R-:W-:Y:S01]  /*5dd0*/  ISETP.NE.AND P0, PT, RZ, UR26, PT ;  /* 0x0000001aff007c0c */ /* 0x000fe2000bf05270 */
[----:B------:R-:W-:Y:S02]  /*5de0*/  @!P3 IMAD.IADD R19, R19, 0x1, -R12 ;  /* 0x000000011313b824 */ /* 0x000fe400078e0a0c */
[----:B------:R-:W-:Y:S01]  /*5df0*/  @!P4 IMAD.MOV R16, RZ, RZ, -R16 ;  /* 0x000000ffff10c224 */ /* 0x000fe200078e0a10 */
[----:B------:R-:W-:Y:S01]  /*5e00*/  @!P1 LOP3.LUT R16, RZ, UR27, RZ, 0x33, !PT ;  /* 0x0000001bff109c12 */ /* 0x000fe2000f8e33ff */
[----:B------:R-:W-:-:S04]  /*5e10*/  @!P2 IMAD.MOV R19, RZ, RZ, -R19 ;  /* 0x000000ffff13a224 */ /* 0x000fc800078e0a13 */
[----:B------:R-:W-:-:S04]  /*5e20*/  IMAD.IADD R16, R20, 0x1, -R16 ;  /* 0x0000000114107824 */ /* 0x000fc800078e0a10 */
[----:B------:R-:W-:Y:S02]  /*5e30*/  @!P0 LOP3.LUT R19, RZ, UR26, RZ, 0x33, !PT ;  /* 0x0000001aff138c12 */ /* 0x000fe4000f8e33ff */
[----:B-1----:R-:W-:-:S03]  /*5e40*/  ISETP.NE.AND P0, PT, R10, 0x1, PT ;  /* 0x000000010a00780c */ /* 0x002fc60003f05270 */
[----:B------:R-:W-:-:S04]  /*5e50*/  IMAD.IADD R19, R18, 0x1, -R19 ;  /* 0x0000000112137824 */ /* 0x000fc800078e0a13 */
[----:B------:R-:W-:Y:S01]  /*5e60*/  IMAD R18, R16, R19, RZ ;  /* 0x0000001310127224 */ /* 0x000fe200078e02ff */
[----:B------:R-:W-:-:S04]  /*5e70*/  SEL R12, R19, R16, !P0 ;  /* 0x00000010130c7207 */ /* 0x000fc80004000000 */
[----:B------:R-:W-:Y:S02]  /*5e80*/  SHF.R.S32.HI R15, RZ, 0x1f, R18 ;  /* 0x0000001fff0f7819 */ /* 0x000fe40000011412 */
[----:B------:R-:W-:Y:S02]  /*5e90*/  SHF.R.S32.HI R13, RZ, 0x1f, R12 ;  /* 0x0000001fff0d7819 */ /* 0x000fe4000001140c */
.L_x_70:
[----:B------:R-:W-:Y:S05]  /*5ea0*/  BSYNC.RECONVERGENT B0 ;  /* 0x0000000000007941 */ /* 0x000fea0003800200 */
.L_x_69:
        /* <DEDUP_REMOVED lines=12> */
[----:B------:R-:W1:Y:S01]  /*5f70*/  SHFL.UP PT, R16, R10, 0x2, RZ ;  /* 0x044000000a107989 */ /* 0x000e6200000e00ff */
        /* <DEDUP_REMOVED lines=8> */
[----:B--2---:R-:W-:-:S05]  /*6000*/  SEL R21, R21, RZ, P1 ;  /* 0x000000ff15157207 */ /* 0x004fca0000800000 */
[----:B------:R-:W-:Y:S02]  /*6010*/  IMAD.X R10, R21, 0x1, R16, P0 ;  /* 0x00000001150a7824 */ /* 0x000fe400000e0610 */
[----:B------:R-:W1:Y:S04]  /*6020*/  SHFL.UP PT, R21, R20, 0x8, RZ ;  /* 0x0500000014157989 */ /* 0x000e6800000e00ff */
        /* <DEDUP_REMOVED lines=10> */
[----:B------:R-:W-:Y:S01]  /*60d0*/  IMAD.X R16, R21, 0x1, R24, P0 ;  /* 0x0000000115107824 */ /* 0x000fe200000e0618 */
[----:B------:R-:W-:Y:S01]  /*60e0*/  IADD3 R10, P0, PT, R19, UR41, RZ ;  /* 0x00000029130a7c10 */ /* 0x000fe2000ff1e0ff */
[----:B------:R-:W-:-:S03]  /*60f0*/  IMAD.U32 R21, RZ, RZ, UR17 ;  /* 0x00000011ff157e24 */ /* 0x000fc6000f8e00ff */
[----:B------:R-:W-:Y:S02]  /*6100*/  IADD3.X R14, PT, PT, R16, UR40, RZ, P0, !PT ;  /* 0x00000028100e7c10 */ /* 0x000fe400087fe4ff */
[----:B------:R-:W-:-:S04]  /*6110*/  ISETP.LE.U32.AND P0, PT, R10, UR24, PT ;  /* 0x000000180a007c0c */ /* 0x000fc8000bf03070 */
[----:B------:R-:W-:-:S13]  /*6120*/  ISETP.GE.U32.AND.EX P0, PT, R21, R14, PT, P0 ;  /* 0x0000000e1500720c */ /* 0x000fda0003f06100 */
[----:B------:R-:W-:-:S04]  /*6130*/  VOTE.ANY R20, PT, !P0 ;  /* 0x0000000000147806 */ /* 0x000fc800040e0100 */
[----:B------:R-:W-:-:S13]  /*6140*/  ISETP.NE.AND P0, PT, R20, RZ, PT ;  /* 0x000000ff1400720c */ /* 0x000fda0003f05270 */
[----:B------:R-:W-:Y:S05]  /*6150*/  @P0 BRA `(.L_x_71) ;  /* 0x00000008004c0947 */ /* 0x000fea0003800000 */
[----:B------:R-:W1:Y:S01]  /*6160*/  LDC R15, c[0x0][0xbe0] ;  /* 0x0002f800ff0f7b82 */ /* 0x000e620000000800 */
[----:B------:R-:W2:Y:S01]  /*6170*/  LDCU UR21, c[0x0][0xbe8] ;  /* 0x00017d00ff1577ac */ /* 0x000ea20008000800 */
[----:B------:R-:W3:Y:S01]  /*6180*/  LDCU.64 UR10, c[0x0][0xba8] ;  /* 0x00017500ff0a77ac */ /* 0x000ee20008000a00 */
[----:B------:R-:W4:Y:S01]  /*6190*/  LDCU.64 UR8, c[0x0][0xbb0] ;  /* 0x00017600ff0877ac */ /* 0x000f220008000a00 */
[----:B------:R-:W1:Y:S02]  /*61a0*/  LDCU.128 UR4, c[0x0][0xbc0] ;  /* 0x00017800ff0477ac */ /* 0x000e640008000c00 */
[----:B-1234-:R-:W-:-:S13]  /*61b0*/  ISETP.NE.AND P6, PT, R15, 0x1, PT ;  /* 0x000000010f00780c */ /* 0x01efda0003fc5270 */
.L_x_74:
[C---:B------:R-:W-:Y:S01]  /*61c0*/  VIADD R15, R23.reuse, 0x40 ;  /* 0x00000040170f7836 */ /* 0x040fe20000000000 */
[----:B-----5:R-:W-:Y:S01]  /*61d0*/  MOV R19, R6 ;  /* 0x0000000600137202 */ /* 0x020fe20000000f00 */
[----:B------:R-:W-:Y:S02]  /*61e0*/  VIADD R23, R23, 0x20 ;  /* 0x0000002017177836 */ /* 0x000fe40000000000 */
[----:B------:R-:W-:Y:S01]  /*61f0*/  IMAD.MOV.U32 R16, RZ, RZ, R7 ;  /* 0x000000ffff107224 */ /* 0x000fe200078e0007 */
[----:B------:R-:W-:-:S13]  /*6200*/  ISETP.GE.AND P0, PT, R15, UR21, PT ;  /* 0x000000150f007c0c */ /* 0x000fda000bf06270 */
[----:B------:R-:W1:Y:S01]  /*6210*/  @!P0 LDC.64 R20, c[0x0][0xbf0] ;  /* 0x0002fc00ff148b82 */ /* 0x000e620000000a00 */
[----:B------:R-:W2:Y:S01]  /*6220*/  SHFL.IDX PT, R14, R14, 0x1f, 0x1f ;  /* 0x03e01f000e0e7f89 */ /* 0x000ea200000e0000 */
[----:B------:R-:W-:Y:S01]  /*6230*/  BSSY.RECONVERGENT B0, `(.L_x_72) ;  /* 0x000005d000007945 */ /* 0x000fe20003800200 */
[----:B------:R-:W-:Y:S02]  /*6240*/  HFMA2 R15, -RZ, RZ, 0, 0 ;  /* 0x00000000ff0f7431 */ /* 0x000fe400000001ff */
[----:B------:R-:W3:Y:S01]  /*6250*/  SHFL.IDX PT, R10, R10, 0x1f, 0x1f ;  /* 0x03e01f000a0a7f89 */ /* 0x000ee200000e0000 */
[----:B-1----:R-:W-:-:S05]  /*6260*/  @!P0 IMAD.WIDE R20, R23, 0xc, R20 ;  /* 0x0000000c17148825 */ /* 0x002fca00078e0214 */
[----:B------:R1:W5:Y:S04]  /*6270*/  @!P0 LDG.E R6, desc[UR50][R20.64+0x180] ;  /* 0x0001803214068981 */ /* 0x000368000c1e1900 */
[----:B------:R1:W5:Y:S01]  /*6280*/  @!P0 LDG.E R7, desc[UR50][R20.64+0x184] ;  /* 0x0001843214078981 */ /* 0x000362000c1e1900 */
[----:B------:R-:W-:Y:S02]  /*6290*/  ISETP.GE.AND P0, PT, R23, UR21, PT ;  /* 0x0000001517007c0c */ /* 0x000fe4000bf06270 */
[----:B------:R-:W-:-:S11]  /*62a0*/  MOV R18, 0x7fffffff ;  /* 0x7fffffff00127802 */ /* 0x000fd60000000f00 */
[----:B--23--:R-:W-:Y:S05]  /*62b0*/  @P0 BRA `(.L_x_73) ;  /* 0x0000000400500947 */ /* 0x00cfea0003800000 */
[----:B------:R-:W-:-:S04]  /*62c0*/  IADD3 R13, P0, PT, R19, UR18, RZ ;  /* 0x00000012130d7c10 */ /* 0x000fc8000ff1e0ff */
[----:B------:R-:W-:Y:S02]  /*62d0*/  LEA.HI.X.SX32 R12, R19, UR15, 0x1, P0 ;  /* 0x0000000f130c7c11 */ /* 0x000fe400080f0eff */
[----:B------:R-:W-:-:S04]  /*62e0*/  IADD3 R19, P0, PT, R16, UR14, RZ ;  /* 0x0000000e10137c10 */ /* 0x000fc8000ff1e0ff */
[----:B------:R-:W-:Y:S02]  /*62f0*/  LEA.HI.X.SX32 R18, R16, UR13, 0x1, P0 ;  /* 0x0000000d10127c11 */ /* 0x000fe400080f0eff */
[----:B------:R-:W-:-:S05]  /*6300*/  IADD3 R16, P0, PT, R13, UR9, RZ ;  /* 0x000000090d107c10 */ /* 0x000fca000ff1e0ff */
[----:B------:R-:W-:Y:S01]  /*6310*/  IMAD.X R15, RZ, RZ, R12, P0 ;  /* 0x000000ffff0f7224 */ /* 0x000fe200000e060c */
[----:B-1----:R-:W-:Y:S01]  /*6320*/  IADD3 R21, P0, PT, R19, UR7, RZ ;  /* 0x0000000713157c10 */ /* 0x002fe2000ff1e0ff */
        /* <DEDUP_REMOVED lines=10> */
[----:B------:R-:W-:-:S04]  /*63d0*/  IMAD.WIDE.U32 R30, R21, UR4, RZ ;  /* 0x00000004151e7c25 */ /* 0x000fc8000f8e00ff */
[----:B------:R-:W-:Y:S01]  /*63e0*/  IMAD.WIDE.U32.X R28, R15, UR11, R28, P0 ;  /* 0x0000000b0f1c7c25 */ /* 0x000fe200080e041c */
[----:B------:R-:W-:-:S03]  /*63f0*/  IADD3 RZ, P0, PT, R31, R26, RZ ;  /* 0x0000001a1fff7210 */ /* 0x000fc60007f1e0ff */
[----:B------:R-:W-:-:S04]  /*6400*/  IMAD.MOV.U32 R24, RZ, RZ, R27 ;  /* 0x000000ffff187224 */ /* 0x000fc800078e001b */
        /* <DEDUP_REMOVED lines=19> */
[----:B-1----:R-:W-:Y:S01]  /*6540*/  VIADD R24, R24, 0xffffffe ;  /* 0x0ffffffe18187836 */ /* 0x002fe20000000000 */
[----:B------:R-:W-:-:S05]  /*6550*/  IABS R16, R4 ;  /* 0x0000000400107213 */ /* 0x000fca0000000000 */
[----:B------:R-:W1:Y:S08]  /*6560*/  F2I.FTZ.U32.TRUNC.NTZ R25, R24 ;  /* 0x0000001800197305 */ /* 0x000e70000021f000 */
[----:B------:R-:W2:Y:S01]  /*6570*/  I2F.RP R26, R16 ;  /* 0x00000010001a7306 */ /* 0x000ea20000209400 */
[----:B-1----:R-:W-:Y:S02]  /*6580*/  IMAD.MOV R15, RZ, RZ, -R25 ;  /* 0x000000ffff0f7224 */ /* 0x002fe400078e0a19 */
[----:B------:R-:W-:-:S02]  /*6590*/  IMAD.MOV.U32 R24, RZ, RZ, RZ ;  /* 0x000000ffff187224 */ /* 0x000fc400078e00ff */
[----:B------:R-:W-:-:S04]  /*65a0*/  IMAD R15, R15, R18, RZ ;  /* 0x000000120f0f7224 */ /* 0x000fc800078e02ff */
[----:B------:R-:W-:Y:S02]  /*65b0*/  IMAD.HI.U32 R15, R25, R15, R24 ;  /* 0x0000000f190f7227 */ /* 0x000fe400078e0018 */
[----:B--2---:R-:W1:Y:S04]  /*65c0*/  MUFU.RCP R24, R26 ;  /* 0x0000001a00187308 */ /* 0x004e680000001000 */
[----:B------:R-:W-:-:S04]  /*65d0*/  IMAD.HI.U32 R15, R15, R13, RZ ;  /* 0x0000000d0f0f7227 */ /* 0x000fc800078e00ff */
[----:B------:R-:W-:Y:S01]  /*65e0*/  IMAD R21, R15, R12, R13 ;  /* 0x0000000c0f157224 */ /* 0x000fe200078e020d */
[----:B------:R-:W-:-:S04]  /*65f0*/  IABS R13, R19 ;  /* 0x00000013000d7213 */ /* 0x000fc80000000000 */
[----:B------:R-:W-:Y:S01]  /*6600*/  ISETP.GT.U32.AND P0, PT, R18, R21, PT ;  /* 0x000000151200720c */ /* 0x000fe20003f04070 */
[----:B-1----:R-:W-:-:S04]  /*6610*/  VIADD R24, R24, 0xffffffe ;  /* 0x0ffffffe18187836 */ /* 0x002fc80000000000 */
[----:B------:R-:W1:Y:S08]  /*6620*/  F2I.FTZ.U32.TRUNC.NTZ R25, R24 ;  /* 0x0000001800197305 */ /* 0x000e70000021f000 */
[----:B------:R-:W-:Y:S02]  /*6630*/  @!P0 IMAD.IADD R21, R21, 0x1, -R18 ;  /* 0x0000000115158824 */ /* 0x000fe400078e0a12 */
[----:B-1----:R-:W-:-:S02]  /*6640*/  IMAD.MOV R12, RZ, RZ, -R25 ;  /* 0x000000ffff0c7224 */ /* 0x002fc400078e0a19 */
        /* <DEDUP_REMOVED lines=21> */
[----:B------:R-:W-:-:S05]  /*67a0*/  @!P0 LOP3.LUT R13, RZ, UR26, RZ, 0x33, !PT ;  /* 0x0000001aff0d8c12 */ /* 0x000fca000f8e33ff */
[----:B------:R-:W-:-:S05]  /*67b0*/  IMAD.IADD R13, R19, 0x1, -R13 ;  /* 0x00000001130d7824 */ /* 0x000fca00078e0a0d */
[CC--:B------:R-:W-:Y:S01]  /*67c0*/  SEL R12, R13.reuse, R18.reuse, !P6 ;  /* 0x000000120d0c7207 */ /* 0x0c0fe20007000000 */
[----:B------:R-:W-:-:S03]  /*67d0*/  IMAD R18, R13, R18, RZ ;  /* 0x000000120d127224 */ /* 0x000fc600078e02ff */
[----:B------:R-:W-:Y:S02]  /*67e0*/  SHF.R.S32.HI R13, RZ, 0x1f, R12 ;  /* 0x0000001fff0d7819 */ /* 0x000fe4000001140c */
[----:B------:R-:W-:Y:S02]  /*67f0*/  SHF.R.S32.HI R15, RZ, 0x1f, R18 ;  /* 0x0000001fff0f7819 */ /* 0x000fe40000011412 */
.L_x_73:
[----:B------:R-:W-:Y:S05]  /*6800*/  BSYNC.RECONVERGENT B0 ;  /* 0x0000000000007941 */ /* 0x000fea0003800200 */
.L_x_72:
[----:B------:R-:W2:Y:S01]  /*6810*/  SHFL.UP PT, R19, R18, 0x1, RZ ;  /* 0x0420000012137989 */ /* 0x000ea200000e00ff */
[----:B------:R-:W-:Y:S02]  /*6820*/  R2UR UR41, R10 ;  /* 0x000000000a2972ca */ /* 0x000fe400000e0000 */
[----:B------:R-:W-:Y:S01]  /*6830*/  R2UR UR40, R14 ;  /* 0x000000000e2872ca */ /* 0x000fe200000e0000 */
[----:B------:R-:W3:Y:S01]  /*6840*/  SHFL.UP PT, R16, R15, 0x1, RZ ;  /* 0x042000000f107989 */ /* 0x000ee200000e00ff */
[----:B--2---:R-:W-:Y:S02]  /*6850*/  SEL R19, R19, RZ, P5 ;  /* 0x000000ff13137207 */ /* 0x004fe40002800000 */
[----:B---3--:R-:W-:Y:S02]  /*6860*/  SEL R16, R16, RZ, P5 ;  /* 0x000000ff10107207 */ /* 0x008fe40002800000 */
[----:B------:R-:W-:-:S05]  /*6870*/  IADD3 R19, P0, PT, R19, R18, RZ ;  /* 0x0000001213137210 */ /* 0x000fca0007f1e0ff */
[----:B------:R-:W-:Y:S01]  /*6880*/  IMAD.X R16, R16, 0x1, R15, P0 ;  /* 0x0000000110107824 */ /* 0x000fe200000e060f */
[----:B-1----:R-:W1:Y:S04]  /*6890*/  SHFL.UP PT, R20, R19, 0x2, RZ ;  /* 0x0440000013147989 */ /* 0x002e6800000e00ff */
        /* <DEDUP_REMOVED lines=16> */
[----:B------:R-:W-:Y:S02]  /*69a0*/  IMAD.X R20, R19, 0x1, R22, P0 ;  /* 0x0000000113147824 */ /* 0x000fe400000e0616 */
[----:B------:R-:W1:Y:S04]  /*69b0*/  SHFL.UP PT, R19, R24, 0x10, RZ ;  /* 0x0600000018137989 */ /* 0x000e6800000e00ff */
[----:B------:R-:W2:Y:S01]  /*69c0*/  SHFL.UP PT, R21, R20, 0x10, RZ ;  /* 0x0600000014157989 */ /* 0x000ea200000e00ff */
[----:B-1----:R-:W-:Y:S02]  /*69d0*/  SEL R19, R19, RZ, P3 ;  /* 0x000000ff13137207 */ /* 0x002fe40001800000 */
[----:B--2---:R-:W-:Y:S02]  /*69e0*/  SEL R21, R21, RZ, P3 ;  /* 0x000000ff15157207 */ /* 0x004fe40001800000 */
[----:B------:R-:W-:-:S05]  /*69f0*/  IADD3 R19, P0, PT, R19, R24, RZ ;  /* 0x0000001813137210 */ /* 0x000fca0007f1e0ff */
        /* <DEDUP_REMOVED lines=8> */
[----:B------:R-:W-:Y:S05]  /*6a80*/  @!P0 BRA `(.L_x_74) ;  /* 0xfffffff400cc8947 */ /* 0x000fea000383ffff */
.L_x_71:
        /* <DEDUP_REMOVED lines=9> */
[----:B------:R-:W-:-:S03]  /*6b20*/  IADD3 R10, P1, P0, R19, UR41, -R18 ;  /* 0x00000029130a7c10 */ /* 0x000fc6000f83e812 */
[----:B------:R-:W-:Y:S01]  /*6b30*/  SHFL.IDX PT, R18, R18, R25, 0x1f ;  /* 0x00001f1912127589 */ /* 0x000fe200000e0000 */
[----:B------:R-:W-:-:S03]  /*6b40*/  IADD3.X R14, PT, PT, R16, UR40, ~R15, P1, P0 ;  /* 0x00000028100e7c10 */ /* 0x000fc60008fe0c0f */
[----:B------:R-:W2:Y:S04]  /*6b50*/  SHFL.IDX PT, R10, R10, R25, 0x1f ;  /* 0x00001f190a0a7589 */ /* 0x000ea800000e0000 */
[----:B------:R-:W3:Y:S04]  /*6b60*/  SHFL.IDX PT, R14, R14, R25, 0x1f ;  /* 0x00001f190e0e7589 */ /* 0x000ee800000e0000 */
[----:B------:R1:W4:Y:S04]  /*6b70*/  SHFL.IDX PT, R15, R15, R25, 0x1f ;  /* 0x00001f190f0f7589 */ /* 0x00032800000e0000 */
[----:B------:R1:W1:Y:S04]  /*6b80*/  SHFL.IDX PT, R13, R13, R25, 0x1f ;  /* 0x00001f190d0d7589 */ /* 0x00026800000e0000 */
[----:B------:R1:W1:Y:S01]  /*6b90*/  SHFL.IDX PT, R12, R12, R25, 0x1f ;  /* 0x00001f190c0c7589 */ /* 0x00026200000e0000 */
[----:B--2---:R-:W-:-:S02]  /*6ba0*/  R2UR UR41, R10 ;  /* 0x000000000a2972ca */ /* 0x004fc400000e0000 */
[----:B---3--:R-:W-:Y:S01]  /*6bb0*/  R2UR UR40, R14 ;  /* 0x000000000e2872ca */ /* 0x008fe200000e0000 */
[----:B------:R-:W-:-:S14]  /*6bc0*/  IMAD.MOV.U32 R14, RZ, RZ, R18 ;  /* 0x000000ffff0e7224 */ /* 0x000fdc00078e0012 */
.L_x_68:
[----:B------:R-:W2:Y:S01]  /*6bd0*/  LDCU UR4, c[0x0][0xbe8] ;  /* 0x00017d00ff0477ac */ /* 0x000ea20008000800 */
[----:B------:R-:W-:Y:S01]  /*6be0*/  IMAD.MOV.U32 R18, RZ, RZ, -0x1 ;  /* 0xffffffffff127424 */ /* 0x000fe200078e00ff */
[----:B------:R-:W-:Y:S02]  /*6bf0*/  MOV R10, 0xffffffff ;  /* 0xffffffff000a7802 */ /* 0x000fe40000000f00 */
[----:B--2---:R-:W-:-:S13]  /*6c00*/  ISETP.GE.AND P0, PT, R21, UR4, PT ;  /* 0x0000000415007c0c */ /* 0x004fda000bf06270 */
[----:B------:R-:W-:Y:S05]  /*6c10*/  @P0 BRA `(.L_x_67) ;  /* 0x0000000000f00947 */ /* 0x000fea0003800000 */
[----:B------:R-:W2:Y:S01]  /*6c20*/  LDCU UR9, c[0x0][0xb98] ;  /* 0x00017300ff0977ac */ /* 0x000ea20008000800 */
[----:B------:R-:W1:Y:S01]  /*6c30*/  LDCU UR7, c[0x0][0xb88] ;  /* 0x00017100ff0777ac */ /* 0x000e620008000800 */
[----:B------:R-:W3:Y:S01]  /*6c40*/  LDCU UR5, c[0x0][0xbdc] ;  /* 0x00017b80ff0577ac */ /* 0x000ee20008000800 */
[----:B------:R-:W-:-:S04]  /*6c50*/  UIADD3 UR11, UP0, UPT, -UR41, UR24, URZ ;  /* 0x00000018290b7290 */ /* 0x000fc8000ff1e1ff */
[----:B------:R-:W-:-:S04]  /*6c60*/  UIADD3.X UR10, UPT, UPT, ~UR40, UR17, URZ, UP0, !UPT ;  /* 0x00000011280a7290 */ /* 0x000fc800087fe5ff */
[----:B--2---:R-:W-:Y:S01]  /*6c70*/  USHF.R.U32.HI UR8, URZ, UR9, UR10 ;  /* 0x00000009ff087299 */ /* 0x004fe2000801160a */
[--C-:B-1----:R-:W-:Y:S01]  /*6c80*/  SHF.R.U32.HI R3, RZ, UR7, R13.reuse ;  /* 0x00000007ff037c19 */ /* 0x102fe2000801160d */
[----:B------:R-:W-:Y:S01]  /*6c90*/  USHF.R.U64 UR11, UR11, UR9, UR10 ;  /* 0x000000090b0b7299 */ /* 0x000fe2000800120a */
[----:B------:R-:W-:Y:S01]  /*6ca0*/  SHF.R.U64 R16, R12, UR7, R13 ;  /* 0x000000070c107c19 */ /* 0x000fe2000800120d */
[----:B------:R-:W-:Y:S02]  /*6cb0*/  USHF.R.U32.HI UR6, URZ, UR7, UR8 ;  /* 0x00000007ff067299 */ /* 0x000fe40008011608 */
[----:B------:R-:W-:Y:S02]  /*6cc0*/  USHF.R.U64 UR8, UR11, UR7, UR8 ;  /* 0x000000070b087299 */ /* 0x000fe40008001208 */
[----:B---3--:R-:W-:Y:S02]  /*6cd0*/  USHF.R.U32.HI UR4, URZ, UR5, UR6 ;  /* 0x00000005ff047299 */ /* 0x008fe40008011606 */
[----:B------:R-:W-:-:S04]  /*6ce0*/  USHF.R.U64 UR5, UR8, UR5, UR6 ;  /* 0x0000000508057299 */ /* 0x000fc80008001206 */
[----:B------:R-:W-:-:S04]  /*6cf0*/  LOP3.LUT R2, R3, UR4, RZ, 0xfc, !PT ;  /* 0x0000000403027c12 */ /* 0x000fc8000f8efcff */
[----:B------:R-:W-:-:S13]  /*6d00*/  ISETP.NE.U32.AND P0, PT, R2, RZ, PT ;  /* 0x000000ff0200720c */ /* 0x000fda0003f05070 */
[----:B------:R-:W-:Y:S05]  /*6d10*/  @P0 BRA `(.L_x_75) ;  /* 0x0000000000540947 */ /* 0x000fea0003800000 */
[----:B------:R-:W1:Y:S01]  /*6d20*/  I2F.U32.RP R18, R16 ;  /* 0x0000001000127306 */ /* 0x000e620000209000 */
[----:B------:R-:W-:-:S07]  /*6d30*/  ISETP.NE.U32.AND P1, PT, R16, RZ, PT ;  /* 0x000000ff1000720c */ /* 0x000fce0003f25070 */
[----:B-1----:R-:W1:Y:S02]  /*6d40*/  MUFU.RCP R10, R18 ;  /* 0x00000012000a7308 */ /* 0x002e640000001000 */
[----:B-1----:R-:W-:-:S06]  /*6d50*/  IADD3 R10, PT, PT, R10, 0xffffffe, RZ ;  /* 0x0ffffffe0a0a7810 */ /* 0x002fcc0007ffe0ff */
[----:B------:R1:W2:Y:S02]  /*6d60*/  F2I.FTZ.U32.TRUNC.NTZ R11, R10 ;  /* 0x0000000a000b7305 */ /* 0x0002a4000021f000 */
[----:B-1----:R-:W-:Y:S02]  /*6d70*/  HFMA2 R10, -RZ, RZ, 0, 0 ;  /* 0x00000000ff0a7431 */ /* 0x002fe400000001ff */
[----:B--2---:R-:W-:-:S04]  /*6d80*/  IMAD.MOV R2, RZ, RZ, -R11 ;  /* 0x000000ffff027224 */ /* 0x004fc800078e0a0b */
[----:B------:R-:W-:-:S04]  /*6d90*/  IMAD R2, R2, R16, RZ ;  /* 0x0000001002027224 */ /* 0x000fc800078e02ff */
[----:B------:R-:W-:-:S06]  /*6da0*/  IMAD.HI.U32 R2, R11, R2, R10 ;  /* 0x000000020b027227 */ /* 0x000fcc00078e000a */
[----:B------:R-:W-:-:S04]  /*6db0*/  IMAD.HI.U32 R20, R2, UR5, RZ ;  /* 0x0000000502147c27 */ /* 0x000fc8000f8e00ff */
[----:B------:R-:W-:-:S04]  /*6dc0*/  IMAD.MOV R3, RZ, RZ, -R20 ;  /* 0x000000ffff037224 */ /* 0x000fc800078e0a14 */
[----:B------:R-:W-:-:S05]  /*6dd0*/  IMAD R3, R16, R3, UR5 ;  /* 0x0000000510037e24 */ /* 0x000fca000f8e0203 */
[----:B------:R-:W-:-:S13]  /*6de0*/  ISETP.GE.U32.AND P0, PT, R3, R16, PT ;  /* 0x000000100300720c */ /* 0x000fda0003f06070 */
[----:B------:R-:W-:Y:S01]  /*6df0*/  @P0 IADD3 R3, PT, PT, R3, -R16, RZ ;  /* 0x8000001003030210 */ /* 0x000fe20007ffe0ff */
[----:B------:R-:W-:-:S03]  /*6e00*/  @P0 VIADD R20, R20, 0x1 ;  /* 0x0000000114140836 */ /* 0x000fc60000000000 */
[----:B------:R-:W-:-:S13]  /*6e10*/  ISETP.GE.U32.AND P2, PT, R3, R16, PT ;  /* 0x000000100300720c */ /* 0x000fda0003f46070 */
[----:B------:R-:W-:Y:S02]  /*6e20*/  @P2 IADD3 R20, PT, PT, R20, 0x1, RZ ;  /* 0x0000000114142810 */ /* 0x000fe40007ffe0ff */
[----:B------:R-:W-:-:S04]  /*6e30*/  @!P1 LOP3.LUT R20, RZ, R16, RZ, 0x33, !PT ;  /* 0x00000010ff149212 */ /* 0x000fc800078e33ff */
[----:B------:R-:W-:-:S05]  /*6e40*/  IADD3 R19, PT, PT, -R20, RZ, RZ ;  /* 0x000000ff14137210 */ /* 0x000fca0007ffe1ff */
[----:B------:R-:W-:Y:S01]  /*6e50*/  IMAD R19, R16, R19, UR5 ;  /* 0x0000000510137e24 */ /* 0x000fe2000f8e0213 */
[----:B------:R-:W-:Y:S06]  /*6e60*/  BRA `(.L_x_76) ;  /* 0x0000000000187947 */ /* 0x000fec0003800000 */
.L_x_75:
[----:B------:R-:W-:Y:S01]  /*6e70*/  IMAD.U32 R19, RZ, RZ, UR5 ;  /* 0x00000005ff137e24 */ /* 0x000fe2000f8e00ff */
[----:B------:R-:W-:Y:S02]  /*6e80*/  MOV R18, UR4 ;  /* 0x0000000400127c02 */ /* 0x000fe40008000f00 */
[----:B------:R-:W-:Y:S02]  /*6e90*/  MOV R2, 0x6eb0 ;  /* 0x00006eb000027802 */ /* 0x000fe40000000f00 */
[----:B----45:R-:W-:Y:S05]  /*6ea0*/  CALL.REL.NOINC `(.L_x_77) ;  /* 0x000000c800307944 */ /* 0x030fea0003c00000 */
[----:B------:R-:W-:-:S05]  /*6eb0*/  IADD3 R19, PT, PT, -R20, RZ, RZ ;  /* 0x000000ff14137210 */ /* 0x000fca0007ffe1ff */
[----:B------:R-:W-:-:S07]  /*6ec0*/  IMAD R19, R16, R19, UR5 ;  /* 0x0000000510137e24 */ /* 0x000fce000f8e0213 */
.L_x_76:
[----:B------:R-:W1:Y:S01]  /*6ed0*/  LDC R11, c[0x0][0xbdc] ;  /* 0x0002f700ff0b7b82 */ /* 0x000e620000000800 */
[----:B------:R-:W-:Y:S01]  /*6ee0*/  ULOP3.LUT UR8, UR8, UR12, URZ, 0xc0, !UPT ;  /* 0x0000000c08087292 */ /* 0x000fe2000f8ec0ff */
[----:B------:R-:W-:Y:S01]  /*6ef0*/  PLOP3.LUT P1, PT, PT, PT, PT, 0x8, 0x80 ;  /* 0x000000000080781c */ /* 0x000fe20003f2e170 */
[----:B------:R-:W-:-:S05]  /*6f00*/  ULOP3.LUT UR11, UR19, UR11, URZ, 0xc0, !UPT ;  /* 0x0000000b130b7292 */ /* 0x000fca000f8ec0ff */
[----:B------:R-:W2:Y:S08]  /*6f10*/  LDC R2, c[0x0][0xb80] ;  /* 0x0002e000ff027b82 */ /* 0x000eb00000000800 */
[----:B------:R-:W3:Y:S08]  /*6f20*/  LDC R3, c[0x0][0xb90] ;  /* 0x0002e400ff037b82 */ /* 0x000ef00000000800 */
[----:B------:R-:W4:Y:S01]  /*6f30*/  LDC R10, c[0x0][0xbe0] ;  /* 0x0002f800ff0a7b82 */ /* 0x000f220000000800 */
[----:B-1----:R-:W-:-:S05]  /*6f40*/  SHF.L.U32 R11, R20, R11, RZ ;  /* 0x0000000b140b7219 */ /* 0x002fca00000006ff */
[----:B------:R-:W-:Y:S01]  /*6f50*/  VIADD R16, R11, UR8 ;  /* 0x000000080b107c36 */ /* 0x000fe20008000000 */
[----:B------:R-:W-:Y:S01]  /*6f60*/  P2R R11, PR, RZ, 0x2 ;  /* 0x00000002ff0b7803 */ /* 0x000fe20000000000 */
[----:B--2---:R-:W-:Y:S02]  /*6f70*/  IMAD R19, R19, R2, UR11 ;  /* 0x0000000b13137e24 */ /* 0x004fe4000f8e0202 */
[----:B---3--:R-:W-:Y:S02]  /*6f80*/  IMAD R16, R16, R3, UR32 ;  /* 0x0000002010107e24 */ /* 0x008fe4000f8e0203 */
[----:B------:R-:W-:Y:S01]  /*6f90*/  IMAD.MOV.U32 R3, RZ, RZ, 0x1 ;  /* 0x00000001ff037424 */ /* 0x000fe200078e00ff */
[----:B----4-:R-:W-:Y:S01]  /*6fa0*/  ISETP.NE.AND P0, PT, R10, 0x1, PT ;  /* 0x000000010a00780c */ /* 0x010fe20003f05270 */
[----:B------:R-:W-:-:S03]  /*6fb0*/  IMAD.MOV.U32 R10, RZ, RZ, R21 ;  /* 0x000000ffff0a7224 */ /* 0x000fc600078e0015 */
[----:B------:R-:W-:Y:S02]  /*6fc0*/  SEL R2, R16, R19, !P0 ;  /* 0x0000001310027207 */ /* 0x000fe40004000000 */
[----:B------:R-:W-:Y:S02]  /*6fd0*/  SEL R18, R19, R16, !P0 ;  /* 0x0000001013127207 */ /* 0x000fe40004000000 */
.L_x_67:
[----:B------:R-:W-:-:S09]  /*6fe0*/  UISETP.NE.AND UP0, UPT, UR37, 0x1, UPT ;  /* 0x000000012500788c */ /* 0x000fd2000bf05270 */
[----:B------:R-:W-:Y:S05]  /*6ff0*/  BRA.U !UP0, `(.L_x_78) ;  /* 0x0000000108047547 */ /* 0x000fea000b800000 */
[----:B------:R-:W-:Y:S05]  /*7000*/  BPT.TRAP 0x1 ;  /* 0x000000040000795c */ /* 0x000fea0000300000 */
.L_x_78:
[----:B------:R-:W2:Y:S01]  /*7010*/  S2UR UR4, SR_CgaCtaId ;  /* 0x00000000000479c3 */ /* 0x000ea20000008800 */
[----:B------:R-:W-:Y:S01]  /*7020*/  UMOV UR5, 0x400 ;  /* 0x0000040000057882 */ /* 0x000fe20000000000 */
[----:B------:R-:W-:Y:S01]  /*7030*/  SHF.L.U32 R16, R0, 0x1f, RZ ;  /* 0x0000001f00107819 */ /* 0x000fe200000006ff */
[----:B------:R-:W-:Y:S01]  /*7040*/  VIADD R19, R9, 0x1 ;  /* 0x0000000109137836 */ /* 0x000fe20000000000 */
[----:B------:R-:W-:Y:S01]  /*7050*/  ISETP.NE.AND P1, PT, R17, R10, PT ;  /* 0x0000000a1100720c */ /* 0x000fe20003f25270 */
[----:B--2---:R-:W-:-:S04]  /*7060*/  ULEA UR4, UR4, UR5, 0x18 ;  /* 0x0000000504047291 */ /* 0x004fc8000f8ec0ff */
[----:B------:R-:W-:-:S09]  /*7070*/  ULEA UR4, UR20, UR4, 0x3 ;  /* 0x0000000414047291 */ /* 0x000fd2000f8e18ff */
[----:B------:R-:W2:Y:S02]  /*7080*/  SYNCS.PHASECHK.TRANS64.TRYWAIT P0, [UR4+0x180], R16 ;  /* 0x00018010ff0075a7 */ /* 0x000ea40008001104 */
[----:B--2---:R-:W-:Y:S05]  /*7090*/  @!P0 BRA `(.L_x_79) ;  /* 0x000000b400a48947 */ /* 0x004fea0003800000 */
.L_x_284:
[----:B------:R-:W-:Y:S01]  /*70a0*/  ELECT P0, URZ, PT ;  /* 0x0000000000ff782f */ /* 0x000fe20003800000 */
[----:B------:R-:W-:Y:S01]  /*70b0*/  @!P1 IMAD.MOV R19, RZ, RZ, R9 ;  /* 0x000000ffff139224 */ /* 0x000fe200078e0209 */
[----:B------:R-:W-:Y:S01]  /*70c0*/  BSSY.RECONVERGENT B0, `(.L_x_80) ;  /* 0x0000017000007945 */ /* 0x000fe20003800200 */
[----:B------:R-:W-:-:S03]  /*70d0*/  ISETP.NE.AND P2, PT, R11, RZ, PT ;  /* 0x000000ff0b00720c */ /* 0x000fc60003f45270 */
[----:B------:R-:W-:-:S07]  /*70e0*/  PRMT R9, R19, 0x7610, R9 ;  /* 0x0000761013097816 */ /* 0x000fce0000000009 */
[----:B------:R-:W-:Y:S05]  /*70f0*/  @!P0 BRA `(.L_x_81) ;  /* 0x00000000004c8947 */ /* 0x000fea0003800000 */
[----:B------:R-:W-:Y:S01]  /*7100*/  PLOP3.LUT P0, PT, P1, P2, PT, 0x20, 0x2 ;  /* 0x000000000002781c */ /* 0x000fe20000f04470 */
[----:B------:R-:W-:Y:S01]  /*7110*/  UIMAD UR5, UR20, 0x14, UR36 ;  /* 0x00000014140578a4 */ /* 0x000fe2000f8e0224 */
[----:B------:R-:W-:Y:S02]  /*7120*/  SEL R11, R9, RZ, !P2 ;  /* 0x000000ff090b7207 */ /* 0x000fe40005000000 */
[----:B--2---:R-:W-:-:S04]  /*7130*/  SEL R16, RZ, 0x1, !P0 ;  /* 0x00000001ff107807 */ /* 0x004fc80004000000 */
[----:B------:R-:W-:Y:S02]  /*7140*/  PRMT R11, R16, 0x5410, R11 ;  /* 0x00005410100b7816 */ /* 0x000fe4000000000b */
[----:B------:R2:W-:Y:S04]  /*7150*/  STS [UR5], R2 ;  /* 0x00000002ff007988 */ /* 0x0005e80008000805 */
[----:B------:R2:W-:Y:S04]  /*7160*/  STS [UR5+0x4], R18 ;  /* 0x00000412ff007988 */ /* 0x0005e80008000805 */
[----:B------:R2:W-:Y:S04]  /*7170*/  STS [UR5+0xc], R3 ;  /* 0x00000c03ff007988 */ /* 0x0005e80008000805 */
[----:B------:R2:W-:Y:S04]  /*7180*/  STS [UR5+0x10], R11 ;  /* 0x0000100bff007988 */ /* 0x0005e80008000805 */
[----:B------:R2:W-:Y:S01]  /*7190*/  STS [UR5+0x8], R10 ;  /* 0x0000080aff007988 */ /* 0x0005e20008000805 */
[----:B------:R-:W-:Y:S01]  /*71a0*/  @!PT LDS RZ, [RZ] ;  /* 0x00000000fffff984 */ /* 0x000fe20000000800 */
[----:B------:R-:W-:Y:S01]  /*71b0*/  @!PT LDS RZ, [RZ] ;  /* 0x00000000fffff984 */ /* 0x000fe20000000800 */
[----:B------:R-:W-:Y:S01]  /*71c0*/  @!PT LDS RZ, [RZ] ;  /* 0x00000000fffff984 */ /* 0x000fe20000000800 */
[----:B------:R-:W-:Y:S01]  /*71d0*/  @!PT LDS RZ, [RZ] ;  /* 0x00000000fffff984 */ /* 0x000fe20000000800 */
[----:B------:R3:W-:Y:S06]  /*71e0*/  MEMBAR.ALL.CTA ;  /* 0x0000000000007992 */ /* 0x0007ec0000008000 */
[----:B---3--:R-:W3:Y:S01]  /*71f0*/  FENCE.VIEW.ASYNC.S ;  /* 0x00000000000073c6 */ /* 0x008ee20000000000 */
[----:B------:R-:W-:Y:S05]  /*7200*/  BRA.U !UP0, `(.L_x_82) ;  /* 0x0000000108047547 */ /* 0x000fea000b800000 */
[----:B------:R-:W-:Y:S05]  /*7210*/  BPT.TRAP 0x1 ;  /* 0x000000040000795c */ /* 0x000fea0000300000 */
.L_x_82:
[----:B---3--:R-:W-:Y:S01]  /*7220*/  SYNCS.ARRIVE.TRANS64.A1T0 RZ, [UR4+0x140], RZ ;  /* 0x000140ffffff79a7 */ /* 0x008fe20008100004 */
.L_x_81:
[----:B------:R-:W-:Y:S05]  /*7230*/  BSYNC.RECONVERGENT B0 ;  /* 0x0000000000007941 */ /* 0x000fea0003800200 */
.L_x_80:
[----:B------:R-:W-:Y:S01]  /*7240*/  UIADD3 UR20, UPT, UPT, UR20, 0x1, URZ ;  /* 0x0000000114147890 */ /* 0x000fe2000fffe0ff */
[----:B--2---:R-:W-:-:S03]  /*7250*/  MOV R17, R10 ;  /* 0x0000000a00117202 */ /* 0x004fc60000000f00 */
[----:B------:R-:W-:-:S04]  /*7260*/  UISETP.NE.AND UP0, UPT, UR20, 0x8, UPT ;  /* 0x000000081400788c */ /* 0x000fc8000bf05270 */
[----:B------:R-:W-:Y:S02]  /*7270*/  USEL UR4, URZ, 0x1, UP0 ;  /* 0x00000001ff047887 */ /* 0x000fe40008000000 */
[----:B------:R-:W-:-:S04]  /*7280*/  USEL UR20, UR20, URZ, UP0 ;  /* 0x000000ff14147287 */ /* 0x000fc80008000000 */
[----:B------:R-:W-:Y:S01]  /*7290*/  LOP3.LUT R0, R0, UR4, RZ, 0x3c, !PT ;  /* 0x0000000400007c12 */ /* 0x000fe2000f8e3cff */
[----:B------:R-:W-:Y:S07]  /*72a0*/  @!P2 BRA `(.L_x_83) ;  /* 0xffffffe40008a947 */ /* 0x000fee000383ffff */
[----:B------:R-:W-:Y:S01]  /*72b0*/  HFMA2 R9, -RZ, RZ, 0, 0 ;  /* 0x00000000ff097431 */ /* 0x000fe200000001ff */
[----:B------:R-:W-:Y:S02]  /*72c0*/  PRMT R11, RZ, 0x7610, R11 ;  /* 0x00007610ff0b7816 */ /* 0x000fe4000000000b */
.L_x_99:
[----:B--2---:R-:W2:Y:S01]  /*72d0*/  LDC.64 R2, c[0x0][0xbd0] ;  /* 0x0002f400ff027b82 */ /* 0x004ea20000000a00 */
[----:B------:R-:W-:Y:S01]  /*72e0*/  UIADD3 UR24, UP0, UPT, UR24, UR30, URZ ;  /* 0x0000001e18187290 */ /* 0x000fe2000ff1e0ff */
[----:B------:R-:W-:Y:S01]  /*72f0*/  ISETP.NE.AND P1, PT, RZ, UR16, PT ;  /* 0x00000010ff007c0c */ /* 0x000fe2000bf25270 */
[----:B------:R-:W-:Y:S01]  /*7300*/  IMAD.MOV.U32 R23, RZ, RZ, RZ ;  /* 0x000000ffff177224 */ /* 0x000fe200078e00ff */
[----:B------:R-:W-:Y:S01]  /*7310*/  PLOP3.LUT P2, PT, PT, PT, PT, 0x80, 0x8 ;  /* 0x000000000008781c */ /* 0x000fe20003f4f070 */
[----:B------:R-:W-:Y:S01]  /*7320*/  UIADD3.X UR17, UPT, UPT, UR17, UR25, URZ, UP0, !UPT ;  /* 0x0000001911117290 */ /* 0x000fe200087fe4ff */
[----:B------:R-:W-:Y:S02]  /*7330*/  IMAD.MOV.U32 R22, RZ, RZ, -0x1 ;  /* 0xffffffffff167424 */ /* 0x000fe400078e00ff */
[----:B------:R-:W-:Y:S01]  /*7340*/  P2R R24, PR, RZ, 0x4 ;  /* 0x00000004ff187803 */ /* 0x000fe20000000000 */
[----:B------:R-:W-:Y:S01]  /*7350*/  IMAD.MOV.U32 R16, RZ, RZ, -0x1 ;  /* 0xffffffffff107424 */ /* 0x000fe200078e00ff */
[----:B--2---:R-:W-:Y:S01]  /*7360*/  ISETP.LE.U32.AND P0, PT, R2, UR24, PT ;  /* 0x0000001802007c0c */ /* 0x004fe2000bf03070 */
[----:B------:R-:W-:-:S05]  /*7370*/  IMAD.U32 R2, RZ, RZ, UR17 ;  /* 0x00000011ff027e24 */ /* 0x000fca000f8e00ff */
[----:B------:R-:W-:Y:S01]  /*7380*/  ISETP.GE.U32.AND.EX P0, PT, R2, R3, PT, P0 ;  /* 0x000000030200720c */ /* 0x000fe20003f06100 */
[----:B------:R-:W-:-:S12]  /*7390*/  IMAD.MOV.U32 R3, RZ, RZ, -0x1 ;  /* 0xffffffffff037424 */ /* 0x000fd800078e00ff */
[----:B------:R-:W-:Y:S05]  /*73a0*/  @P0 BRA P1, `(.L_x_84) ;  /* 0x0000001800080947 */ /* 0x000fea0000800000 */
[----:B------:R-:W-:Y:S01]  /*73b0*/  IADD3 R3, P1, PT, R14, UR41, RZ ;  /* 0x000000290e037c10 */ /* 0x000fe2000ff3e0ff */
[----:B------:R-:W-:-:S03]  /*73c0*/  IMAD.U32 R2, RZ, RZ, UR17 ;  /* 0x00000011ff027e24 */ /* 0x000fc6000f8e00ff */
[----:B------:R-:W-:Y:S02]  /*73d0*/  ISETP.LE.U32.AND P0, PT, R3, UR24, PT ;  /* 0x0000001803007c0c */ /* 0x000fe4000bf03070 */
[----:B----4-:R-:W-:-:S04]  /*73e0*/  IADD3.X R3, PT, PT, R15, UR40, RZ, P1, !PT ;  /* 0x000000280f037c10 */ /* 0x010fc80008ffe4ff */
[----:B------:R-:W-:-:S13]  /*73f0*/  ISETP.GE.U32.AND.EX P0, PT, R2, R3, PT, P0 ;  /* 0x000000030200720c */ /* 0x000fda0003f06100 */
[----:B------:R-:W-:Y:S05]  /*7400*/  @!P0 BRA `(.L_x_85) ;  /* 0x0000001000e88947 */ /* 0x000fea0003800000 */
[----:B------:R-:W2:Y:S01]  /*7410*/  LDCU UR21, c[0x0][0xbe8] ;  /* 0x00017d00ff1577ac */ /* 0x000ea20008000800 */
[----:B------:R-:W-:Y:S01]  /*7420*/  IMAD.IADD R21, R8, 0x1, R21 ;  /* 0x0000000108157824 */ /* 0x000fe200078e0215 */
[----:B-----5:R-:W-:Y:S01]  /*7430*/  MOV R16, R6 ;  /* 0x0000000600107202 */ /* 0x020fe20000000f00 */
[----:B------:R-:W-:Y:S02]  /*7440*/  IMAD.MOV.U32 R15, RZ, RZ, R7 ;  /* 0x000000ffff0f7224 */ /* 0x000fe400078e0007 */
[----:B------:R-:W-:-:S05]  /*7450*/  VIADD R2, R21, 0x20 ;  /* 0x0000002015027836 */ /* 0x000fca0000000000 */
[----:B--2---:R-:W-:-:S13]  /*7460*/  ISETP.GE.AND P0, PT, R2, UR21, PT ;  /* 0x0000001502007c0c */ /* 0x004fda000bf06270 */
[----:B------:R-:W2:Y:S01]  /*7470*/  @!P0 LDC.64 R2, c[0x0][0xbf0] ;  /* 0x0002fc00ff028b82 */ /* 0x000ea20000000a00 */
[----:B------:R-:W-:Y:S01]  /*7480*/  BSSY.RECONVERGENT B0, `(.L_x_86) ;  /* 0x0000061000007945 */ /* 0x000fe20003800200 */
[----:B------:R-:W-:Y:S01]  /*7490*/  HFMA2 R14, -RZ, RZ, 0, 0 ;  /* 0x00000000ff0e7431 */ /* 0x000fe200000001ff */
[----:B------:R-:W-:Y:S01]  /*74a0*/  MOV R17, 0x7fffffff ;  /* 0x7fffffff00117802 */ /* 0x000fe20000000f00 */
[----:B--2---:R-:W-:-:S05]  /*74b0*/  @!P0 IMAD.WIDE R2, R21, 0xc, R2 ;  /* 0x0000000c15028825 */ /* 0x004fca00078e0202 */
[----:B------:R2:W5:Y:S04]  /*74c0*/  @!P0 LDG.E R6, desc[UR50][R2.64+0x180] ;  /* 0x0001803202068981 */ /* 0x000568000c1e1900 */
[----:B------:R2:W5:Y:S01]  /*74d0*/  @!P0 LDG.E R7, desc[UR50][R2.64+0x184] ;  /* 0x0001843202078981 */ /* 0x000562000c1e1900 */
[----:B------:R-:W-:-:S13]  /*74e0*/  ISETP.GE.AND P0, PT, R21, UR21, PT ;  /* 0x0000001515007c0c */ /* 0x000fda000bf06270 */
[----:B------:R-:W-:Y:S05]  /*74f0*/  @P0 BRA `(.L_x_87) ;  /* 0x0000000400640947 */ /* 0x000fea0003800000 */
[----:B-1----:R-:W-:Y:S01]  /*7500*/  IABS R12, R5 ;  /* 0x00000005000c7213 */ /* 0x002fe20000000000 */
[----:B------:R-:W1:Y:S01]  /*7510*/  LDCU.64 UR8, c[0x0][0xbb0] ;  /* 0x00017600ff0877ac */ /* 0x000e620008000a00 */
[----:B--2---:R-:W-:Y:S02]  /*7520*/  IABS R3, R4 ;  /* 0x0000000400037213 */ /* 0x004fe40000000000 */
[----:B------:R-:W2:Y:S01]  /*7530*/  I2F.RP R26, R12 ;  /* 0x0000000c001a7306 */ /* 0x000ea20000209400 */
[----:B------:R-:W3:Y:S01]  /*7540*/  LDCU.128 UR4, c[0x0][0xbc0] ;  /* 0x00017800ff0477ac */ /* 0x000ee20008000c00 */
[C---:B------:R-:W-:Y:S02]  /*7550*/  IADD3 R14, P0, PT, R16.reuse, UR18, RZ ;  /* 0x00000012100e7c10 */ /* 0x040fe4000ff1e0ff */
[----:B------:R-:W-:Y:S01]  /*7560*/  IADD3 R18, P2, PT, R15, UR14, RZ ;  /* 0x0000000e0f127c10 */ /* 0x000fe2000ff5e0ff */
[----:B------:R-:W4:Y:S01]  /*7570*/  LDCU.64 UR10, c[0x0][0xba8] ;  /* 0x00017500ff0a77ac */ /* 0x000f220008000a00 */
[----:B------:R-:W-:-:S02]  /*7580*/  LEA.HI.X.SX32 R13, R16, UR15, 0x1, P0 ;  /* 0x0000000f100d7c11 */ /* 0x000fc400080f0eff */
[----:B------:R-:W4:Y:S01]  /*7590*/  I2F.RP R2, R3 ;  /* 0x0000000300027306 */ /* 0x000f220000209400 */
[----:B------:R-:W-:Y:S02]  /*75a0*/  LEA.HI.X.SX32 R17, R15, UR13, 0x1, P2 ;  /* 0x0000000d0f117c11 */ /* 0x000fe400090f0eff */
[----:B-1----:R-:W-:-:S05]  /*75b0*/  IADD3 R16, P0, PT, R14, UR9, RZ ;  /* 0x000000090e107c10 */ /* 0x002fca000ff1e0ff */
[----:B--2---:R-:W1:Y:S01]  /*75c0*/  MUFU.RCP R26, R26 ;  /* 0x0000001a001a7308 */ /* 0x004e620000001000 */
[----:B---3--:R-:W-:Y:S01]  /*75d0*/  IADD3 R20, P1, PT, R18, UR7, RZ ;  /* 0x0000000712147c10 */ /* 0x008fe2000ff3e0ff */
[----:B------:R-:W-:Y:S02]  /*75e0*/  IMAD.X R15, RZ, RZ, R13, P0 ;  /* 0x000000ffff0f7224 */ /* 0x000fe400000e060d */
[----:B----4-:R-:W-:-:S04]  /*75f0*/  IMAD.WIDE.U32 R36, R16, UR10, RZ ;  /* 0x0000000a10247c25 */ /* 0x010fc8000f8e00ff */
[----:B------:R-:W2:Y:S01]  /*7600*/  MUFU.RCP R2, R2 ;  /* 0x0000000200027308 */ /* 0x000ea20000001000 */
[----:B------:R-:W-:Y:S02]  /*7610*/  IMAD.X R19, RZ, RZ, R17, P1 ;  /* 0x000000ffff137224 */ /* 0x000fe400008e0611 */
[----:B------:R-:W-:-:S04]  /*7620*/  IMAD.WIDE.U32 R30, R15, UR10, RZ ;  /* 0x0000000a0f1e7c25 */ /* 0x000fc8000f8e00ff */
[----:B------:R-:W-:-:S04]  /*7630*/  IMAD.WIDE.U32 R28, R19, UR4, RZ ;  /* 0x00000004131c7c25 */ /* 0x000fc8000f8e00ff */
[----:B------:R-:W-:-:S04]  /*7640*/  IMAD.WIDE.U32 R30, P1, R16, UR11, R30 ;  /* 0x0000000b101e7c25 */ /* 0x000fc8000f82001e */
[----:B-1----:R-:W-:Y:S02]  /*7650*/  VIADD R26, R26, 0xffffffe ;  /* 0x0ffffffe1a1a7836 */ /* 0x002fe40000000000 */
[C---:B------:R-:W-:Y:S02]  /*7660*/  IMAD.WIDE.U32 R28, P0, R20.reuse, UR5, R28 ;  /* 0x00000005141c7c25 */ /* 0x040fe4000f80001c */
[----:B------:R-:W1:Y:S02]  /*7670*/  F2I.FTZ.U32.TRUNC.NTZ R27, R26 ;  /* 0x0000001a001b7305 */ /* 0x000e64000021f000 */
[----:B------:R-:W-:-:S04]  /*7680*/  IMAD.WIDE.U32 R38, R20, UR4, RZ ;  /* 0x0000000414267c25 */ /* 0x000fc8000f8e00ff */
[----:B------:R-:W-:Y:S01]  /*7690*/  IMAD.X R35, RZ, RZ, RZ, P1 ;  /* 0x000000ffff237224 */ /* 0x000fe200008e06ff */
[----:B------:R-:W-:Y:S01]  /*76a0*/  IADD3 RZ, P1, PT, R37, R30, RZ ;  /* 0x0000001e25ff7210 */ /* 0x000fe20007f3e0ff */
[----:B--2---:R-:W-:Y:S01]  /*76b0*/  VIADD R2, R2, 0xffffffe ;  /* 0x0ffffffe02027836 */ /* 0x004fe20000000000 */
[----:B------:R-:W-:Y:S01]  /*76c0*/  IADD3 RZ, P2, PT, R39, R28, RZ ;  /* 0x0000001c27ff7210 */ /* 0x000fe20007f5e0ff */
[----:B------:R-:W-:Y:S02]  /*76d0*/  IMAD.MOV.U32 R34, RZ, RZ, R31 ;  /* 0x000000ffff227224 */ /* 0x000fe400078e001f */
[----:B------:R-:W-:Y:S01]  /*76e0*/  IMAD.X R33, RZ, RZ, RZ, P0 ;  /* 0x000000ffff217224 */ /* 0x000fe200000e06ff */
[----:B------:R-:W-:Y:S01]  /*76f0*/  ISETP.NE.U32.AND P0, PT, RZ, UR10, PT ;  /* 0x0000000aff007c0c */ /* 0x000fe2000bf05070 */
[----:B------:R-:W-:Y:S02]  /*7700*/  IMAD.MOV.U32 R32, RZ, RZ, R29 ;  /* 0x000000ffff207224 */ /* 0x000fe400078e001d */
[----:B------:R-:W2:Y:S01]  /*7710*/  F2I.FTZ.U32.TRUNC.NTZ R29, R2 ;  /* 0x00000002001d7305 */ /* 0x000ea2000021f000 */
[----:B------:R-:W-:Y:S01]  /*7720*/  IMAD.WIDE.U32.X R34, R15, UR11, R34, P1 ;  /* 0x0000000b0f227c25 */ /* 0x000fe200088e0422 */
[----:B------:R-:W-:-:S02]  /*7730*/  ISETP.NE.U32.AND P1, PT, RZ, UR4, PT ;  /* 0x00000004ff007c0c */ /* 0x000fc4000bf25070 */
[----:B------:R-:W-:Y:S01]  /*7740*/  ISETP.NE.AND.EX P0, PT, RZ, UR11, PT, P0 ;  /* 0x0000000bff007c0c */ /* 0x000fe2000bf05300 */
[----:B------:R-:W-:Y:S01]  /*7750*/  IMAD.WIDE.U32.X R32, R19, UR5, R32, P2 ;  /* 0x0000000513207c25 */ /* 0x000fe200090e0420 */
[----:B------:R-:W-:Y:S02]  /*7760*/  ISETP.NE.AND.EX P1, PT, RZ, UR5, PT, P1 ;  /* 0x00000005ff007c0c */ /* 0x000fe4000bf25310 */
[----:B------:R-:W-:Y:S01]  /*7770*/  SEL R14, R14, R34, !P0 ;  /* 0x000000220e0e7207 */ /* 0x000fe20004000000 */
[----:B-1----:R-:W-:Y:S01]  /*7780*/  IMAD.MOV R16, RZ, RZ, -R27 ;  /* 0x000000ffff107224 */ /* 0x002fe200078e0a1b */
[----:B------:R-:W-:Y:S01]  /*7790*/  SEL R13, R13, R35, !P0 ;  /* 0x000000230d0d7207 */ /* 0x000fe20004000000 */
[----:B------:R-:W-:Y:S01]  /*77a0*/  IMAD.MOV.U32 R26, RZ, RZ, RZ ;  /* 0x000000ffff1a7224 */ /* 0x000fe200078e00ff */
[----:B------:R-:W-:Y:S01]  /*77b0*/  SEL R18, R18, R32, !P1 ;  /* 0x0000002012127207 */ /* 0x000fe20004800000 */
[----:B------:R-:W-:Y:S01]  /*77c0*/  IMAD R15, R16, R12, RZ ;  /* 0x0000000c100f7224 */ /* 0x000fe200078e02ff */
[----:B------:R-:W-:Y:S01]  /*77d0*/  SEL R17, R17, R33, !P1 ;  /* 0x0000002111117207 */ /* 0x000fe20004800000 */
[----:B--2---:R-:W-:Y:S01]  /*77e0*/  IMAD.MOV R20, RZ, RZ, -R29 ;  /* 0x000000ffff147224 */ /* 0x004fe200078e0a1d */
[----:B------:R-:W-:Y:S01]  /*77f0*/  SHF.R.U64 R2, R14, UR8, R13 ;  /* 0x000000080e027c19 */ /* 0x000fe2000800120d */
[----:B------:R-:W-:Y:S01]  /*7800*/  IMAD.HI.U32 R15, R27, R15, R26 ;  /* 0x0000000f1b0f7227 */ /* 0x000fe200078e001a */
[----:B------:R-:W-:-:S02]  /*7810*/  SHF.R.U64 R17, R18, UR6, R17 ;  /* 0x0000000612117c19 */ /* 0x000fc40008001211 */
[----:B------:R-:W-:Y:S01]  /*7820*/  IADD3 R19, PT, PT, R5, -0x1, R2 ;  /* 0xffffffff05137810 */ /* 0x000fe20007ffe002 */
[----:B------:R-:W-:Y:S01]  /*7830*/  IMAD.MOV.U32 R28, RZ, RZ, RZ ;  /* 0x000000ffff1c7224 */ /* 0x000fe200078e00ff */
[----:B------:R-:W-:Y:S01]  /*7840*/  IADD3 R18, PT, PT, R4, -0x1, R17 ;  /* 0xffffffff04127810 */ /* 0x000fe20007ffe011 */
[----:B------:R-:W-:Y:S01]  /*7850*/  IMAD R17, R20, R3, RZ ;  /* 0x0000000314117224 */ /* 0x000fe200078e02ff */
[----:B------:R-:W-:Y:S02]  /*7860*/  IABS R14, R5 ;  /* 0x00000005000e7213 */ /* 0x000fe40000000000 */
[----:B------:R-:W-:Y:S01]  /*7870*/  IABS R16, R19 ;  /* 0x0000001300107213 */ /* 0x000fe20000000000 */
[----:B------:R-:W-:Y:S01]  /*7880*/  IMAD.HI.U32 R17, R29, R17, R28 ;  /* 0x000000111d117227 */ /* 0x000fe200078e001c */
[----:B------:R-:W-:Y:S02]  /*7890*/  IABS R2, R4 ;  /* 0x0000000400027213 */ /* 0x000fe40000000000 */
[----:B------:R-:W-:Y:S01]  /*78a0*/  IABS R13, R18 ;  /* 0x00000012000d7213 */ /* 0x000fe20000000000 */
[----:B------:R-:W-:Y:S01]  /*78b0*/  IMAD.MOV R14, RZ, RZ, -R14 ;  /* 0x000000ffff0e7224 */ /* 0x000fe200078e0a0e */
        /* <DEDUP_REMOVED lines=29> */
.L_x_87:
[----:B------:R-:W-:Y:S05]  /*7a90*/  BSYNC.RECONVERGENT B0 ;  /* 0x0000000000007941 */ /* 0x000fea0003800200 */
.L_x_86:
[----:B--2---:R-:W2:Y:S01]  /*7aa0*/  SHFL.UP PT, R2, R17, 0x1, RZ ;  /* 0x0420000011027989 */ /* 0x004ea200000e00ff */
        /* <DEDUP_REMOVED lines=14> */
[----:B---3--:R-:W-:-:S03]  /*7b90*/  SEL R15, R15, RZ, P4 ;  /* 0x000000ff0f0f7207 */ /* 0x008fc60002000000 */
[----:B------:R-:W2:Y:S02]  /*7ba0*/  SHFL.UP PT, R19, R16, 0x4, RZ ;  /* 0x0480000010137989 */ /* 0x000ea400000e00ff */
[----:B------:R-:W-:-:S05]  /*7bb0*/  IMAD.X R15, R15, 0x1, R2, P0 ;  /* 0x000000010f0f7824 */ /* 0x000fca00000e0602 */
        /* <DEDUP_REMOVED lines=8> */
[----:B------:R-:W-:Y:S01]  /*7c40*/  IADD3 R20, P0, PT, R18, R19, RZ ;  /* 0x0000001312147210 */ /* 0x000fe20007f1e0ff */
[----:B------:R-:W-:Y:S01]  /*7c50*/  IMAD.U32 R18, RZ, RZ, UR17 ;  /* 0x00000011ff127e24 */ /* 0x000fe2000f8e00ff */
[----:B---3--:R-:W-:-:S03]  /*7c60*/  SEL R3, R3, RZ, P2 ;  /* 0x000000ff03037207 */ /* 0x008fc60001000000 */
[----:B------:R-:W2:Y:S02]  /*7c70*/  SHFL.UP PT, R15, R20, 0x10, RZ ;  /* 0x06000000140f7989 */ /* 0x000ea400000e00ff */
[----:B-1----:R-:W-:-:S05]  /*7c80*/  IMAD.X R25, R3, 0x1, R2, P0 ;  /* 0x0000000103197824 */ /* 0x002fca00000e0602 */
[----:B------:R-:W1:Y:S01]  /*7c90*/  SHFL.UP PT, R3, R25, 0x10, RZ ;  /* 0x0600000019037989 */ /* 0x000e6200000e00ff */
[----:B--2---:R-:W-:-:S04]  /*7ca0*/  SEL R15, R15, RZ, P3 ;  /* 0x000000ff0f0f7207 */ /* 0x004fc80001800000 */
[----:B------:R-:W-:Y:S02]  /*7cb0*/  IADD3 R16, P0, PT, R15, R20, RZ ;  /* 0x000000140f107210 */ /* 0x000fe40007f1e0ff */
[----:B-1----:R-:W-:-:S05]  /*7cc0*/  SEL R2, R3, RZ, P3 ;  /* 0x000000ff03027207 */ /* 0x002fca0001800000 */
[----:B------:R-:W-:Y:S01]  /*7cd0*/  IMAD.X R15, R2, 0x1, R25, P0 ;  /* 0x00000001020f7824 */ /* 0x000fe200000e0619 */
[----:B------:R-:W-:-:S04]  /*7ce0*/  IADD3 R2, P0, PT, R16, UR41, RZ ;  /* 0x0000002910027c10 */ /* 0x000fc8000ff1e0ff */
        /* <DEDUP_REMOVED lines=12> */
.L_x_91:
        /* <DEDUP_REMOVED lines=100> */
.L_x_90:
[----:B------:R-:W-:Y:S05]  /*83f0*/  BSYNC.RECONVERGENT B0 ;  /* 0x0000000000007941 */ /* 0x000fea0003800200 */
.L_x_89:
        /* <DEDUP_REMOVED lines=40> */
.L_x_88:
        /* <DEDUP_REMOVED lines=12> */
[----:B------:R-:W1:Y:S04]  /*8740*/  SHFL.IDX PT, R16, R16, R3, 0x1f ;  /* 0x00001f0310107589 */ /* 0x000e6800000e0000 */
[----:B------:R-:W3:Y:S04]  /*8750*/  SHFL.IDX PT, R2, R2, R3, 0x1f ;  /* 0x00001f0302027589 */ /* 0x000ee800000e0000 */
[----:B------:R2:W4:Y:S04]  /*8760*/  SHFL.IDX PT, R15, R14, R3, 0x1f ;  /* 0x00001f030e0f7589 */ /* 0x00052800000e0000 */
[----:B------:R2:W2:Y:S04]  /*8770*/  SHFL.IDX PT, R14, R17, R3, 0x1f ;  /* 0x00001f03110e7589 */ /* 0x0004a800000e0000 */
[----:B------:R2:W2:Y:S01]  /*8780*/  SHFL.IDX PT, R12, R12, R3, 0x1f ;  /* 0x00001f030c0c7589 */ /* 0x0004a200000e0000 */
[----:B-1----:R-:W-:-:S02]  /*8790*/  R2UR UR41, R16 ;  /* 0x00000000102972ca */ /* 0x002fc400000e0000 */
[----:B---3--:R-:W-:-:S15]  /*87a0*/  R2UR UR40, R2 ;  /* 0x00000000022872ca */ /* 0x008fde00000e0000 */
.L_x_85:
[----:B------:R-:W3:Y:S01]  /*87b0*/  LDCU UR4, c[0x0][0xbe8] ;  /* 0x00017d00ff0477ac */ /* 0x000ee20008000800 */
[----:B------:R-:W-:Y:S01]  /*87c0*/  IMAD.MOV.U32 R16, RZ, RZ, -0x1 ;  /* 0xffffffffff107424 */ /* 0x000fe200078e00ff */
[----:B--2---:R-:W-:Y:S02]  /*87d0*/  MOV R3, 0xffffffff ;  /* 0xffffffff00037802 */ /* 0x004fe40000000f00 */
[----:B---3--:R-:W-:-:S13]  /*87e0*/  ISETP.GE.AND P0, PT, R21, UR4, PT ;  /* 0x0000000415007c0c */ /* 0x008fda000bf06270 */
        /* <DEDUP_REMOVED lines=38> */
.L_x_92:
[----:B------:R-:W-:Y:S01]  /*8a50*/  IMAD.U32 R19, RZ, RZ, UR5 ;  /* 0x00000005ff137e24 */ /* 0x000fe2000f8e00ff */
[----:B------:R-:W-:Y:S02]  /*8a60*/  MOV R18, UR4 ;  /* 0x0000000400127c02 */ /* 0x000fe40008000f00 */
[----:B------:R-:W-:Y:S02]  /*8a70*/  MOV R2, 0x8a90 ;  /* 0x00008a9000027802 */ /* 0x000fe40000000f00 */
[----:B----45:R-:W-:Y:S05]  /*8a80*/  CALL.REL.NOINC `(.L_x_77) ;  /* 0x000000ac00387944 */ /* 0x030fea0003c00000 */
[----:B------:R-:W-:Y:S02]  /*8a90*/  IADD3 R3, PT, PT, -R20, RZ, RZ ;  /* 0x000000ff14037210 */ /* 0x000fe40007ffe1ff */
[----:B------:R-:W-:-:S03]  /*8aa0*/  MOV R2, R20 ;  /* 0x0000001400027202 */ /* 0x000fc60000000f00 */
[----:B------:R-:W-:-:S07]  /*8ab0*/  IMAD R20, R16, R3, UR5 ;  /* 0x0000000510147e24 */ /* 0x000fce000f8e0203 */
.L_x_93:
[----:B------:R-:W1:Y:S01]  /*8ac0*/  LDC R17, c[0x0][0xbdc] ;  /* 0x0002f700ff117b82 */ /* 0x000e620000000800 */
[----:B------:R-:W-:Y:S01]  /*8ad0*/  ULOP3.LUT UR8, UR8, UR12, URZ, 0xc0, !UPT ;  /* 0x0000000c08087292 */ /* 0x000fe2000f8ec0ff */
[----:B------:R-:W-:Y:S01]  /*8ae0*/  PLOP3.LUT P1, PT, PT, PT, PT, 0x8, 0x80 ;  /* 0x000000000080781c */ /* 0x000fe20003f2e170 */
[----:B------:R-:W-:Y:S01]  /*8af0*/  ULOP3.LUT UR11, UR19, UR11, URZ, 0xc0, !UPT ;  /* 0x0000000b130b7292 */ /* 0x000fe2000f8ec0ff */
[----:B------:R-:W-:Y:S02]  /*8b00*/  IMAD.MOV.U32 R23, RZ, RZ, 0x1 ;  /* 0x00000001ff177424 */ /* 0x000fe400078e00ff */
[----:B------:R-:W-:Y:S02]  /*8b10*/  P2R R24, PR, RZ, 0x2 ;  /* 0x00000002ff187803 */ /* 0x000fe40000000000 */
[----:B------:R-:W2:Y:S08]  /*8b20*/  LDC R3, c[0x0][0xb80] ;  /* 0x0002e000ff037b82 */ /* 0x000eb00000000800 */
[----:B------:R-:W3:Y:S08]  /*8b30*/  LDC R16, c[0x0][0xb90] ;  /* 0x0002e400ff107b82 */ /* 0x000ef00000000800 */
[----:B------:R-:W4:Y:S01]  /*8b40*/  LDC R18, c[0x0][0xbe0] ;  /* 0x0002f800ff127b82 */ /* 0x000f220000000800 */
[----:B-1----:R-:W-:-:S05]  /*8b50*/  SHF.L.U32 R2, R2, R17, RZ ;  /* 0x0000001102027219 */ /* 0x002fca00000006ff */
[----:B------:R-:W-:Y:S02]  /*8b60*/  VIADD R17, R2, UR8 ;  /* 0x0000000802117c36 */ /* 0x000fe40008000000 */
[----:B--2---:R-:W-:Y:S02]  /*8b70*/  IMAD R3, R20, R3, UR11 ;  /* 0x0000000b14037e24 */ /* 0x004fe4000f8e0203 */
[----:B---3--:R-:W-:Y:S01]  /*8b80*/  IMAD R16, R17, R16, UR32 ;  /* 0x0000002011107e24 */ /* 0x008fe2000f8e0210 */
[----:B----4-:R-:W-:-:S04]  /*8b90*/  ISETP.NE.AND P0, PT, R18, 0x1, PT ;  /* 0x000000011200780c */ /* 0x010fc80003f05270 */
[----:B------:R-:W-:Y:S02]  /*8ba0*/  SEL R22, R16, R3, !P0 ;  /* 0x0000000310167207 */ /* 0x000fe40004000000 */
[----:B------:R-:W-:Y:S01]  /*8bb0*/  SEL R16, R3, R16, !P0 ;  /* 0x0000001003107207 */ /* 0x000fe20004000000 */
[----:B------:R-:W-:Y:S02]  /*8bc0*/  IMAD.MOV.U32 R3, RZ, RZ, R21 ;  /* 0x000000ffff037224 */ /* 0x000fe400078e0015 */
.L_x_84:
[----:B------:R-:W-:-:S09]  /*8bd0*/  UISETP.NE.AND UP0, UPT, UR37, 0x1, UPT ;  /* 0x000000012500788c */ /* 0x000fd2000bf05270 */
[----:B------:R-:W-:Y:S05]  /*8be0*/  BRA.U !UP0, `(.L_x_94) ;  /* 0x0000000108047547 */ /* 0x000fea000b800000 */
[----:B------:R-:W-:Y:S05]  /*8bf0*/  BPT.TRAP 0x1 ;  /* 0x000000040000795c */ /* 0x000fea0000300000 */
.L_x_94:
[----:B------:R-:W2:Y:S01]  /*8c00*/  S2UR UR4, SR_CgaCtaId ;  /* 0x00000000000479c3 */ /* 0x000ea20000008800 */
[----:B------:R-:W-:Y:S01]  /*8c10*/  UMOV UR5, 0x400 ;  /* 0x0000040000057882 */ /* 0x000fe20000000000 */
[----:B------:R-:W-:Y:S02]  /*8c20*/  SHF.L.U32 R2, R0, 0x1f, RZ ;  /* 0x0000001f00027819 */ /* 0x000fe400000006ff */
[----:B------:R-:W-:Y:S02]  /*8c30*/  ISETP.NE.AND P1, PT, R10, R3, PT ;  /* 0x000000030a00720c */ /* 0x000fe40003f25270 */
[----:B------:R-:W-:-:S04]  /*8c40*/  ISETP.NE.AND P2, PT, R24, RZ, PT ;  /* 0x000000ff1800720c */ /* 0x000fc80003f45270 */
[----:B------:R-:W-:Y:S01]  /*8c50*/  ISETP.NE.AND P2, PT, R10, R3, !P2 ;  /* 0x000000030a00720c */ /* 0x000fe20005745270 */
[----:B------:R-:W-:-:S06]  /*8c60*/  VIADD R10, R11, 0x1 ;  /* 0x000000010b0a7836 */ /* 0x000fcc0000000000 */
[----:B------:R-:W-:Y:S01]  /*8c70*/  @!P1 IMAD.MOV R10, RZ, RZ, R11 ;  /* 0x000000ffff0a9224 */ /* 0x000fe200078e020b */
[----:B--2---:R-:W-:-:S04]  /*8c80*/  ULEA UR4, UR4, UR5, 0x18 ;  /* 0x0000000504047291 */ /* 0x004fc8000f8ec0ff */
[----:B------:R-:W-:-:S09]  /*8c90*/  ULEA UR4, UR20, UR4, 0x3 ;  /* 0x0000000414047291 */ /* 0x000fd2000f8e18ff */
[----:B------:R-:W2:Y:S02]  /*8ca0*/  SYNCS.PHASECHK.TRANS64.TRYWAIT P0, [UR4+0x180], R2 ;  /* 0x00018002ff0075a7 */ /* 0x000ea40008001104 */
[----:B--2---:R-:W-:Y:S05]  /*8cb0*/  @!P0 BRA `(.L_x_95) ;  /* 0x0000009800b48947 */ /* 0x004fea0003800000 */
.L_x_286:
[----:B------:R-:W-:Y:S02]  /*8cc0*/  ELECT P0, URZ, PT ;  /* 0x0000000000ff782f */ /* 0x000fe40003800000 */
[----:B------:R-:W-:Y:S01]  /*8cd0*/  ISETP.NE.AND P1, PT, R24, RZ, PT ;  /* 0x000000ff1800720c */ /* 0x000fe20003f25270 */
[----:B------:R-:W-:Y:S03]  /*8ce0*/  BSSY.RECONVERGENT B0, `(.L_x_96) ;  /* 0x0000015000007945 */ /* 0x000fe60003800200 */
[----:B------:R-:W-:-:S04]  /*8cf0*/  SEL R10, R10, RZ, !P1 ;  /* 0x000000ff0a0a7207 */ /* 0x000fc80004800000 */
[----:B--2---:R-:W-:-:S03]  /*8d00*/  PRMT R11, R10, 0x7610, R11 ;  /* 0x000076100a0b7816 */ /* 0x004fc6000000000b */
[----:B------:R-:W-:Y:S05]  /*8d10*/  @!P0 BRA `(.L_x_97) ;  /* 0x0000000000448947 */ /* 0x000fea0003800000 */
[----:B------:R-:W-:Y:S01]  /*8d20*/  UIMAD UR5, UR20, 0x14, UR36 ;  /* 0x00000014140578a4 */ /* 0x000fe2000f8e0224 */
[----:B------:R-:W-:-:S04]  /*8d30*/  SEL R2, RZ, 0x1, !P2 ;  /* 0x00000001ff027807 */ /* 0x000fc80005000000 */
[----:B------:R-:W-:-:S04]  /*8d40*/  PRMT R2, R2, 0x5410, R11 ;  /* 0x0000541002027816 */ /* 0x000fc8000000000b */
        /* <DEDUP_REMOVED lines=13> */
.L_x_98:
[----:B---3--:R-:W-:Y:S01]  /*8e20*/  SYNCS.ARRIVE.TRANS64.A1T0 RZ, [UR4+0x140], RZ ;  /* 0x000140ffffff79a7 */ /* 0x008fe20008100004 */
.L_x_97:
[----:B------:R-:W-:Y:S05]  /*8e30*/  BSYNC.RECONVERGENT B0 ;  /* 0x0000000000007941 */ /* 0x000fea0003800200 */
.L_x_96:
[----:B------:R-:W-:Y:S01]  /*8e40*/  UIADD3 UR20, UPT, UPT, UR20, 0x1, URZ ;  /* 0x0000000114147890 */ /* 0x000fe2000fffe0ff */
[----:B------:R-:W-:Y:S02]  /*8e50*/  VIADD R9, R9, 0x1 ;  /* 0x0000000109097836 */ /* 0x000fe40000000000 */
[----:B------:R-:W-:Y:S01]  /*8e60*/  IMAD.MOV.U32 R10, RZ, RZ, R3 ;  /* 0x000000ffff0a7224 */ /* 0x000fe200078e0003 */
[----:B------:R-:W-:Y:S02]  /*8e70*/  UISETP.NE.AND UP0, UPT, UR20, 0x8, UPT ;  /* 0x000000081400788c */ /* 0x000fe4000bf05270 */
[----:B------:R-:W-:Y:S02]  /*8e80*/  ISETP.NE.AND P0, PT, R9, 0x4, PT ;  /* 0x000000040900780c */ /* 0x000fe40003f05270 */
[----:B------:R-:W-:Y:S02]  /*8e90*/  USEL UR4, URZ, 0x1, UP0 ;  /* 0x00000001ff047887 */ /* 0x000fe40008000000 */
[----:B------:R-:W-:-:S04]  /*8ea0*/  USEL UR20, UR20, URZ, UP0 ;  /* 0x000000ff14147287 */ /* 0x000fc80008000000 */
[----:B------:R-:W-:-:S05]  /*8eb0*/  LOP3.LUT R0, R0, UR4, RZ, 0x3c, !PT ;  /* 0x0000000400007c12 */ /* 0x000fca000f8e3cff */
[----:B------:R-:W-:Y:S05]  /*8ec0*/  @!P0 EXIT ;  /* 0x000000000000894d */ /* 0x000fea0003800000 */
[----:B------:R-:W-:Y:S05]  /*8ed0*/  BRA `(.L_x_99) ;  /* 0xffffffe000fc7947 */ /* 0x000fea000383ffff */
.L_x_66:
[----:B------:R-:W-:-:S09]  /*8ee0*/  UISETP.NE.AND UP0, UPT, UR37, 0x3, UPT ;  /* 0x000000032500788c */ /* 0x000fd2000bf05270 */
[----:B------:R-:W-:Y:S05]  /*8ef0*/  BRA.U UP0, `(.L_x_100) ;  /* 0x0000001100cc7547 */ /* 0x000fea000b800000 */
[----:B------:R-:W-:-:S08]  /*8f00*/  NOP ;  /* 0x0000000000007918 */ /* 0x000fd00000000000 */
[----:B-1--45:R-:W1:-:S00]  /*8f10*/  USETMAXREG.DEALLOC.CTAPOOL 0x88 ;  /* 0x00000088000079c8 */ /* 0x032e4000080e0500 */
[----:B-1----:R-:W1:Y:S01]  /*8f20*/  LDC.64 R20, c[0x0][0x390] ;  /* 0x0000e400ff147b82 */ /* 0x002e620000000a00 */
[----:B------:R-:W-:Y:S02]  /*8f30*/  HFMA2 R18, -RZ, RZ, 0, 0 ;  /* 0x00000000ff127431 */ /* 0x000fe400000001ff */
[----:B------:R-:W-:Y:S01]  /*8f40*/  IMAD.MOV.U32 R19, RZ, RZ, 0x1 ;  /* 0x00000001ff137424 */ /* 0x000fe200078e00ff */
[----:B------:R-:W-:Y:S01]  /*8f50*/  PRMT R4, RZ, 0x7610, R4 ;  /* 0x00007610ff047816 */ /* 0x000fe20000000004 */
[----:B------:R-:W2:Y:S03]  /*8f60*/  LDCU UR26, c[0x0][0x880] ;  /* 0x00011000ff1a77ac */ /* 0x000ea60008000800 */
[----:B------:R-:W3:Y:S01]  /*8f70*/  LDC.64 R10, c[0x0][0xb08] ;  /* 0x0002c200ff0a7b82 */ /* 0x000ee20000000a00 */
[----:B------:R-:W4:Y:S01]  /*8f80*/  LDCU.64 UR6, c[0x0][0x888] ;  /* 0x00011100ff0677ac */ /* 0x000f220008000a00 */
[----:B------:R-:W-:Y:S01]  /*8f90*/  UPLOP3.LUT UP1, UPT, UPT, UPT, UPT, 0x40, 0x4 ;  /* 0x000000000004789c */ /* 0x000fe20003f2e870 */
[----:B------:R-:W-:-:S05]  /*8fa0*/  UMOV UR5, URZ ;  /* 0x000000ff00057c82 */ /* 0x000fca0008000000 */
[----:B------:R-:W1:Y:S08]  /*8fb0*/  LDC.64 R8, c[0x0][0xb10] ;  /* 0x0002c400ff087b82 */ /* 0x000e700000000a00 */
[----:B--2---:R-:W1:Y:S02]  /*8fc0*/  LDC.64 R2, c[0x0][0x890] ;  /* 0x00022400ff027b82 */ /* 0x004e640000000a00 */
.L_x_134:
[----:B------:R-:W-:Y:S04]  /*8fd0*/  LOP3.LUT R0, R4, 0xffff, RZ, 0xc0, !PT ;  /* 0x0000ffff04007812 */ /* 0x000fe800078ec0ff */
[----:B------:R-:W-:Y:S04]  /*8fe0*/  SHF.R.U32.HI R0, RZ, 0x1, R0 ;  /* 0x00000001ff007819 */ /* 0x000fe80000011600 */
[----:B------:R-:W-:Y:S05]  /*8ff0*/  LOP3.LUT R0, R0, 0xffff, RZ, 0xc0, !PT ;  /* 0x0000ffff00007812 */ /* 0x000fea00078ec0ff */
[----:B------:R-:W-:Y:S05]  /*9000*/  IMAD R0, R0, 0x4925, RZ ;  /* 0x0000492500007824 */ /* 0x000fea00078e02ff */
[----:B------:R-:W-:Y:S04]  /*9010*/  SHF.R.U32.HI R0, RZ, 0x11, R0 ;  /* 0x00000011ff007819 */ /* 0x000fe80000011600 */
[----:B------:R-:W-:Y:S05]  /*9020*/  PRMT R0, R0, 0x9910, RZ ;  /* 0x0000991000007816 */ /* 0x000fea00000000ff */
[----:B------:R-:W-:Y:S04]  /*9030*/  IMAD R0, R0, 0xe, RZ ;  /* 0x0000000e00007824 */ /* 0x000fe800078e02ff */
[----:B------:R-:W-:Y:S05]  /*9040*/  IMAD.MOV R0, RZ, RZ, -R0 ;  /* 0x000000ffff007224 */ /* 0x000fea00078e0a00 */
[----:B------:R-:W-:Y:S05]  /*9050*/  PRMT R5, R0, 0x7710, RZ ;  /* 0x0000771000057816 */ /* 0x000fea00000000ff */
[----:B------:R-:W-:Y:S05]  /*9060*/  IMAD.IADD R5, R5, 0x1, R4 ;  /* 0x0000000105057824 */ /* 0x000fea00078e0204 */
[----:B------:R-:W-:Y:S11]  /*9070*/  R2UR UR4, R5 ;  /* 0x00000000050472ca */ /* 0x000ff600000e0000 */
[----:B------:R-:W-:Y:S02]  /*9080*/  @!UPT UIADD3 URZ, UPT, UPT, URZ, URZ, URZ ;  /* 0x000000fffffff290 */ /* 0x000fe4000fffe0ff */
[----:B------:R-:W-:Y:S06]  /*9090*/  ULOP3.LUT UR4, UR4, 0xffff, URZ, 0xc0, !UPT ;  /* 0x0000ffff04047892 */ /* 0x000fec000f8ec0ff */
[----:B------:R-:W-:Y:S02]  /*90a0*/  IMAD.U32 R4, RZ, RZ, UR4 ;  /* 0x00000004ff047e24 */ /* 0x000fe4000f8e00ff */
[----:B------:R-:W-:Y:S03]  /*90b0*/  IMAD.U32 R0, RZ, RZ, UR4 ;  /* 0x00000004ff007e24 */ /* 0x000fe6000f8e00ff */
[----:B------:R-:W-:Y:S04]  /*90c0*/  LEA R4, P0, R4, UR22, 0x7 ;  /* 0x0000001604047c11 */ /* 0x000fe8000f8038ff */
[----:B------:R-:W-:Y:S02]  /*90d0*/  LEA.HI.X R5, R0, UR23, RZ, 0x7, P0 ;  /* 0x0000001700057c11 */ /* 0x000fe400080f3cff */
[----:B------:R-:W-:Y:S02]  /*90e0*/  R2UR UR28, R4 ;  /* 0x00000000041c72ca */ /* 0x000fe400000e0000 */
[----:B------:R-:W-:Y:S01]  /*90f0*/  R2UR UR29, R5 ;  /* 0x00000000051d72ca */ /* 0x000fe200000e0000 */
[----:B------:R-:W-:Y:S03]  /*9100*/  @!UPT UIADD3 URZ, UPT, UPT, URZ, URZ, URZ ;  /* 0x000000fffffff290 */ /* 0x000fe6000fffe0ff */
[----:B------:R-:W-:Y:S11]  /*9110*/  BRA.U UP1, `(.L_x_101) ;  /* 0x0000000501107547 */ /* 0x000ff6000b800000 */
[----:B------:R-:W2:Y:S01]  /*9120*/  S2R R0, SR_LANEID ;  /* 0x0000000000007919 */ /* 0x000ea20000000000 */
[----:B------:R-:W-:Y:S02]  /*9130*/  MOV R4, 0x400 ;  /* 0x0000040000047802 */ /* 0x000fe40000000f00 */
[----:B------:R-:W-:Y:S01]  /*9140*/  ELECT P0, URZ, PT ;  /* 0x0000000000ff782f */ /* 0x000fe20003800000 */
[----:B------:R-:W-:Y:S01]  /*9150*/  BSSY.RECONVERGENT B0, `(.L_x_102) ;  /* 0x0000037000007945 */ /* 0x000fe20003800200 */
[----:B------:R-:W5:Y:S02]  /*9160*/  S2R R15, SR_CgaCtaId ;  /* 0x00000000000f7919 */ /* 0x000f640000008800 */
[----:B-----5:R-:W-:Y:S01]  /*9170*/  LEA R15, R15, R4, 0x18 ;  /* 0x000000040f0f7211 */ /* 0x020fe200078ec0ff */
[----:B--2---:R-:W-:Y:S05]  /*9180*/  IMAD.SHL.U32 R0, R0, 0x4, RZ ;  /* 0x0000000400007824 */ /* 0x004fea00078e00ff */
[----:B------:R-:W-:Y:S03]  /*9190*/  IADD3 R16, PT, PT, R0, 0x400, R15 ;  /* 0x0000040000107810 */ /* 0x000fe60007ffe00f */
[----:B------:R-:W-:Y:S05]  /*91a0*/  @!P0 BRA `(.L_x_103) ;  /* 0x0000000000c48947 */ /* 0x000fea0003800000 */
[----:B-1----:R-:W-:Y:S01]  /*91b0*/  ISETP.NE.U32.AND P0, PT, R8, RZ, PT ;  /* 0x000000ff0800720c */ /* 0x002fe20003f05070 */
[----:B------:R-:W-:Y:S01]  /*91c0*/  IMAD.WIDE R12, R17, 0xc, R20 ;  /* 0x0000000c110c7825 */ /* 0x000fe200078e0214 */
[----:B---3--:R-:W-:Y:S01]  /*91d0*/  ISETP.NE.U32.AND P1, PT, R10, RZ, PT ;  /* 0x000000ff0a00720c */ /* 0x008fe20003f25070 */
[----:B------:R-:W1:Y:S01]  /*91e0*/  S2UR UR4, SR_CgaCtaId ;  /* 0x00000000000479c3 */ /* 0x000e620000008800 */
[----:B------:R-:W-:Y:S01]  /*91f0*/  ISETP.NE.AND.EX P0, PT, R9, RZ, PT, P0 ;  /* 0x000000ff0900720c */ /* 0x000fe20003f05300 */
[----:B------:R-:W-:Y:S01]  /*9200*/  UMOV UR8, 0x400 ;  /* 0x0000040000087882 */ /* 0x000fe20000000000 */
[----:B------:R-:W2:Y:S01]  /*9210*/  LDG.E R26, desc[UR50][R12.64] ;  /* 0x000000320c1a7981 */ /* 0x000ea2000c1e1900 */
[----:B------:R-:W-:Y:S10]  /*9220*/  ISETP.NE.AND.EX P1, PT, R11, RZ, PT, P1 ;  /* 0x000000ff0b00720c */ /* 0x000ff40003f25310 */
[----:B------:R-:W3:Y:S08]  /*9230*/  @P0 LDC.64 R4, c[0x0][0xb10] ;  /* 0x0002c400ff040b82 */ /* 0x000ef00000000a00 */
[----:B------:R-:W5:Y:S01]  /*9240*/  @P1 LDC.64 R6, c[0x0][0xb08] ;  /* 0x0002c200ff061b82 */ /* 0x000f620000000a00 */
[----:B--2---:R-:W-:Y:S01]  /*9250*/  SHF.R.S32.HI R27, RZ, 0x1f, R26 ;  /* 0x0000001fff1b7819 */ /* 0x004fe2000001141a */
[C---:B---3--:R-:W-:Y:S01]  /*9260*/  @P0 IMAD.WIDE R4, R17.reuse, 0x8, R4 ;  /* 0x0000000811040825 */ /* 0x048fe200078e0204 */
[----:B-1----:R-:W-:Y:S03]  /*9270*/  ULEA UR4, UR4, UR8, 0x18 ;  /* 0x0000000804047291 */ /* 0x002fe6000f8ec0ff */
[----:B-----5:R-:W-:Y:S01]  /*9280*/  @P1 IMAD.WIDE R6, R17, 0x8, R6 ;  /* 0x0000000811061825 */ /* 0x020fe200078e0206 */
[----:B------:R-:W2:Y:S01]  /*9290*/  @P0 LDG.E.64 R28, desc[UR50][R4.64] ;  /* 0x00000032041c0981 */ /* 0x000ea2000c1e1b00 */
[----:B------:R-:W-:Y:S03]  /*92a0*/  UIADD3 UR8, UPT, UPT, UR4, 0x400, URZ ;  /* 0x0000040004087890 */ /* 0x000fe6000fffe0ff */
[----:B------:R1:W3:Y:S04]  /*92b0*/  @P1 LDG.E.64 R24, desc[UR50][R6.64] ;  /* 0x0000003206181981 */ /* 0x0002e8000c1e1b00 */
[----:B------:R-:W-:Y:S04]  /*92c0*/  STS [UR4+0x430], RZ ;  /* 0x000430ffff007988 */ /* 0x000fe80008000804 */
[----:B------:R5:W4:Y:S04]  /*92d0*/  LDG.E R5, desc[UR50][R12.64+0x4] ;  /* 0x000004320c057981 */ /* 0x000b28000c1e1900 */
[----:B-1----:R-:W1:Y:S01]  /*92e0*/  LDS R7, [UR4+0x41c] ;  /* 0x00041c04ff077984 */ /* 0x002e620008000800 */
[----:B------:R-:W-:Y:S05]  /*92f0*/  IMAD.U32 R6, RZ, RZ, UR8 ;  /* 0x00000008ff067e24 */ /* 0x000fea000f8e00ff */
[----:B-----5:R-:W-:Y:S05]  /*9300*/  SHF.R.U64 R12, R6, 0x4, RZ ;  /* 0x00000004060c7819 */ /* 0x020fea00000012ff */
[----:B------:R-:W-:Y:S04]  /*9310*/  STS [UR4+0x410], R12 ;  /* 0x0004100cff007988 */ /* 0x000fe80008000804 */
[----:B------:R-:W-:Y:S01]  /*9320*/  STS [UR4+0x414], R12 ;  /* 0x0004140cff007988 */ /* 0x000fe20008000804 */
[----:B------:R-:W-:Y:S02]  /*9330*/  @!P0 IMAD.MOV.U32 R28, RZ, RZ, R26 ;  /* 0x000000ffff1c8224 */ /* 0x000fe400078e001a */
[----:B------:R-:W-:Y:S01]  /*9340*/  @!P0 IMAD.MOV.U32 R29, RZ, RZ, R27 ;  /* 0x000000ffff1d8224 */ /* 0x000fe200078e001b */
[----:B---3--:R-:W-:Y:S04]  /*9350*/  @P1 STS.64 [UR4+0x400], R24 ;  /* 0x00040018ff001988 */ /* 0x008fe80008000a04 */
[----:B--2---:R-:W-:Y:S04]  /*9360*/  SHF.L.U64.HI R14, R28, 0x1, R29 ;  /* 0x000000011c0e7819 */ /* 0x004fe8000001021d */
[----:B------:R-:W-:Y:S04]  /*9370*/  LOP3.LUT R14, R14, 0x1fffffff, RZ, 0xc0, !PT ;  /* 0x1fffffff0e0e7812 */ /* 0x000fe800078ec0ff */
[----:B------:R-:W-:Y:S04]  /*9380*/  SHF.R.U32.HI R4, RZ, 0x4, R14 ;  /* 0x00000004ff047819 */ /* 0x000fe8000001160e */
[----:B-1----:R-:W-:Y:S02]  /*9390*/  LOP3.LUT R23, R7, 0xf, R4, 0xb8, !PT ;  /* 0x0000000f07177812 */ /* 0x002fe400078eb804 */
[----:B------:R-:W-:Y:S03]  /*93a0*/  CS2R R6, SRZ ;  /* 0x0000000000067805 */ /* 0x000fe6000001ff00 */
[----:B------:R1:W-:Y:S01]  /*93b0*/  STS [UR4+0x41c], R23 ;  /* 0x00041c17ff007988 */ /* 0x0003e20008000804 */
[----:B----4-:R-:W-:Y:S03]  /*93c0*/  VIADD R5, R5, 0xffffffff ;  /* 0xffffffff05057836 */ /* 0x010fe60000000000 */
[----:B------:R-:W2:Y:S01]  /*93d0*/  LDS R4, [UR4+0x41c] ;  /* 0x00041c04ff047984 */ /* 0x000ea20008000800 */
[----:B-1----:R-:W-:Y:S05]  /*93e0*/  IMAD.SHL.U32 R23, R28, 0x2, RZ ;  /* 0x000000021c177824 */ /* 0x002fea00078e00ff */
[----:B------:R-:W-:Y:S04]  /*93f0*/  LOP3.LUT R23, R23, 0xfffffffe, RZ, 0xc0, !PT ;  /* 0xfffffffe17177812 */ /* 0x000fe800078ec0ff */
[----:B------:R-:W-:Y:S05]  /*9400*/  SHF.R.U64 R14, R23, 0x4, R14 ;  /* 0x00000004170e7819 */ /* 0x000fea000000120e */
[----:B------:R-:W-:Y:S01]  /*9410*/  STS [UR4+0x40c], R14 ;  /* 0x00040c0eff007988 */ /* 0x000fe20008000804 */
[----:B--2---:R-:W-:Y:S05]  /*9420*/  LOP3.LUT R30, R4, 0xf0, RZ, 0xb8, !PT ;  /* 0x000000f0041e7812 */ /* 0x004fea00078eb8ff */
[----:B------:R-:W-:Y:S04]  /*9430*/  STS [UR4+0x41c], R30 ;  /* 0x00041c1eff007988 */ /* 0x000fe80008000804 */
[----:B------:R-:W1:Y:S02]  /*9440*/  LDS R4, [UR4+0x41c] ;  /* 0x00041c04ff047984 */ /* 0x000e640008000800 */
[----:B-1----:R-:W-:Y:S01]  /*9450*/  LOP3.LUT R13, R4, 0xf00, RZ, 0xb8, !PT ;  /* 0x00000f00040d7812 */ /* 0x002fe200078eb8ff */
[----:B------:R-:W-:Y:S04]  /*9460*/  VIADD R4, R26, 0xffffffff ;  /* 0xffffffff1a047836 */ /* 0x000fe80000000000 */
[----:B------:R-:W-:Y:S04]  /*9470*/  STS.64 [UR4+0x418], R12 ;  /* 0x0004180cff007988 */ /* 0x000fe80008000a04 */
[----:B------:R-:W1:Y:S04]  /*9480*/  LDS R22, [UR4+0x41c] ;  /* 0x00041c04ff167984 */ /* 0x000e680008000800 */
[----:B------:R2:W-:Y:S01]  /*9490*/  STS.128 [UR4+0x420], R4 ;  /* 0x00042004ff007988 */ /* 0x0005e20008000c04 */
[----:B-1----:R-:W-:Y:S05]  /*94a0*/  LOP3.LUT R22, R22, 0xf000, RZ, 0xb8, !PT ;  /* 0x0000f00016167812 */ /* 0x002fea00078eb8ff */
[----:B------:R2:W-:Y:S02]  /*94b0*/  STS [UR4+0x41c], R22 ;  /* 0x00041c16ff007988 */ /* 0x0005e40008000804 */
.L_x_103:
[----:B----4-:R-:W-:Y:S05]  /*94c0*/  BSYNC.RECONVERGENT B0 ;  /* 0x0000000000007941 */ /* 0x010fea0003800200 */
.L_x_102:
[----:B------:R-:W-:Y:S01]  /*94d0*/  NOP ;  /* 0x0000000000007918 */ /* 0x000fe20000000000 */
[----:B------:R-:W4:Y:S01]  /*94e0*/  LDS R16, [R16] ;  /* 0x0000000010107984 */ /* 0x000f220000000800 */
[----:B--2---:R-:W-:Y:S01]  /*94f0*/  IADD3 R4, P0, PT, R0, UR28, RZ ;  /* 0x0000001c00047c10 */ /* 0x004fe2000ff1e0ff */
[----:B------:R-:W-:Y:S04]  /*9500*/  IMAD.U32 R0, RZ, RZ, UR20 ;  /* 0x00000014ff007e24 */ /* 0x000fe8000f8e00ff */
[----:B------:R-:W-:Y:S01]  /*9510*/  IMAD.X R5, RZ, RZ, UR29, P0 ;  /* 0x0000001dff057e24 */ /* 0x000fe200080e06ff */
[----:B------:R-:W-:Y:S04]  /*9520*/  SHF.L.U32 R6, R0, 0x1f, RZ ;  /* 0x0000001f00067819 */ /* 0x000fe800000006ff */
[----:B----4-:R2:W4:Y:S02]  /*9530*/  ATOMG.E.EXCH.STRONG.GPU PT, RZ, [R4], R16 ;  /* 0x0000001004ff73a8 */ /* 0x01052400041ee100 */
[----:B----4-:R-:W4:Y:S02]  /*9540*/  SYNCS.PHASECHK.TRANS64.TRYWAIT P0, [R15+URZ+0x138], R6 ;  /* 0x000138060f0075a7 */ /* 0x010f2400080011ff */
[----:B--2-4-:R-:W-:Y:S05]  /*9550*/  @!P0 BRA `(.L_x_104) ;  /* 0x0000009000a48947 */ /* 0x014fea0003800000 */
.L_x_101:
[----:B-1----:R-:W-:Y:S04]  /*9560*/  ISETP.NE.U32.AND P0, PT, R2, RZ, PT ;  /* 0x000000ff0200720c */ /* 0x002fe80003f05070 */
[----:B------:R-:W-:Y:S11]  /*9570*/  ISETP.NE.AND.EX P0, PT, R3, RZ, PT, P0 ;  /* 0x000000ff0300720c */ /* 0x000ff60003f05300 */
[----:B------:R-:W-:Y:S02]  /*9580*/  @!UPT UIADD3 URZ, UPT, UPT, URZ, URZ, URZ ;  /* 0x000000fffffff290 */ /* 0x000fe4000fffe0ff */
[----:B------:R-:W1:Y:S02]  /*9590*/  @P0 LDC.64 R4, c[0x0][0x890] ;  /* 0x00022400ff040b82 */ /* 0x000e640000000a00 */
[----:B-1----:R-:W-:Y:S01]  /*95a0*/  @P0 IMAD.WIDE R4, R17, 0x8, R4 ;  /* 0x0000000811040825 */ /* 0x002fe200078e0204 */
[----:B------:R-:W-:Y:S06]  /*95b0*/  BRA.U UP1, `(.L_x_105) ;  /* 0x0000000101107547 */ /* 0x000fec000b800000 */
[----:B------:R-:W-:Y:S04]  /*95c0*/  DEPBAR {5,4,3,2,1,0} ;  /* 0x0000003f0000791a */ /* 0x000fe80000000000 */
[----:B------:R-:W1:Y:S02]  /*95d0*/  CCTL.E.C.LDCU.IV.DEEP [UR28] ;  /* 0x000000001c007540 */ /* 0x000e640009c08000 */
[----:B-1----:R1:W-:Y:S01]  /*95e0*/  UTMACCTL.IV [UR28] ;  /* 0x000000001c0079b9 */ /* 0x0023e20008000000 */
[----:B------:R-:W-:Y:S01]  /*95f0*/  NOP ;  /* 0x0000000000007918 */ /* 0x000fe20000000000 */
.L_x_105:
[----:B------:R-:W5:Y:S01]  /*9600*/  @P0 LDG.E.64 R4, desc[UR50][R4.64] ;  /* 0x0000003204040981 */ /* 0x000f62000c1e1b00 */
[----:B------:R-:W-:Y:S02]  /*9610*/  USHF.L.U32 UR18, UR18, 0x7, URZ ;  /* 0x0000000712127899 */ /* 0x000fe400080006ff */
[----:B------:R-:W-:Y:S01]  /*9620*/  USHF.L.U32 UR19, UR19, 0x7, URZ ;  /* 0x0000000713137899 */ /* 0x000fe200080006ff */
[----:B-----5:R-:W5:Y:S02]  /*9630*/  @P0 LD.E R0, desc[UR50][R4.64] ;  /* 0x0000003204000980 */ /* 0x020f64000c101900 */
[----:B-----5:R-:W-:Y:S01]  /*9640*/  @P0 FSETP.NEU.AND P1, PT, R0, RZ, PT ;  /* 0x000000ff0000020b */ /* 0x020fe20003f2d000 */
[----:B------:R-:W-:Y:S01]  /*9650*/  @!UPT UIADD3 URZ, UPT, UPT, URZ, URZ, URZ ;  /* 0x000000fffffff290 */ /* 0x000fe2000fffe0ff */
[----:B------:R-:W-:Y:S11]  /*9660*/  @P0 BRA `(.L_x_106) ;  /* 0x00000000002c0947 */ /* 0x000ff60003800000 */
[----:B----4-:R-:W-:Y:S02]  /*9670*/  ISETP.NE.U32.AND P0, PT, RZ, UR6, PT ;  /* 0x00000006ff007c0c */ /* 0x010fe4000bf05070 */
[----:B------:R-:W-:Y:S02]  /*9680*/  FSETP.NEU.AND P1, PT, RZ, UR26, PT ;  /* 0x0000001aff007c0b */ /* 0x000fe4000bf2d000 */
[----:B------:R-:W-:Y:S11]  /*9690*/  ISETP.NE.AND.EX P0, PT, RZ, UR7, PT, P0 ;  /* 0x00000007ff007c0c */ /* 0x000ff6000bf05300 */
[----:B------:R-:W-:Y:S02]  /*96a0*/  @!UPT UIADD3 URZ, UPT, UPT, URZ, URZ, URZ ;  /* 0x000000fffffff290 */ /* 0x000fe4000fffe0ff */
[----:B------:R-:W4:Y:S08]  /*96b0*/  @P0 LDC R0, c[0x0][0x898] ;  /* 0x00022600ff000b82 */ /* 0x000f300000000800 */
[----:B------:R-:W5:Y:S01]  /*96c0*/  @P0 LDC.64 R4, c[0x0][0x888] ;  /* 0x00022200ff040b82 */ /* 0x000f620000000a00 */
[----:B----4-:R-:W-:Y:S04]  /*96d0*/  @P0 IMAD R17, R17, R0, RZ ;  /* 0x0000000011110224 */ /* 0x010fe800078e02ff */
[----:B-----5:R-:W-:Y:S06]  /*96e0*/  @P0 IMAD.WIDE R4, R17, 0x4, R4 ;  /* 0x0000000411040825 */ /* 0x020fec00078e0204 */
[----:B------:R-:W4:Y:S02]  /*96f0*/  @P0 LDG.E R4, desc[UR50][R4.64] ;  /* 0x0000003204040981 */ /* 0x000f24000c1e1900 */
[----:B----4-:R-:W-:Y:S11]  /*9700*/  @P0 FSETP.NEU.AND P1, PT, R4, RZ, PT ;  /* 0x000000ff0400020b */ /* 0x010ff60003f2d000 */
[----:B------:R-:W-:Y:S02]  /*9710*/  @!UPT UIADD3 URZ, UPT, UPT, URZ, URZ, URZ ;  /* 0x000000fffffff290 */ /* 0x000fe4000fffe0ff */
.L_x_106:
[----:B------:R-:W-:Y:S01]  /*9720*/  UISETP.NE.AND UP0, UPT, UR21, 0x4, UPT ;  /* 0x000000041500788c */ /* 0x000fe2000bf05270 */
[----:B------:R-:W-:Y:S04]  /*9730*/  ELECT P0, URZ, PT ;  /* 0x0000000000ff782f */ /* 0x000fe80003800000 */
[----:B------:R-:W-:Y:S04]  /*9740*/  PLOP3.LUT P1, PT, P1, P0, PT, 0x80, 0x8 ;  /* 0x000000000008781c */ /* 0x000fe80000f21070 */
[----:B------:R-:W-:Y:S09]  /*9750*/  BRA.U UP0, `(.L_x_107) ;  /* 0x0000000100047547 */ /* 0x000ff2000b800000 */
[----:B-1--4-:R-:W-:Y:S05]  /*9760*/  BPT.TRAP 0x1 ;  /* 0x000000040000795c */ /* 0x012fea0000300000 */
.L_x_107:
[----:B------:R-:W5:Y:S01]  /*9770*/  S2UR UR25, SR_CgaCtaId ;  /* 0x00000000001979c3 */ /* 0x000f620000008800 */
[----:B------:R-:W-:Y:S01]  /*9780*/  UMOV UR24, 0x400 ;  /* 0x0000040000187882 */ /* 0x000fe20000000000 */
[----:B------:R-:W-:Y:S01]  /*9790*/  SHF.L.U32 R5, R19, 0x1f, RZ ;  /* 0x0000001f13057819 */ /* 0x000fe200000006ff */
[----:B-----5:R-:W-:Y:S09]  /*97a0*/  ULEA UR24, UR25, UR24, 0x18 ;  /* 0x0000001819187291 */ /* 0x020ff2000f8ec0ff */
[----:B------:R-:W5:Y:S02]  /*97b0*/  SYNCS.PHASECHK.TRANS64.TRYWAIT P0, [UR24+0x110], R5 ;  /* 0x00011005ff0075a7 */ /* 0x000f640008001118 */
[----:B-----5:R-:W-:Y:S05]  /*97c0*/  @!P0 BRA `(.L_x_108) ;  /* 0x00000090001c8947 */ /* 0x020fea0003800000 */
.L_x_288:
[----:B------:R-:W-:Y:S04]  /*97d0*/  BSSY.RECONVERGENT B0, `(.L_x_109) ;  /* 0x0000011000007945 */ /* 0x000fe80003800200 */
[----:B------:R-:W-:Y:S05]  /*97e0*/  @!P1 BRA `(.L_x_110) ;  /* 0x00000000003c9947 */ /* 0x000fea0003800000 */
[----:B------:R-:W-:Y:S02]  /*97f0*/  UIADD3 UR17, UPT, UPT, UR24, 0xf0, URZ ;  /* 0x000000f018117890 */ /* 0x000fe4000fffe0ff */
[----:B------:R-:W-:Y:S01]  /*9800*/  UIADD3 UR16, UPT, UPT, UR24, 0x1000, URZ ;  /* 0x0000100018107890 */ /* 0x000fe2000fffe0ff */
[----:B------:R-:W-:Y:S01]  /*9810*/  UMOV UR12, 0x0 ;  /* 0x00000000000c7882 */ /* 0x000fe20000000000 */
[----:B------:R-:W-:Y:S01]  /*9820*/  UMOV UR13, 0x10000000 ;  /* 0x10000000000d7882 */ /* 0x000fe20000000000 */
[----:B------:R-:W-:Y:S02]  /*9830*/  UIADD3 UR10, UPT, UPT, UR18, 0x40, URZ ;  /* 0x00000040120a7890 */ /* 0x000fe4000fffe0ff */
[----:B------:R-:W-:Y:S01]  /*9840*/  UIADD3 UR8, UPT, UPT, UR24, 0x2000, URZ ;  /* 0x0000200018087890 */ /* 0x000fe2000fffe0ff */
[----:B------:R-:W-:Y:S03]  /*9850*/  UMOV UR11, UR19 ;  /* 0x00000013000b7c82 */ /* 0x000fe60008000000 */
[----:B------:R1:W-:Y:S01]  /*9860*/  UTMALDG.2D [UR16], [UR28], desc[UR12] ;  /* 0x00000c101c0075b4 */ /* 0x0003e20008009000 */
[----:B------:R-:W-:Y:S01]  /*9870*/  UMOV UR9, UR17 ;  /* 0x0000001100097c82 */ /* 0x000fe20008000000 */
[----:B------:R-:W-:Y:S03]  /*9880*/  UISETP.NE.AND UP0, UPT, UR21, 0x4, UPT ;  /* 0x000000041500788c */ /* 0x000fe6000bf05270 */
[----:B------:R1:W-:Y:S06]  /*9890*/  UTMALDG.2D [UR8], [UR28], desc[UR12] ;  /* 0x00000c081c0075b4 */ /* 0x0003ec0008009000 */
[----:B-1----:R-:W-:Y:S05]  /*98a0*/  BRA.U UP0, `(.L_x_111) ;  /* 0x0000000100047547 */ /* 0x002fea000b800000 */
[----:B----4-:R-:W-:Y:S05]  /*98b0*/  BPT.TRAP 0x1 ;  /* 0x000000040000795c */ /* 0x010fea0000300000 */
.L_x_111:
[----:B------:R-:W-:Y:S04]  /*98c0*/  HFMA2 R0, -RZ, RZ, 0, 0.0078125 ;  /* 0x00002000ff007431 */ /* 0x000fe800000001ff */
[----:B------:R1:W-:Y:S03]  /*98d0*/  SYNCS.ARRIVE.TRANS64.RED.A0TR RZ, [UR24+0xf0], R0 ;  /* 0x0000f000ffff79a7 */ /* 0x0003e60008300418 */
.L_x_110:
[----:B-1--4-:R-:W-:Y:S05]  /*98e0*/  BSYNC.RECONVERGENT B0 ;  /* 0x0000000000007941 */ /* 0x012fea0003800200 */
.L_x_109:
[----:B------:R-:W-:Y:S09]  /*98f0*/  UISETP.NE.AND UP0, UPT, UR21, 0x4, UPT ;  /* 0x000000041500788c */ /* 0x000ff2000bf05270 */
[----:B------:R-:W-:Y:S05]  /*9900*/  BRA.U UP0, `(.L_x_112) ;  /* 0x0000000100047547 */ /* 0x000fea000b800000 */
[----:B------:R-:W-:Y:S05]  /*9910*/  BPT.TRAP 0x1 ;  /* 0x000000040000795c */ /* 0x000fea0000300000 */
.L_x_112:
[----:B------:R-:W-:Y:S04]  /*9920*/  UIADD3 UR4, UPT, UPT, UR24, 0xf0, URZ ;  /* 0x000000f018047890 */ /* 0x000fe8000fffe0ff */
[----:B------:R-:W-:Y:S09]  /*9930*/  UPRMT UR4, UR25, 0x654, UR4 ;  /* 0x0000065419047896 */ /* 0x000ff20008000004 */
[----:B------:R-:W-:Y:S01]  /*9940*/  SYNCS.ARRIVE.TRANS64.RED.A1T0 RZ, [UR4], RZ ;  /* 0x000000ffffff79a7 */ /* 0x000fe20008100404 */
[----:B------:R-:W-:Y:S05]  /*9950*/  BRA.U UP0, `(.L_x_113) ;  /* 0x0000000100047547 */ /* 0x000fea000b800000 */
[----:B------:R-:W-:Y:S05]  /*9960*/  BPT.TRAP 0x1 ;  /* 0x000000040000795c */ /* 0x000fea0000300000 */
.L_x_113:
[----:B------:R-:W1:Y:S02]  /*9970*/  SYNCS.PHASECHK.TRANS64.TRYWAIT P0, [UR24+0x118], R5 ;  /* 0x00011805ff0075a7 */ /* 0x000e640008001118 */
[----:B-1----:R-:W-:Y:S05]  /*9980*/  @!P0 BRA `(.L_x_114) ;  /* 0x0000008c00c48947 */ /* 0x002fea0003800000 */
.L_x_290:
[----:B------:R-:W-:Y:S04]  /*9990*/  BSSY.RECONVERGENT B0, `(.L_x_115) ;  /* 0x0000012000007945 */ /* 0x000fe80003800200 */
[----:B------:R-:W-:Y:S05]  /*99a0*/  @!P1 BRA `(.L_x_116) ;  /* 0x0000000000409947 */ /* 0x000fea0003800000 */
[----:B------:R-:W-:Y:S02]  /*99b0*/  UIADD3 UR13, UPT, UPT, UR24, 0xf8, URZ ;  /* 0x000000f8180d7890 */ /* 0x000fe4000fffe0ff */
[----:B------:R-:W-:Y:S02]  /*99c0*/  UIADD3 UR15, UPT, UPT, UR19, 0x20, URZ ;  /* 0x00000020130f7890 */ /* 0x000fe4000fffe0ff */
[----:B------:R-:W-:Y:S01]  /*99d0*/  UIADD3 UR12, UPT, UPT, UR24, 0x3000, URZ ;  /* 0x00003000180c7890 */ /* 0x000fe2000fffe0ff */
[----:B------:R-:W-:Y:S01]  /*99e0*/  UMOV UR16, 0x0 ;  /* 0x0000000000107882 */ /* 0x000fe20000000000 */
[----:B------:R-:W-:Y:S01]  /*99f0*/  UMOV UR17, 0x10000000 ;  /* 0x1000000000117882 */ /* 0x000fe20000000000 */
[----:B------:R-:W-:Y:S01]  /*9a00*/  UMOV UR14, UR18 ;  /* 0x00000012000e7c82 */ /* 0x000fe20008000000 */
[----:B------:R-:W-:Y:S02]  /*9a10*/  UIADD3 UR10, UPT, UPT, UR18, 0x40, URZ ;  /* 0x00000040120a7890 */ /* 0x000fe4000fffe0ff */
[----:B------:R-:W-:Y:S03]  /*9a20*/  UIADD3 UR8, UPT, UPT, UR24, 0x4000, URZ ;  /* 0x0000400018087890 */ /* 0x000fe6000fffe0ff */
[----:B------:R4:W-:Y:S01]  /*9a30*/  UTMALDG.2D [UR12], [UR28], desc[UR16] ;  /* 0x0000100c1c0075b4 */ /* 0x0009e20008009000 */
[----:B------:R-:W-:Y:S01]  /*9a40*/  UMOV UR9, UR13 ;  /* 0x0000000d00097c82 */ /* 0x000fe20008000000 */
[----:B------:R-:W-:Y:S04]  /*9a50*/  UMOV UR11, UR15 ;  /* 0x0000000f000b7c82 */ /* 0x000fe80008000000 */
[----:B------:R4:W-:Y:S02]  /*9a60*/  UTMALDG.2D [UR8], [UR28], desc[UR16] ;  /* 0x000010081c0075b4 */ /* 0x0009e40008009000 */
[----:B----4-:R-:W-:Y:S05]  /*9a70*/  BRA.U UP0, `(.L_x_117) ;  /* 0x0000000100047547 */ /* 0x010fea000b800000 */
[----:B------:R-:W-:Y:S05]  /*9a80*/  BPT.TRAP 0x1 ;  /* 0x000000040000795c */ /* 0x000fea0000300000 */
.L_x_117:
[----:B-1----:R-:W-:Y:S04]  /*9a90*/  HFMA2 R0, -RZ, RZ, 0, 0.0078125 ;  /* 0x00002000ff007431 */ /* 0x002fe800000001ff */
[----:B------:R4:W-:Y:S03]  /*9aa0*/  SYNCS.ARRIVE.TRANS64.RED.A0TR RZ, [UR24+0xf8], R0 ;  /* 0x0000f800ffff79a7 */ /* 0x0009e60008300418 */
.L_x_116:
[----:B------:R-:W-:Y:S05]  /*9ab0*/  BSYNC.RECONVERGENT B0 ;  /* 0x0000000000007941 */ /* 0x000fea0003800200 */
.L_x_115:
[----:B------:R-:W-:Y:S05]  /*9ac0*/  BRA.U UP0, `(.L_x_118) ;  /* 0x0000000100047547 */ /* 0x000fea000b800000 */
[----:B------:R-:W-:Y:S05]  /*9ad0*/  BPT.TRAP 0x1 ;  /* 0x000000040000795c */ /* 0x000fea0000300000 */
.L_x_118:
[----:B------:R-:W-:Y:S04]  /*9ae0*/  UIADD3 UR4, UPT, UPT, UR24, 0xf8, URZ ;  /* 0x000000f818047890 */ /* 0x000fe8000fffe0ff */
[----:B------:R-:W-:Y:S09]  /*9af0*/  UPRMT UR4, UR25, 0x654, UR4 ;  /* 0x0000065419047896 */ /* 0x000ff20008000004 */
[----:B------:R-:W-:Y:S01]  /*9b00*/  SYNCS.ARRIVE.TRANS64.RED.A1T0 RZ, [UR4], RZ ;  /* 0x000000ffffff79a7 */ /* 0x000fe20008100404 */
[----:B------:R-:W-:Y:S05]  /*9b10*/  BRA.U UP0, `(.L_x_119) ;  /* 0x0000000100047547 */ /* 0x000fea000b800000 */
[----:B------:R-:W-:Y:S05]  /*9b20*/  BPT.TRAP 0x1 ;  /* 0x000000040000795c */ /* 0x000fea0000300000 */
.L_x_119:
[----:B------:R-:W5:Y:S02]  /*9b30*/  SYNCS.PHASECHK.TRANS64.TRYWAIT P0, [UR24+0x120], R5 ;  /* 0x00012005ff0075a7 */ /* 0x000f640008001118 */
[----:B-----5:R-:W-:Y:S05]  /*9b40*/  @!P0 BRA `(.L_x_120) ;  /* 0x0000008c006c8947 */ /* 0x020fea0003800000 */
.L_x_292:
        /* <DEDUP_REMOVED lines=14> */
[----:B-1----:R-:W-:Y:S05]  /*9c30*/  BRA.U UP0, `(.L_x_123) ;  /* 0x0000000100047547 */ /* 0x002fea000b800000 */
[----:B------:R-:W-:Y:S05]  /*9c40*/  BPT.TRAP 0x1 ;  /* 0x000000040000795c */ /* 0x000fea0000300000 */
.L_x_123:
[----:B----4-:R-:W-:Y:S04]  /*9c50*/  HFMA2 R0, -RZ, RZ, 0, 0.0078125 ;  /* 0x00002000ff007431 */ /* 0x010fe800000001ff */
[----:B------:R1:W-:Y:S03]  /*9c60*/  SYNCS.ARRIVE.TRANS64.RED.A0TR RZ, [UR24+0x100], R0 ;  /* 0x00010000ffff79a7 */ /* 0x0003e60008300418 */
.L_x_122:
[----:B------:R-:W-:Y:S05]  /*9c70*/  BSYNC.RECONVERGENT B0 ;  /* 0x0000000000007941 */ /* 0x000fea0003800200 */
.L_x_121:
[----:B------:R-:W-:Y:S05]  /*9c80*/  BRA.U UP0, `(.L_x_124) ;  /* 0x0000000100047547 */ /* 0x000fea000b800000 */
[----:B------:R-:W-:Y:S05]  /*9c90*/  BPT.TRAP 0x1 ;  /* 0x000000040000795c */ /* 0x000fea0000300000 */
.L_x_124:
[----:B------:R-:W-:Y:S04]  /*9ca0*/  UIADD3 UR4, UPT, UPT, UR24, 0x100, URZ ;  /* 0x0000010018047890 */ /* 0x000fe8000fffe0ff */
[----:B------:R-:W-:Y:S09]  /*9cb0*/  UPRMT UR4, UR25, 0x654, UR4 ;  /* 0x0000065419047896 */ /* 0x000ff20008000004 */
[----:B------:R-:W-:Y:S01]  /*9cc0*/  SYNCS.ARRIVE.TRANS64.RED.A1T0 RZ, [UR4], RZ ;  /* 0x000000ffffff79a7 */ /* 0x000fe20008100404 */
[----:B------:R-:W-:Y:S05]  /*9cd0*/  BRA.U UP0, `(.L_x_125) ;  /* 0x0000000100047547 */ /* 0x000fea000b800000 */
[----:B------:R-:W-:Y:S05]  /*9ce0*/  BPT.TRAP 0x1 ;  /* 0x000000040000795c */ /* 0x000fea0000300000 */
.L_x_125:
[----:B------:R-:W5:Y:S02]  /*9cf0*/  SYNCS.PHASECHK.TRANS64.TRYWAIT P0, [UR24+0x128], R5 ;  /* 0x00012805ff0075a7 */ /* 0x000f640008001118 */
[----:B-----5:R-:W-:Y:S05]  /*9d00*/  @!P0 BRA `(.L_x_126) ;  /* 0x0000008c00148947 */ /* 0x020fea0003800000 */
.L_x_294:
        /* <DEDUP_REMOVED lines=16> */
.L_x_129:
[----:B----4-:R-:W-:Y:S04]  /*9e10*/  HFMA2 R0, -RZ, RZ, 0, 0.0078125 ;  /* 0x00002000ff007431 */ /* 0x010fe800000001ff */
[----:B------:R1:W-:Y:S03]  /*9e20*/  SYNCS.ARRIVE.TRANS64.RED.A0TR RZ, [UR24+0x108], R0 ;  /* 0x00010800ffff79a7 */ /* 0x0003e60008300418 */
.L_x_128:
[----:B------:R-:W-:Y:S05]  /*9e30*/  BSYNC.RECONVERGENT B0 ;  /* 0x0000000000007941 */ /* 0x000fea0003800200 */
.L_x_127:
[----:B------:R-:W-:Y:S05]  /*9e40*/  BRA.U UP0, `(.L_x_130) ;  /* 0x0000000100047547 */ /* 0x000fea000b800000 */
[----:B------:R-:W-:Y:S05]  /*9e50*/  BPT.TRAP 0x1 ;  /* 0x000000040000795c */ /* 0x000fea0000300000 */
.L_x_130:
[----:B------:R-:W-:Y:S01]  /*9e60*/  UIADD3 UR4, UPT, UPT, UR24, 0x108, URZ ;  /* 0x0000010818047890 */ /* 0x000fe2000fffe0ff */
[----:B------:R-:W-:Y:S01]  /*9e70*/  LOP3.LUT R19, R19, 0x1, RZ, 0x3c, !PT ;  /* 0x0000000113137812 */ /* 0x000fe200078e3cff */
[----:B------:R-:W-:Y:S02]  /*9e80*/  UISETP.NE.AND UP1, UPT, UR37, 0x8, UPT ;  /* 0x000000082500788c */ /* 0x000fe4000bf25270 */
[----:B------:R-:W-:Y:S09]  /*9e90*/  UPRMT UR4, UR25, 0x654, UR4 ;  /* 0x0000065419047896 */ /* 0x000ff20008000004 */
[----:B------:R-:W-:Y:S01]  /*9ea0*/  SYNCS.ARRIVE.TRANS64.RED.A1T0 RZ, [UR4], RZ ;  /* 0x000000ffffff79a7 */ /* 0x000fe20008100404 */
[----:B------:R-:W-:Y:S05]  /*9eb0*/  BRA.U UP1, `(.L_x_131) ;  /* 0x0000000101047547 */ /* 0x000fea000b800000 */
[----:B------:R-:W-:Y:S05]  /*9ec0*/  BPT.TRAP 0x1 ;  /* 0x000000040000795c */ /* 0x000fea0000300000 */
.L_x_131:
[----:B------:R-:W-:Y:S01]  /*9ed0*/  ULEA UR8, UR5, UR24, 0x3 ;  /* 0x0000001805087291 */ /* 0x000fe2000f8e18ff */
[----:B-1----:R-:W-:Y:S08]  /*9ee0*/  SHF.L.U32 R5, R18, 0x1f, RZ ;  /* 0x0000001f12057819 */ /* 0x002ff000000006ff */
[----:B------:R-:W1:Y:S02]  /*9ef0*/  SYNCS.PHASECHK.TRANS64.TRYWAIT P0, [UR8+0x220], R5 ;  /* 0x00022005ff0075a7 */ /* 0x000e640008001108 */
[----:B-1----:R-:W-:Y:S05]  /*9f00*/  @!P0 BRA `(.L_x_132) ;  /* 0x0000008800ac8947 */ /* 0x002fea0003800000 */
.L_x_296:
[----:B------:R-:W-:Y:S09]  /*9f10*/  UIMAD UR4, UR5, 0x14, UR36 ;  /* 0x00000014050478a4 */ /* 0x000ff2000f8e0224 */
[----:B--2---:R-:W2:Y:S04]  /*9f20*/  LDS R6, [UR4] ;  /* 0x00000004ff067984 */ /* 0x004ea80008000800 */
[----:B-1----:R-:W1:Y:S04]  /*9f30*/  LDS R5, [UR4+0x4] ;  /* 0x00000404ff057984 */ /* 0x002e680008000800 */
[----:B------:R-:W3:Y:S04]  /*9f40*/  LDS.U16 R4, [UR4+0x12] ;  /* 0x00001204ff047984 */ /* 0x000ee80008000400 */
[----:B------:R-:W3:Y:S04]  /*9f50*/  LDS R17, [UR4+0x8] ;  /* 0x00000804ff117984 */ /* 0x000ee80008000800 */
[----:B----4-:R-:W4:Y:S01]  /*9f60*/  LDS R0, [UR4+0xc] ;  /* 0x00000c04ff007984 */ /* 0x010f220008000800 */
[----:B------:R-:W-:Y:S01]  /*9f70*/  @!PT LDS RZ, [RZ] ;  /* 0x00000000fffff984 */ /* 0x000fe20000000800 */
[----:B------:R-:W-:Y:S01]  /*9f80*/  @!PT LDS RZ, [RZ] ;  /* 0x00000000fffff984 */ /* 0x000fe20000000800 */
[----:B------:R-:W-:Y:S01]  /*9f90*/  @!PT LDS RZ, [RZ] ;  /* 0x00000000fffff984 */ /* 0x000fe20000000800 */
[----:B------:R-:W-:Y:S01]  /*9fa0*/  @!PT LDS RZ, [RZ] ;  /* 0x00000000fffff984 */ /* 0x000fe20000000800 */
[----:B------:R5:W-:Y:S06]  /*9fb0*/  MEMBAR.ALL.CTA ;  /* 0x0000000000007992 */ /* 0x000bec0000008000 */
[----:B-----5:R-:W3:Y:S01]  /*9fc0*/  FENCE.VIEW.ASYNC.S ;  /* 0x00000000000073c6 */ /* 0x020ee20000000000 */
[----:B--2---:R-:W-:Y:S02]  /*9fd0*/  R2UR UR18, R6 ;  /* 0x00000000061272ca */ /* 0x004fe400000e0000 */
[----:B-1----:R-:W-:Y:S01]  /*9fe0*/  R2UR UR19, R5 ;  /* 0x00000000051372ca */ /* 0x002fe200000e0000 */
[----:B------:R-:W-:Y:S03]  /*9ff0*/  @!UPT UIADD3 URZ, UPT, UPT, URZ, URZ, URZ ;  /* 0x000000fffffff290 */ /* 0x000fe6000fffe0ff */
[----:B------:R-:W-:Y:S11]  /*a000*/  BRA.U UP1, `(.L_x_133) ;  /* 0x0000000101047547 */ /* 0x000ff6000b800000 */
[----:B------:R-:W-:Y:S05]  /*a010*/  BPT.TRAP 0x1 ;  /* 0x000000040000795c */ /* 0x000fea0000300000 */
.L_x_133:
[----:B------:R-:W-:Y:S01]  /*a020*/  UIADD3 UR8, UPT, UPT, UR8, 0x260, URZ ;  /* 0x0000026008087890 */ /* 0x000fe2000fffe0ff */
[----:B----4-:R-:W-:Y:S03]  /*a030*/  ISETP.NE.AND P0, PT, R0, RZ, PT ;  /* 0x000000ff0000720c */ /* 0x010fe60003f05270 */
[----:B------:R-:W-:Y:S09]  /*a040*/  UPRMT UR8, UR25, 0x654, UR8 ;  /* 0x0000065419087896 */ /* 0x000ff20008000008 */
[----:B---3--:R-:W-:Y:S01]  /*a050*/  SYNCS.ARRIVE.TRANS64.RED.A1T0 RZ, [UR8], RZ ;  /* 0x000000ffffff79a7 */ /* 0x008fe20008100408 */
[----:B------:R-:W-:Y:S04]  /*a060*/  UIADD3 UR8, UPT, UPT, UR5, 0x1, URZ ;  /* 0x0000000105087890 */ /* 0x000fe8000fffe0ff */
[----:B------:R-:W-:Y:S04]  /*a070*/  UISETP.NE.AND UP1, UPT, UR8, 0x8, UPT ;  /* 0x000000080800788c */ /* 0x000fe8000bf25270 */
[----:B------:R-:W-:Y:S02]  /*a080*/  USEL UR4, URZ, 0x1, UP1 ;  /* 0x00000001ff047887 */ /* 0x000fe40008800000 */
[----:B------:R-:W-:Y:S02]  /*a090*/  USEL UR5, UR8, URZ, UP1 ;  /* 0x000000ff08057287 */ /* 0x000fe40008800000 */
[----:B------:R-:W-:Y:S02]  /*a0a0*/  UPLOP3.LUT UP1, UPT, UPT, UPT, UPT, 0x80, 0x8 ;  /* 0x000000000008789c */ /* 0x000fe40003f2f070 */
[----:B------:R-:W-:Y:S01]  /*a0b0*/  LOP3.LUT R18, R18, UR4, RZ, 0x3c, !PT ;  /* 0x0000000412127c12 */ /* 0x000fe2000f8e3cff */
[----:B------:R-:W-:Y:S08]  /*a0c0*/  @P0 BRA `(.L_x_134) ;  /* 0xffffffec00c00947 */ /* 0x000ff0000383ffff */
[----:B------:R-:W-:Y:S05]  /*a0d0*/  BRA.U UP0, `(.L_x_135) ;  /* 0x0000000100047547 */ /* 0x000fea000b800000 */
[----:B------:R-:W-:Y:S05]  /*a0e0*/  BPT.TRAP 0x1 ;  /* 0x000000040000795c */ /* 0x000fea0000300000 */
.L_x_135:
[----:B------:R-:W-:-:S04]  /*a0f0*/  SHF.L.U32 R3, R19, 0x1f, RZ ;  /* 0x0000001f13037819 */ /* 0x000fc800000006ff */
[----:B------:R-:W1:Y:S02]  /*a100*/  SYNCS.PHASECHK.TRANS64.TRYWAIT P0, [UR24+0x110], R3 ;  /* 0x00011003ff0075a7 */ /* 0x000e640008001118 */
[----:B-1----:R-:W-:Y:S05]  /*a110*/  @!P0 BRA `(.L_x_136) ;  /* 0x0000008800408947 */ /* 0x002fea0003800000 */
.L_x_298:
[----:B------:R-:W-:Y:S05]  /*a120*/  BRA.U UP0, `(.L_x_137) ;  /* 0x0000000100047547 */ /* 0x000fea000b800000 */
[----:B------:R-:W-:Y:S05]  /*a130*/  BPT.TRAP 0x1 ;  /* 0x000000040000795c */ /* 0x000fea0000300000 */
.L_x_137:
[----:B------:R-:W2:Y:S02]  /*a140*/  SYNCS.PHASECHK.TRANS64.TRYWAIT P0, [UR24+0x118], R3 ;  /* 0x00011803ff0075a7 */ /* 0x000ea40008001118 */
[----:B--2---:R-:W-:Y:S05]  /*a150*/  @!P0 BRA `(.L_x_138) ;  /* 0x0000008800488947 */ /* 0x004fea0003800000 */
.L_x_300:
[----:B------:R-:W-:Y:S05]  /*a160*/  BRA.U UP0, `(.L_x_139) ;  /* 0x0000000100047547 */ /* 0x000fea000b800000 */
[----:B------:R-:W-:Y:S05]  /*a170*/  BPT.TRAP 0x1 ;  /* 0x000000040000795c */ /* 0x000fea0000300000 */
.L_x_139:
[----:B------:R-:W2:Y:S02]  /*a180*/  SYNCS.PHASECHK.TRANS64.TRYWAIT P0, [UR24+0x120], R3 ;  /* 0x00012003ff0075a7 */ /* 0x000ea40008001118 */
[----:B--2---:R-:W-:Y:S05]  /*a190*/  @!P0 BRA `(.L_x_140) ;  /* 0x0000008800508947 */ /* 0x004fea0003800000 */
.L_x_302:
[----:B------:R-:W-:Y:S05]  /*a1a0*/  BRA.U UP0, `(.L_x_141) ;  /* 0x0000000100047547 */ /* 0x000fea000b800000 */
[----:B------:R-:W-:Y:S05]  /*a1b0*/  BPT.TRAP 0x1 ;  /* 0x000000040000795c */ /* 0x000fea0000300000 */
.L_x_141:
[----:B-1----:R-:W-:Y:S02]  /*a1c0*/  SHF.L.U32 R3, R19, 0x1f, RZ ;  /* 0x0000001f13037819 */ /* 0x002fe400000006ff */
[----:B------:R-:W-:-:S04]  /*a1d0*/  MOV R0, UR24 ;  /* 0x0000001800007c02 */ /* 0x000fc80008000f00 */
[----:B------:R1:W2:Y:S03]  /*a1e0*/  SYNCS.PHASECHK.TRANS64.TRYWAIT P0, [R0+URZ+0x128], R3 ;  /* 0x00012803000075a7 */ /* 0x0002a600080011ff */
[----:B--2---:R-:W-:Y:S05]  /*a1f0*/  @!P0 NANOSLEEP.SYNCS 0x989680 ;  /* 0x009896800000895d */ /* 0x004fea0003900000 */
[----:B------:R-:W2:Y:S02]  /*a200*/  @!P0 SYNCS.PHASECHK.TRANS64 P0, [R0+URZ+0x128], R3 ;  /* 0x00012803000085a7 */ /* 0x000ea400080010ff */
[----:B--2---:R-:W-:Y:S05]  /*a210*/  @P0 EXIT ;  /* 0x000000000000094d */ /* 0x004fea0003800000 */
[----:B------:R-:W-:Y:S05]  /*a220*/  BRA `(.L_x_141) ;  /* 0xfffffffc00e47947 */ /* 0x000fea000383ffff */
.L_x_100:
[----:B------:R-:W-:-:S09]  /*a230*/  UISETP.NE.AND UP0, UPT, UR21, 0x4, UPT ;  /* 0x000000041500788c */ /* 0x000fd2000bf05270 */
[----:B------:R-:W-:Y:S05]  /*a240*/  BRA.U UP0, `(.L_x_142) ;  /* 0x0000004d004c7547 */ /* 0x000fea000b800000 */
.L_x_143:
[----:B------:R-:W-:-:S08]  /*a250*/  NOP ;  /* 0x0000000000007918 */ /* 0x000fd00000000000 */
[----:B------:R-:W2:Y:S02]  /*a260*/  USETMAXREG.TRY_ALLOC.CTAPOOL UP0, 0xe8 ;  /* 0x000000e8000079c8 */ /* 0x000ea40008000600 */
[----:B--2---:R-:W-:Y:S05]  /*a270*/  BRA.U !UP0, `(.L_x_143) ;  /* 0xfffffffd08f47547 */ /* 0x004fea000b83ffff */
[----:B------:R-:W2:Y:S08]  /*a280*/  S2UR UR52, SR_CgaCtaId ;  /* 0x00000000003479c3 */ /* 0x000eb00000008800 */
[----:B------:R-:W-:Y:S01]  /*a290*/  BAR.SYNC.DEFER_BLOCKING 0x6, 0xa0 ;  /* 0x0182800000007b1d */ /* 0x000fe20000010000 */
[C---:B------:R-:W-:Y:S01]  /*a2a0*/  IMAD.SHL.U32 R3, R0.reuse, 0x40, RZ ;  /* 0x0000004000037824 */ /* 0x040fe200078e00ff */
[C---:B------:R-:W-:Y:S01]  /*a2b0*/  LOP3.LUT P1, RZ, R0.reuse, 0x2, RZ, 0xc0, !PT ;  /* 0x0000000200ff7812 */ /* 0x040fe2000782c0ff */
[C---:B------:R-:W-:Y:S01]  /*a2c0*/  IMAD.SHL.U32 R92, R0.reuse, 0x8, RZ ;  /* 0x00000008005c7824 */ /* 0x040fe200078e00ff */
[C---:B------:R-:W-:Y:S01]  /*a2d0*/  LOP3.LUT R94, R0.reuse, 0x60, RZ, 0xc0, !PT ;  /* 0x00000060005e7812 */ /* 0x040fe200078ec0ff */
[----:B------:R-:W-:Y:S01]  /*a2e0*/  IMAD.U32 R93, R0, 0x10000, RZ ;  /* 0x00010000005d7824 */ /* 0x000fe200078e00ff */
[----:B------:R-:W-:-:S02]  /*a2f0*/  UMOV UR43, 0x400 ;  /* 0x00000400002b7882 */ /* 0x000fc40000000000 */
[----:B------:R-:W3:Y:S01]  /*a300*/  LDC.64 R98, c[0x0][0x390] ;  /* 0x0000e400ff627b82 */ /* 0x000ee20000000a00 */
[----:B------:R-:W1:Y:S01]  /*a310*/  SHFL.IDX PT, R96, R80, RZ, 0x1f ;  /* 0x00001fff50607589 */ /* 0x000e6200000e0000 */
[----:B------:R-:W-:Y:S01]  /*a320*/  LOP3.LUT R3, R3, 0x1c0, RZ, 0xc0, !PT ;  /* 0x000001c003037812 */ /* 0x000fe200078ec0ff */
[----:B------:R-:W-:Y:S01]  /*a330*/  IMAD.MOV.U32 R95, RZ, RZ, 0x10 ;  /* 0x00000010ff5f7424 */ /* 0x000fe200078e00ff */
[----:B------:R-:W-:Y:S01]  /*a340*/  LOP3.LUT R93, R93, 0x600000, RZ, 0xc0, !PT ;  /* 0x006000005d5d7812 */ /* 0x000fe200078ec0ff */
[----:B------:R-:W-:Y:S01]  /*a350*/  UMOV UR58, URZ ;  /* 0x000000ff003a7c82 */ /* 0x000fe20008000000 */
[----:B------:R-:W-:Y:S01]  /*a360*/  LOP3.LUT R3, R3, 0x28, R0, 0xf8, !PT ;  /* 0x0000002803037812 */ /* 0x000fe200078ef800 */
[----:B------:R-:W-:Y:S01]  /*a370*/  UMOV UR59, URZ ;  /* 0x000000ff003b7c82 */ /* 0x000fe20008000000 */
[----:B------:R-:W3:Y:S01]  /*a380*/  LDC.64 R76, c[0x0][0x890] ;  /* 0x00022400ff4c7b82 */ /* 0x000ee20000000a00 */
[----:B------:R-:W3:Y:S01]  /*a390*/  LDCU.64 UR38, c[0x0][0x888] ;  /* 0x00011100ff2677ac */ /* 0x000ee20008000a00 */
[----:B------:R-:W-:Y:S01]  /*a3a0*/  LOP3.LUT R92, R3, 0x38, R92, 0x78, !PT ;  /* 0x00000038035c7812 */ /* 0x000fe200078e785c */
[----:B------:R-:W-:Y:S01]  /*a3b0*/  IMAD.SHL.U32 R3, R0, 0x20, RZ ;  /* 0x0000002000037824 */ /* 0x000fe200078e00ff */
[----:B------:R-:W-:Y:S01]  /*a3c0*/  PLOP3.LUT P2, PT, PT, PT, PT, 0x80, 0x8 ;  /* 0x000000000008781c */ /* 0x000fe20003f4f070 */
[----:B------:R-:W3:Y:S01]  /*a3d0*/  LDCU.64 UR48, c[0x0][0xb18] ;  /* 0x00016300ff3077ac */ /* 0x000ee20008000a00 */
[----:B------:R-:W-:Y:S01]  /*a3e0*/  IMAD.MOV.U32 R91, RZ, RZ, 0x1 ;  /* 0x00000001ff5b7424 */ /* 0x000fe200078e00ff */
[----:B------:R-:W-:Y:S01]  /*a3f0*/  PRMT R89, RZ, 0x7610, R89 ;  /* 0x00007610ff597816 */ /* 0x000fe20000000059 */
[----:B------:R-:W3:Y:S01]  /*a400*/  LDC.64 R78, c[0x0][0x8b8] ;  /* 0x00022e00ff4e7b82 */ /* 0x000ee20000000a00 */
[----:B--2---:R-:W-:Y:S01]  /*a410*/  ULEA UR43, UR52, UR43, 0x18 ;  /* 0x0000002b342b7291 */ /* 0x004fe2000f8ec0ff */
[----:B------:R-:W-:Y:S01]  /*a420*/  LOP3.LUT R92, R92, 0xa00, R3, 0xf8, !PT ;  /* 0x00000a005c5c7812 */ /* 0x000fe200078ef803 */
[----:B------:R-:W2:Y:S01]  /*a430*/  LDCU.64 UR46, c[0x0][0xb20] ;  /* 0x00016400ff2e77ac */ /* 0x000ea20008000a00 */
[----:B------:R-:W-:Y:S01]  /*a440*/  IMAD.MOV.U32 R90, RZ, RZ, RZ ;  /* 0x000000ffff5a7224 */ /* 0x000fe200078e00ff */
[----:B------:R-:W-:Y:S01]  /*a450*/  SEL R95, R95, 0xfffffff0, !P1 ;  /* 0xfffffff05f5f7807 */ /* 0x000fe20004800000 */
[----:B------:R-:W-:Y:S01]  /*a460*/  IMAD.MOV.U32 R88, RZ, RZ, RZ ;  /* 0x000000ffff587224 */ /* 0x000fe200078e00ff */
[----:B------:R-:W2:Y:S01]  /*a470*/  LDCU.64 UR44, c[0x0][0x8b0] ;  /* 0x00011600ff2c77ac */ /* 0x000ea20008000a00 */
[----:B------:R-:W-:Y:S01]  /*a480*/  IMAD.MOV.U32 R87, RZ, RZ, RZ ;  /* 0x000000ffff577224 */ /* 0x000fe200078e00ff */
[----:B-1----:R-:W-:Y:S01]  /*a490*/  ISETP.NE.AND P0, PT, R96, 0x4, PT ;  /* 0x000000046000780c */ /* 0x002fe20003f05270 */
[----:B------:R-:W1:Y:S01]  /*a4a0*/  LDS R2, [UR43+0x3e0] ;  /* 0x0003e02bff027984 */ /* 0x000e620008000800 */
[----:B------:R-:W-:Y:S01]  /*a4b0*/  UIADD3 UR4, UPT, UPT, UR43, 0x1000, URZ ;  /* 0x000010002b047890 */ /* 0x000fe2000fffe0ff */
[----:B------:R-:W-:Y:S01]  /*a4c0*/  UMOV UR5, URZ ;  /* 0x000000ff00057c82 */ /* 0x000fe20008000000 */
[----:B-1----:R-:W-:-:S09]  /*a4d0*/  IMAD.IADD R93, R2, 0x1, R93 ;  /* 0x00000001025d7824 */ /* 0x002fd200078e025d */
[----:B--23--:R-:W-:Y:S05]  /*a4e0*/  @P0 BRA `(.L_x_144) ;  /* 0x00000000007c0947 */ /* 0x00cfea0003800000 */
[----:B------:R-:W1:Y:S01]  /*a4f0*/  LDC.64 R36, c[0x0][0xa00] ;  /* 0x00028000ff247b82 */ /* 0x000e620000000a00 */
[----:B------:R-:W2:Y:S01]  /*a500*/  LDCU UR6, c[0x0][0xc1c] ;  /* 0x00018380ff0677ac */ /* 0x000ea20008000800 */
[----:B------:R-:W3:Y:S06]  /*a510*/  LDCU.64 UR58, c[0x0][0xb00] ;  /* 0x00016000ff3a77ac */ /* 0x000eec0008000a00 */
[----:B------:R-:W1:Y:S01]  /*a520*/  LDC.64 R38, c[0x0][0xa08] ;  /* 0x00028200ff267b82 */ /* 0x000e620000000a00 */
[----:B------:R-:W-:-:S07]  /*a530*/  ELECT P0, URZ, PT ;  /* 0x0000000000ff782f */ /* 0x000fce0003800000 */
[----:B------:R-:W4:Y:S01]  /*a540*/  LDC.64 R32, c[0x0][0xa10] ;  /* 0x00028400ff207b82 */ /* 0x000f220000000a00 */
[----:B--2---:R-:W-:-:S04]  /*a550*/  UIADD3 UR6, UPT, UPT, UR28, UR6, URZ ;  /* 0x000000061c067290 */ /* 0x004fc8000fffe0ff */
[----:B------:R-:W-:-:S03]  /*a560*/  UIMAD UR6, UR6, 0xe, URZ ;  /* 0x0000000e060678a4 */ /* 0x000fc6000f8e02ff */
[----:B------:R-:W4:Y:S01]  /*a570*/  LDC.64 R34, c[0x0][0xa18] ;  /* 0x00028600ff227b82 */ /* 0x000f220000000a00 */
[----:B---3--:R-:W-:-:S07]  /*a580*/  UIMAD.WIDE.U32 UR58, UR6, 0x80, UR58 ;  /* 0x00000080063a78a5 */ /* 0x008fce000f8e003a */
[----:B------:R-:W2:Y:S01]  /*a590*/  LDC.64 R28, c[0x0][0xa20] ;  /* 0x00028800ff1c7b82 */ /* 0x000ea20000000a00 */
[----:B-1----:R1:W-:Y:S07]  /*a5a0*/  @P0 STS.128 [UR43+0x480], R36 ;  /* 0x00048024ff000988 */ /* 0x0023ee0008000c2b */
[----:B------:R-:W2:Y:S08]  /*a5b0*/  LDC.64 R30, c[0x0][0xa28] ;  /* 0x00028a00ff1e7b82 */ /* 0x000eb00000000a00 */
[----:B------:R-:W3:Y:S01]  /*a5c0*/  LDC.64 R24, c[0x0][0xa30] ;  /* 0x00028c00ff187b82 */ /* 0x000ee20000000a00 */
[----:B----4-:R1:W-:Y:S07]  /*a5d0*/  @P0 STS.128 [UR43+0x490], R32 ;  /* 0x00049020ff000988 */ /* 0x0103ee0008000c2b */
[----:B------:R-:W3:Y:S08]  /*a5e0*/  LDC.64 R26, c[0x0][0xa38] ;  /* 0x00028e00ff1a7b82 */ /* 0x000ef00000000a00 */
[----:B------:R-:W4:Y:S01]  /*a5f0*/  LDC.64 R20, c[0x0][0xa40] ;  /* 0x00029000ff147b82 */ /* 0x000f220000000a00 */
[----:B--2---:R1:W-:Y:S07]  /*a600*/  @P0 STS.128 [UR43+0x4a0], R28 ;  /* 0x0004a01cff000988 */ /* 0x0043ee0008000c2b */
[----:B------:R-:W4:Y:S08]  /*a610*/  LDC.64 R22, c[0x0][0xa48] ;  /* 0x00029200ff167b82 */ /* 0x000f300000000a00 */
[----:B------:R-:W2:Y:S01]  /*a620*/  LDC.64 R12, c[0x0][0xa50] ;  /* 0x00029400ff0c7b82 */ /* 0x000ea20000000a00 */
[----:B---3--:R1:W-:Y:S07]  /*a630*/  @P0 STS.128 [UR43+0x4b0], R24 ;  /* 0x0004b018ff000988 */ /* 0x0083ee0008000c2b */
[----:B------:R-:W2:Y:S08]  /*a640*/  LDC.64 R14, c[0x0][0xa58] ;  /* 0x00029600ff0e7b82 */ /* 0x000eb00000000a00 */
[----:B------:R-:W3:Y:S01]  /*a650*/  LDC.64 R8, c[0x0][0xa60] ;  /* 0x00029800ff087b82 */ /* 0x000ee20000000a00 */
[----:B----4-:R1:W-:Y:S07]  /*a660*/  @P0 STS.128 [UR43+0x4c0], R20 ;  /* 0x0004c014ff000988 */ /* 0x0103ee0008000c2b */
[----:B------:R-:W3:Y:S08]  /*a670*/  LDC.64 R10, c[0x0][0xa68] ;  /* 0x00029a00ff0a7b82 */ /* 0x000ef00000000a00 */
[----:B------:R-:W4:Y:S01]  /*a680*/  LDC.64 R4, c[0x0][0xa70] ;  /* 0x00029c00ff047b82 */ /* 0x000f220000000a00 */
[----:B--2---:R1:W-:Y:S07]  /*a690*/  @P0 STS.128 [UR43+0x4d0], R12 ;  /* 0x0004d00cff000988 */ /* 0x0043ee0008000c2b */
[----:B-----5:R-:W4:Y:S01]  /*a6a0*/  LDC.64 R6, c[0x0][0xa78] ;  /* 0x00029e00ff067b82 */ /* 0x020f220000000a00 */
[----:B---3--:R1:W-:Y:S04]  /*a6b0*/  @P0 STS.128 [UR43+0x4e0], R8 ;  /* 0x0004e008ff000988 */ /* 0x0083e80008000c2b */
[----:B----4-:R1:W-:Y:S01]  /*a6c0*/  @P0 STS.128 [UR43+0x4f0], R4 ;  /* 0x0004f004ff000988 */ /* 0x0103e20008000c2b */
[----:B------:R-:W-:Y:S01]  /*a6d0*/  NOP ;  /* 0x0000000000007918 */ /* 0x000fe20000000000 */
.L_x_144:
[----:B------:R-:W-:Y:S01]  /*a6e0*/  MOV R81, UR4 ;  /* 0x0000000400517c02 */ /* 0x000fe20008000f00 */
[----:B------:R-:W-:Y:S01]  /*a6f0*/  UMOV UR54, URZ ;  /* 0x000000ff00367c82 */ /* 0x000fe20008000000 */
[----:B------:R-:W-:Y:S01]  /*a700*/  SHF.L.U32 R92, R92, 0x1, RZ ;  /* 0x000000015c5c7819 */ /* 0x000fe200000006ff */
[----:B------:R-:W-:-:S06]  /*a710*/  UMOV UR53, URZ ;  /* 0x000000ff00357c82 */ /* 0x000fcc0008000000 */
.L_x_198:
        /* <DEDUP_REMOVED lines=17> */
[----:B------:R-:W-:Y:S02]  /*a830*/  ISETP.NE.OR P0, PT, R96, 0x4, !P2 ;  /* 0x000000046000780c */ /* 0x000fe40005705670 */
[----:B------:R-:W-:Y:S02]  /*a840*/  R2UR UR56, R2 ;  /* 0x00000000023872ca */ /* 0x000fe400000e0000 */
[----:B------:R-:W-:Y:S09]  /*a850*/  R2UR UR57, R3 ;  /* 0x00000000033972ca */ /* 0x000ff200000e0000 */
[----:B--234-:R-:W-:Y:S06]  /*a860*/  @P0 BRA `(.L_x_145) ;  /* 0x0000000000ec0947 */ /* 0x01cfec0003800000 */
[----:B-1----:R-:W-:Y:S01]  /*a870*/  IMAD.U32 R9, RZ, RZ, UR43 ;  /* 0x0000002bff097e24 */ /* 0x002fe2000f8e00ff */
[----:B------:R-:W1:Y:S01]  /*a880*/  S2R R0, SR_LANEID ;  /* 0x0000000000007919 */ /* 0x000e620000000000 */
[----:B------:R-:W-:Y:S01]  /*a890*/  ELECT P0, URZ, PT ;  /* 0x0000000000ff782f */ /* 0x000fe20003800000 */
[----:B------:R-:W-:Y:S01]  /*a8a0*/  BSSY.RECONVERGENT B0, `(.L_x_146) ;  /* 0x0000032000007945 */ /* 0x000fe20003800200 */
[----:B-1----:R-:W-:Y:S05]  /*a8b0*/  IMAD.SHL.U32 R0, R0, 0x4, RZ ;  /* 0x0000000400007824 */ /* 0x002fea00078e00ff */
[----:B------:R-:W-:Y:S06]  /*a8c0*/  IADD3 R9, PT, PT, R0, 0x480, R9 ;  /* 0x0000048000097810 */ /* 0x000fec0007ffe009 */
[----:B------:R-:W-:Y:S05]  /*a8d0*/  @!P0 BRA `(.L_x_147) ;  /* 0x0000000000b88947 */ /* 0x000fea0003800000 */
[----:B------:R-:W-:Y:S01]  /*a8e0*/  STS [UR43+0x4b0], RZ ;  /* 0x0004b0ffff007988 */ /* 0x000fe2000800082b */
[----:B------:R-:W-:Y:S01]  /*a8f0*/  ISETP.NE.U32.AND P0, PT, RZ, UR46, PT ;  /* 0x0000002eff007c0c */ /* 0x000fe2000bf05070 */
[C---:B-----5:R-:W-:Y:S01]  /*a900*/  IMAD.WIDE R6, R17.reuse, 0xc, R98 ;  /* 0x0000000c11067825 */ /* 0x060fe200078e0262 */
[----:B------:R-:W-:Y:S02]  /*a910*/  UIADD3 UR4, UPT, UPT, UR43, 0x480, URZ ;  /* 0x000004802b047890 */ /* 0x000fe4000fffe0ff */
[----:B------:R-:W-:Y:S02]  /*a920*/  ISETP.NE.AND.EX P1, PT, RZ, UR47, PT, P0 ;  /* 0x0000002fff007c0c */ /* 0x000fe4000bf25300 */
[----:B----4-:R-:W2:Y:S01]  /*a930*/  LDG.E R14, desc[UR50][R6.64] ;  /* 0x00000032060e7981 */ /* 0x010ea2000c1e1900 */
[C---:B------:R-:W-:Y:S03]  /*a940*/  LEA R2, P0, R17.reuse, RZ, 0x3 ;  /* 0x000000ff11027211 */ /* 0x040fe600078018ff */
[----:B------:R1:W3:Y:S01]  /*a950*/  LDG.E R5, desc[UR50][R6.64+0x4] ;  /* 0x0000043206057981 */ /* 0x0002e2000c1e1900 */
[----:B------:R-:W-:Y:S06]  /*a960*/  LEA.HI.X.SX32 R3, R17, RZ, 0x3, P0 ;  /* 0x000000ff11037211 */ /* 0x000fec00000f1eff */
[C---:B------:R-:W-:Y:S04]  /*a970*/  @P1 IADD3 R10, P0, PT, R2.reuse, UR46, RZ ;  /* 0x0000002e020a1c10 */ /* 0x040fe8000ff1e0ff */
[C---:B------:R-:W-:Y:S02]  /*a980*/  @P1 IADD3.X R11, PT, PT, R3.reuse, UR47, RZ, P0, !PT ;  /* 0x0000002f030b1c10 */ /* 0x040fe400087fe4ff */
[----:B------:R-:W-:Y:S03]  /*a990*/  IADD3 R12, P0, PT, R2, UR48, RZ ;  /* 0x00000030020c7c10 */ /* 0x000fe6000ff1e0ff */
[----:B------:R-:W4:Y:S01]  /*a9a0*/  @P1 LDG.E.64 R18, desc[UR50][R10.64] ;  /* 0x000000320a121981 */ /* 0x000f22000c1e1b00 */
[----:B------:R-:W-:Y:S03]  /*a9b0*/  IADD3.X R13, PT, PT, R3, UR49, RZ, P0, !PT ;  /* 0x00000031030d7c10 */ /* 0x000fe600087fe4ff */
[----:B------:R-:W4:Y:S04]  /*a9c0*/  LDS R3, [UR43+0x49c] ;  /* 0x00049c2bff037984 */ /* 0x000f280008000800 */
[----:B------:R-:W2:Y:S01]  /*a9d0*/  LDG.E.64 R12, desc[UR50][R12.64] ;  /* 0x000000320c0c7981 */ /* 0x000ea2000c1e1b00 */
[----:B-1----:R-:W-:Y:S03]  /*a9e0*/  IMAD.U32 R6, RZ, RZ, UR4 ;  /* 0x00000004ff067e24 */ /* 0x002fe6000f8e00ff */
[----:B--2---:R-:W-:Y:S01]  /*a9f0*/  STS.64 [UR43+0x480], R12 ;  /* 0x0004800cff007988 */ /* 0x004fe20008000a2b */
[--C-:B------:R-:W-:Y:S01]  /*aa00*/  SHF.R.S32.HI R15, RZ, 0x1f, R14.reuse ;  /* 0x0000001fff0f7819 */ /* 0x100fe2000001140e */
[----:B------:R-:W-:Y:S02]  /*aa10*/  @!P1 IMAD.MOV.U32 R18, RZ, RZ, R14 ;  /* 0x000000ffff129224 */ /* 0x000fe400078e000e */
[----:B---3--:R-:W-:Y:S02]  /*aa20*/  VIADD R5, R5, 0xffffffff ;  /* 0xffffffff05057836 */ /* 0x008fe40000000000 */
[----:B------:R-:W-:Y:S05]  /*aa30*/  @!P1 IMAD.MOV.U32 R19, RZ, RZ, R15 ;  /* 0x000000ffff139224 */ /* 0x000fea00078e000f */
[----:B----4-:R-:W-:Y:S04]  /*aa40*/  SHF.L.U64.HI R8, R18, 0x1, R19 ;  /* 0x0000000112087819 */ /* 0x010fe80000010213 */
[----:B------:R-:W-:Y:S04]  /*aa50*/  LOP3.LUT R8, R8, 0x1fffffff, RZ, 0xc0, !PT ;  /* 0x1fffffff08087812 */ /* 0x000fe800078ec0ff */
[----:B------:R-:W-:Y:S04]  /*aa60*/  SHF.R.U32.HI R2, RZ, 0x4, R8 ;  /* 0x00000004ff027819 */ /* 0x000fe80000011608 */
[----:B------:R-:W-:Y:S02]  /*aa70*/  LOP3.LUT R11, R3, 0xf, R2, 0xb8, !PT ;  /* 0x0000000f030b7812 */ /* 0x000fe400078eb802 */
[----:B------:R-:W-:Y:S03]  /*aa80*/  SHF.R.U64 R2, R6, 0x4, RZ ;  /* 0x0000000406027819 */ /* 0x000fe600000012ff */
[----:B------:R1:W-:Y:S04]  /*aa90*/  STS [UR43+0x49c], R11 ;  /* 0x00049c0bff007988 */ /* 0x0003e8000800082b */
[----:B------:R-:W2:Y:S04]  /*aaa0*/  LDS R4, [UR43+0x49c] ;  /* 0x00049c2bff047984 */ /* 0x000ea80008000800 */
[----:B------:R-:W-:Y:S04]  /*aab0*/  STS [UR43+0x490], R2 ;  /* 0x00049002ff007988 */ /* 0x000fe8000800082b */
[----:B------:R-:W-:Y:S01]  /*aac0*/  STS [UR43+0x494], R2 ;  /* 0x00049402ff007988 */ /* 0x000fe2000800082b */
[----:B-1----:R-:W-:Y:S05]  /*aad0*/  IMAD.SHL.U32 R11, R18, 0x2, RZ ;  /* 0x00000002120b7824 */ /* 0x002fea00078e00ff */
[----:B------:R-:W-:Y:S04]  /*aae0*/  LOP3.LUT R11, R11, 0xfffffffe, RZ, 0xc0, !PT ;  /* 0xfffffffe0b0b7812 */ /* 0x000fe800078ec0ff */
[----:B------:R-:W-:Y:S05]  /*aaf0*/  SHF.R.U64 R8, R11, 0x4, R8 ;  /* 0x000000040b087819 */ /* 0x000fea0000001208 */
[----:B------:R-:W-:Y:S01]  /*ab00*/  STS [UR43+0x48c], R8 ;  /* 0x00048c08ff007988 */ /* 0x000fe2000800082b */
[----:B--2---:R-:W-:Y:S05]  /*ab10*/  LOP3.LUT R7, R4, 0xf0, RZ, 0xb8, !PT ;  /* 0x000000f004077812 */ /* 0x004fea00078eb8ff */
[----:B------:R1:W-:Y:S04]  /*ab20*/  STS [UR43+0x49c], R7 ;  /* 0x00049c07ff007988 */ /* 0x0003e8000800082b */
[----:B------:R-:W2:Y:S01]  /*ab30*/  LDS R4, [UR43+0x49c] ;  /* 0x00049c2bff047984 */ /* 0x000ea20008000800 */
[----:B-1----:R-:W-:Y:S02]  /*ab40*/  CS2R R6, SRZ ;  /* 0x0000000000067805 */ /* 0x002fe4000001ff00 */
[----:B--2---:R-:W-:Y:S01]  /*ab50*/  LOP3.LUT R3, R4, 0xf00, RZ, 0xb8, !PT ;  /* 0x00000f0004037812 */ /* 0x004fe200078eb8ff */
[----:B------:R-:W-:Y:S04]  /*ab60*/  VIADD R4, R14, 0xffffffff ;  /* 0xffffffff0e047836 */ /* 0x000fe80000000000 */
[----:B------:R-:W-:Y:S04]  /*ab70*/  STS.64 [UR43+0x498], R2 ;  /* 0x00049802ff007988 */ /* 0x000fe80008000a2b */
[----:B------:R-:W1:Y:S04]  /*ab80*/  LDS R10, [UR43+0x49c] ;  /* 0x00049c2bff0a7984 */ /* 0x000e680008000800 */
[----:B------:R2:W-:Y:S01]  /*ab90*/  STS.128 [UR43+0x4a0], R4 ;  /* 0x0004a004ff007988 */ /* 0x0005e20008000c2b */
[----:B-1----:R-:W-:Y:S05]  /*aba0*/  LOP3.LUT R10, R10, 0xf000, RZ, 0xb8, !PT ;  /* 0x0000f0000a0a7812 */ /* 0x002fea00078eb8ff */
[----:B------:R2:W-:Y:S02]  /*abb0*/  STS [UR43+0x49c], R10 ;  /* 0x00049c0aff007988 */ /* 0x0005e4000800082b */
.L_x_147:
[----:B------:R-:W-:Y:S05]  /*abc0*/  BSYNC.RECONVERGENT B0 ;  /* 0x0000000000007941 */ /* 0x000fea0003800200 */
.L_x_146:
[----:B------:R-:W-:Y:S01]  /*abd0*/  NOP ;  /* 0x0000000000007918 */ /* 0x000fe20000000000 */
[----:B------:R-:W1:Y:S01]  /*abe0*/  LDS R9, [R9] ;  /* 0x0000000009097984 */ /* 0x000e620000000800 */
[----:B------:R-:W-:Y:S04]  /*abf0*/  IADD3 R2, P0, PT, R0, UR56, RZ ;  /* 0x0000003800027c10 */ /* 0x000fe8000ff1e0ff */
[----:B------:R-:W-:Y:S05]  /*ac00*/  IADD3.X R3, PT, PT, RZ, UR57, RZ, P0, !PT ;  /* 0x00000039ff037c10 */ /* 0x000fea00087fe4ff */
[----:B-1----:R3:W5:Y:S04]  /*ac10*/  ATOMG.E.EXCH.STRONG.GPU PT, RZ, [R2], R9 ;  /* 0x0000000902ff73a8 */ /* 0x00276800041ee100 */
.L_x_145:
[----:B------:R-:W-:Y:S09]  /*ac20*/  UISETP.NE.AND UP0, UPT, UR37, 0x8, UPT ;  /* 0x000000082500788c */ /* 0x000ff2000bf05270 */
[----:B------:R-:W-:Y:S05]  /*ac30*/  BRA.U UP0, `(.L_x_148) ;  /* 0x0000000100047547 */ /* 0x000fea000b800000 */
[----:B------:R-:W-:Y:S05]  /*ac40*/  BPT.TRAP 0x1 ;  /* 0x000000040000795c */ /* 0x000fea0000300000 */
.L_x_148:
[----:B------:R-:W-:Y:S01]  /*ac50*/  ULEA UR6, UR5, UR43, 0x3 ;  /* 0x0000002b05067291 */ /* 0x000fe2000f8e18ff */
[----:B---3--:R-:W-:Y:S08]  /*ac60*/  SHF.L.U32 R3, R87, 0x1f, RZ ;  /* 0x0000001f57037819 */ /* 0x008ff000000006ff */
[----:B-----5:R-:W3:Y:S02]  /*ac70*/  SYNCS.PHASECHK.TRANS64.TRYWAIT P0, [UR6+0x220], R3 ;  /* 0x00022003ff0075a7 */ /* 0x020ee40008001106 */
[----:B---3--:R-:W-:Y:S05]  /*ac80*/  @!P0 BRA `(.L_x_149) ;  /* 0x0000007c00ac8947 */ /* 0x008fea0003800000 */
.L_x_304:
[----:B------:R-:W-:Y:S09]  /*ac90*/  UIMAD UR4, UR5, 0x14, UR36 ;  /* 0x00000014050478a4 */ /* 0x000ff2000f8e0224 */
[----:B------:R-:W1:Y:S04]  /*aca0*/  LDS.U16 R89, [UR4+0x12] ;  /* 0x00001204ff597984 */ /* 0x000e680008000400 */
[----:B------:R-:W1:Y:S04]  /*acb0*/  LDS R85, [UR4] ;  /* 0x00000004ff557984 */ /* 0x000e680008000800 */
[----:B------:R-:W1:Y:S04]  /*acc0*/  LDS R84, [UR4+0x4] ;  /* 0x00000404ff547984 */ /* 0x000e680008000800 */
[----:B------:R-:W1:Y:S04]  /*acd0*/  LDS R83, [UR4+0x8] ;  /* 0x00000804ff537984 */ /* 0x000e680008000800 */
[----:B------:R-:W1:Y:S01]  /*ace0*/  LDS R82, [UR4+0xc] ;  /* 0x00000c04ff527984 */ /* 0x000e620008000800 */
[----:B------:R-:W-:Y:S01]  /*acf0*/  @!PT LDS RZ, [RZ] ;  /* 0x00000000fffff984 */ /* 0x000fe20000000800 */
[----:B------:R-:W-:Y:S01]  /*ad00*/  @!PT LDS RZ, [RZ] ;  /* 0x00000000fffff984 */ /* 0x000fe20000000800 */
[----:B------:R-:W-:Y:S01]  /*ad10*/  @!PT LDS RZ, [RZ] ;  /* 0x00000000fffff984 */ /* 0x000fe20000000800 */
[----:B------:R-:W-:Y:S01]  /*ad20*/  @!PT LDS RZ, [RZ] ;  /* 0x00000000fffff984 */ /* 0x000fe20000000800 */
[----:B------:R5:W-:Y:S06]  /*ad30*/  MEMBAR.ALL.CTA ;  /* 0x0000000000007992 */ /* 0x000bec0000008000 */
[----:B-----5:R-:W1:Y:S01]  /*ad40*/  FENCE.VIEW.ASYNC.S ;  /* 0x00000000000073c6 */ /* 0x020e620000000000 */
[----:B------:R-:W-:Y:S05]  /*ad50*/  BRA.U UP0, `(.L_x_150) ;  /* 0x0000000100047547 */ /* 0x000fea000b800000 */
[----:B------:R-:W-:Y:S05]  /*ad60*/  BPT.TRAP 0x1 ;  /* 0x000000040000795c */ /* 0x000fea0000300000 */
.L_x_150:
[----:B------:R-:W-:Y:S01]  /*ad70*/  UIADD3 UR4, UPT, UPT, UR6, 0x260, URZ ;  /* 0x0000026006047890 */ /* 0x000fe2000fffe0ff */
[----:B------:R-:W-:Y:S01]  /*ad80*/  IMAD.WIDE R100, R17, 0xc, R98 ;  /* 0x0000000c11647825 */ /* 0x000fe200078e0262 */
[----:B------:R-:W-:Y:S01]  /*ad90*/  USHF.L.U32 UR41, UR18, 0x7, URZ ;  /* 0x0000000712297899 */ /* 0x000fe200080006ff */
[----:B------:R-:W-:Y:S01]  /*ada0*/  ISETP.NE.OR P1, PT, R94, RZ, !P2 ;  /* 0x000000ff5e00720c */ /* 0x000fe20005725670 */
[----:B------:R-:W-:Y:S01]  /*adb0*/  UPRMT UR4, UR52, 0x654, UR4 ;  /* 0x0000065434047896 */ /* 0x000fe20008000004 */
[----:B------:R-:W-:Y:S01]  /*adc0*/  BSSY.RECONVERGENT B0, `(.L_x_151) ;  /* 0x000000b000007945 */ /* 0x000fe20003800200 */
[----:B------:R-:W-:Y:S01]  /*add0*/  USHF.L.U32 UR42, UR19, 0x7, URZ ;  /* 0x00000007132a7899 */ /* 0x000fe200080006ff */
[----:B------:R-:W-:Y:S01]  /*ade0*/  LOP3.LUT P0, RZ, R81, 0x3f0, RZ, 0xc0, !PT ;  /* 0x000003f051ff7812 */ /* 0x000fe2000780c0ff */
[----:B------:R-:W-:Y:S05]  /*adf0*/  UIADD3 UR55, UPT, UPT, UR5, 0x1, URZ ;  /* 0x0000000105377890 */ /* 0x000fea000fffe0ff */
[----:B-1----:R-:W-:Y:S01]  /*ae00*/  SYNCS.ARRIVE.TRANS64.RED.A1T0 RZ, [UR4], RZ ;  /* 0x000000ffffff79a7 */ /* 0x002fe20008100404 */
[----:B------:R1:W5:Y:S02]  /*ae10*/  LDG.E R100, desc[UR50][R100.64+0x8] ;  /* 0x0000083264647981 */ /* 0x000364000c1e1900 */
[----:B------:R-:W-:Y:S05]  /*ae20*/  @P1 BRA `(.L_x_152) ;  /* 0x0000000000101947 */ /* 0x000fea0003800000 */
[----:B------:R-:W-:Y:S04]  /*ae30*/  DEPBAR {5,4,3,2,1,0} ;  /* 0x0000003f0000791a */ /* 0x000fe80000000000 */
[----:B------:R-:W2:Y:S02]  /*ae40*/  CCTL.E.C.LDCU.IV.DEEP [UR56] ;  /* 0x0000000038007540 */ /* 0x000ea40009c08000 */
[----:B--2---:R2:W-:Y:S01]  /*ae50*/  UTMACCTL.IV [UR56] ;  /* 0x00000000380079b9 */ /* 0x0045e20008000000 */
[----:B------:R-:W-:Y:S01]  /*ae60*/  NOP ;  /* 0x0000000000007918 */ /* 0x000fe20000000000 */
.L_x_152:
[----:B--2---:R-:W-:Y:S05]  /*ae70*/  BSYNC.RECONVERGENT B0 ;  /* 0x0000000000007941 */ /* 0x004fea0003800200 */
.L_x_151:
[----:B------:R-:W-:Y:S04]  /*ae80*/  BSSY.RECONVERGENT B6, `(.L_x_153) ;  /* 0x0000021000067945 */ /* 0x000fe80003800200 */
[----:B------:R-:W-:Y:S05]  /*ae90*/  @!P0 BRA `(.L_x_154) ;  /* 0x00000000007c8947 */ /* 0x000fea0003800000 */
[----:B------:R-:W2:Y:S01]  /*aea0*/  LDCU.64 UR8, c[0x4][0x80] ;  /* 0x01001000ff0877ac */ /* 0x000ea20008000a00 */
[----:B------:R-:W-:Y:S01]  /*aeb0*/  MOV R2, 0x0 ;  /* 0x0000000000027802 */ /* 0x000fe20000000f00 */
[----:B------:R-:W-:Y:S02]  /*aec0*/  HFMA2 R12, -RZ, RZ, 0, 5.9604644775390625e-08 ;  /* 0x00000001ff0c7431 */ /* 0x000fe400000001ff */
[----:B------:R-:W-:Y:S01]  /*aed0*/  IMAD.MOV.U32 R8, RZ, RZ, 0x70 ;  /* 0x00000070ff087424 */ /* 0x000fe200078e00ff */
[----:B----4-:R4:W1:Y:S01]  /*aee0*/  LDC.64 R14, c[0x4][R2] ;  /* 0x01000000020e7b82 */ /* 0x0108620000000a00 */
[----:B------:R-:W3:Y:S01]  /*aef0*/  LDCU.64 UR6, c[0x4][0x88] ;  /* 0x01001100ff0677ac */ /* 0x000ee20008000a00 */
[----:B------:R-:W-:Y:S01]  /*af00*/  IMAD.MOV.U32 R13, RZ, RZ, RZ ;  /* 0x000000ffff0d7224 */ /* 0x000fe200078e00ff */
[----:B------:R-:W3:Y:S01]  /*af10*/  LDCU.64 UR4, c[0x4][0x8] ;  /* 0x01000100ff0477ac */ /* 0x000ee20008000a00 */
[----:B--2---:R-:W-:Y:S01]  /*af20*/  MOV R5, UR9 ;  /* 0x0000000900057c02 */ /* 0x004fe20008000f00 */
[----:B------:R-:W-:Y:S01]  /*af30*/  IMAD.U32 R4, RZ, RZ, UR8 ;  /* 0x00000008ff047e24 */ /* 0x000fe2000f8e00ff */
[----:B---3--:R-:W-:Y:S01]  /*af40*/  MOV R7, UR7 ;  /* 0x0000000700077c02 */ /* 0x008fe20008000f00 */
[----:B------:R-:W-:Y:S01]  /*af50*/  IMAD.U32 R6, RZ, RZ, UR6 ;  /* 0x00000006ff067e24 */ /* 0x000fe2000f8e00ff */
[----:B------:R-:W-:Y:S01]  /*af60*/  MOV R11, UR5 ;  /* 0x00000005000b7c02 */ /* 0x000fe20008000f00 */
[----:B------:R-:W-:Y:S02]  /*af70*/  IMAD.U32 R10, RZ, RZ, UR4 ;  /* 0x00000004ff0a7e24 */ /* 0x000fe4000f8e00ff */
[----:B------:R-:W-:Y:S07]  /*af80*/  LEPC R20, `(.L_x_155) ;  /* 0x000000001014794e */ /* 0x000fee0000000000 */
[----:B-1--45:R-:W-:Y:S05]  /*af90*/  CALL.ABS.NOINC R14 ;  /* 0x000000000e007343 */ /* 0x032fea0003c00000 */
.L_x_155:
[----:B------:R-:W1:Y:S01]  /*afa0*/  LDCU.64 UR8, c[0x4][0x80] ;  /* 0x01001000ff0877ac */ /* 0x000e620008000a00 */
[----:B------:R-:W2:Y:S01]  /*afb0*/  LDC.64 R2, c[0x4][R2] ;  /* 0x0100000002027b82 */ /* 0x000ea20000000a00 */
[----:B------:R-:W-:Y:S02]  /*afc0*/  HFMA2 R12, -RZ, RZ, 0, 5.9604644775390625e-08 ;  /* 0x00000001ff0c7431 */ /* 0x000fe400000001ff */
[----:B------:R-:W-:Y:S02]  /*afd0*/  IMAD.MOV.U32 R8, RZ, RZ, 0x70 ;  /* 0x00000070ff087424 */ /* 0x000fe400078e00ff */
[----:B------:R-:W-:Y:S01]  /*afe0*/  IMAD.MOV.U32 R13, RZ, RZ, RZ ;  /* 0x000000ffff0d7224 */ /* 0x000fe200078e00ff */
[----:B------:R-:W3:Y:S01]  /*aff0*/  LDCU.64 UR6, c[0x4][0x88] ;  /* 0x01001100ff0677ac */ /* 0x000ee20008000a00 */
[----:B------:R-:W4:Y:S01]  /*b000*/  LDCU.64 UR4, c[0x4][0x8] ;  /* 0x01000100ff0477ac */ /* 0x000f220008000a00 */
[----:B-1----:R-:W-:Y:S02]  /*b010*/  MOV R4, UR8 ;  /* 0x0000000800047c02 */ /* 0x002fe40008000f00 */
[----:B------:R-:W-:Y:S02]  /*b020*/  MOV R5, UR9 ;  /* 0x0000000900057c02 */ /* 0x000fe40008000f00 */
[----:B---3--:R-:W-:Y:S01]  /*b030*/  MOV R7, UR7 ;  /* 0x0000000700077c02 */ /* 0x008fe20008000f00 */
[----:B------:R-:W-:Y:S01]  /*b040*/  IMAD.U32 R6, RZ, RZ, UR6 ;  /* 0x00000006ff067e24 */ /* 0x000fe2000f8e00ff */
[----:B----4-:R-:W-:Y:S01]  /*b050*/  MOV R11, UR5 ;  /* 0x00000005000b7c02 */ /* 0x010fe20008000f00 */
[----:B------:R-:W-:Y:S02]  /*b060*/  IMAD.U32 R10, RZ, RZ, UR4 ;  /* 0x00000004ff0a7e24 */ /* 0x000fe4000f8e00ff */
[----:B------:R-:W-:Y:S07]  /*b070*/  LEPC R20, `(.L_x_154) ;  /* 0x000000001014794e */ /* 0x000fee0000000000 */
[----:B--2---:R-:W-:Y:S05]  /*b080*/  CALL.ABS.NOINC R2 ;  /* 0x0000000002007343 */ /* 0x004fea0003c00000 */
.L_x_154:
[----:B------:R-:W-:Y:S05]  /*b090*/  BSYNC.RECONVERGENT B6 ;  /* 0x0000000000067941 */ /* 0x000fea0003800200 */
.L_x_153:
[----:B------:R-:W-:Y:S01]  /*b0a0*/  ISETP.NE.AND P0, PT, R94, RZ, PT ;  /* 0x000000ff5e00720c */ /* 0x000fe20003f05270 */
[----:B------:R-:W-:Y:S01]  /*b0b0*/  BSSY B0, `(.L_x_156) ;  /* 0x0000009000007945 */ /* 0x000fe20003800000 */
[----:B------:R-:W-:Y:S04]  /*b0c0*/  PLOP3.LUT P1, PT, PT, PT, PT, 0x8, 0x80 ;  /* 0x000000000080781c */ /* 0x000fe80003f2e170 */
[----:B-1----:R-:W-:Y:S07]  /*b0d0*/  P2R R101, PR, RZ, 0x2 ;  /* 0x00000002ff657803 */ /* 0x002fee0000000000 */
[----:B------:R-:W-:Y:S05]  /*b0e0*/  @P0 BRA `(.L_x_157) ;  /* 0x0000000000140947 */ /* 0x000fea0003800000 */
[----:B------:R-:W-:Y:S03]  /*b0f0*/  UMOV UR4, 0xffffffff ;  /* 0xffffffff00047882 */ /* 0x000fe60000000000 */
[----:B------:R-:W-:Y:S05]  /*b100*/  BRA.DIV UR4, `(.L_x_158) ;  /* 0x0000007a04a47947 */ /* 0x000fea000b800000 */
[----:B------:R-:W-:Y:S11]  /*b110*/  ELECT P6, URZ, PT ;  /* 0x0000000000ff782f */ /* 0x000ff600038c0000 */
[----:B------:R-:W-:Y:S02]  /*b120*/  @!UPT UIADD3 URZ, UPT, UPT, URZ, URZ, URZ ;  /* 0x000000fffffff290 */ /* 0x000fe4000fffe0ff */
.L_x_306:
[----:B------:R-:W-:Y:S07]  /*b130*/  P2R R101, PR, RZ, 0x40 ;  /* 0x00000040ff657803 */ /* 0x000fee0000000000 */
.L_x_157:
[----:B------:R-:W-:Y:S05]  /*b140*/  BSYNC B0 ;  /* 0x0000000000007941 */ /* 0x000fea0003800000 */
.L_x_156:
[----:B------:R-:W-:Y:S02]  /*b150*/  ISETP.NE.U32.AND P0, PT, R78, RZ, PT ;  /* 0x000000ff4e00720c */ /* 0x000fe40003f05070 */
[----:B------:R-:W-:Y:S02]  /*b160*/  LOP3.LUT R91, R91, 0x1, RZ, 0x3c, !PT ;  /* 0x000000015b5b7812 */ /* 0x000fe400078e3cff */
[----:B------:R-:W-:Y:S02]  /*b170*/  ISETP.NE.AND.EX P1, PT, R79, RZ, PT, P0 ;  /* 0x000000ff4f00720c */ /* 0x000fe40003f25300 */
[----:B------:R-:W-:Y:S04]  /*b180*/  ISETP.NE.U32.AND P0, PT, R76, RZ, PT ;  /* 0x000000ff4c00720c */ /* 0x000fe80003f05070 */
[----:B------:R-:W-:Y:S07]  /*b190*/  ISETP.NE.AND.EX P0, PT, R77, RZ, PT, P0 ;  /* 0x000000ff4d00720c */ /* 0x000fee0003f05300 */
[----:B------:R-:W1:Y:S08]  /*b1a0*/  @P1 LDC.64 R8, c[0x0][0x8b8] ;  /* 0x00022e00ff081b82 */ /* 0x000e700000000a00 */
[----:B---3--:R-:W2:Y:S02]  /*b1b0*/  @P0 LDC.64 R2, c[0x0][0x890] ;  /* 0x00022400ff020b82 */ /* 0x008ea40000000a00 */
[C---:B--2---:R-:W-:Y:S04]  /*b1c0*/  @P0 IMAD.WIDE R2, R17.reuse, 0x8, R2 ;  /* 0x0000000811020825 */ /* 0x044fe800078e0202 */
[----:B-1----:R-:W-:Y:S01]  /*b1d0*/  @P1 IMAD.WIDE R8, R17, 0x8, R8 ;  /* 0x0000000811081825 */ /* 0x002fe200078e0208 */
[----:B------:R1:W2:Y:S04]  /*b1e0*/  @P0 LDG.E.64 R4, desc[UR50][R2.64] ;  /* 0x0000003202040981 */ /* 0x0002a8000c1e1b00 */
[----:B------:R-:W3:Y:S01]  /*b1f0*/  @P1 LDG.E.64 R6, desc[UR50][R8.64] ;  /* 0x0000003208061981 */ /* 0x000ee2000c1e1b00 */
[----:B-1----:R-:W-:Y:S03]  /*b200*/  SHF.L.U32 R2, R91, 0x1f, RZ ;  /* 0x0000001f5b027819 */ /* 0x002fe600000006ff */
[----:B--2---:R1:W5:Y:S04]  /*b210*/  @P0 LD.E R48, desc[UR50][R4.64] ;  /* 0x0000003204300980 */ /* 0x004368000c101900 */
[----:B---3--:R1:W5:Y:S01]  /*b220*/  @P1 LD.E R47, desc[UR50][R6.64] ;  /* 0x00000032062f1980 */ /* 0x008362000c101900 */
[----:B------:R-:W-:Y:S05]  /*b230*/  @P0 BRA `(.L_x_159) ;  /* 0x0000000000240947 */ /* 0x000fea0003800000 */
[----:B------:R-:W-:Y:S04]  /*b240*/  ISETP.NE.U32.AND P0, PT, RZ, UR38, PT ;  /* 0x00000026ff007c0c */ /* 0x000fe8000bf05070 */
[----:B------:R-:W-:Y:S11]  /*b250*/  ISETP.NE.AND.EX P0, PT, RZ, UR39, PT, P0 ;  /* 0x00000027ff007c0c */ /* 0x000ff6000bf05300 */
[----:B------:R-:W-:Y:S02]  /*b260*/  @!UPT UIADD3 URZ, UPT, UPT, URZ, URZ, URZ ;  /* 0x000000fffffff290 */ /* 0x000fe4000fffe0ff */
[----:B------:R-:W2:Y:S08]  /*b270*/  @P0 LDC R0, c[0x0][0x898] ;  /* 0x00022600ff000b82 */ /* 0x000eb00000000800 */
[----:B-1----:R-:W1:Y:S01]  /*b280*/  @P0 LDC.64 R4, c[0x0][0x888] ;  /* 0x00022200ff040b82 */ /* 0x002e620000000a00 */
[----:B--2---:R-:W-:Y:S04]  /*b290*/  @P0 IMAD R0, R17, R0, RZ ;  /* 0x0000000011000224 */ /* 0x004fe800078e02ff */
[----:B-1----:R-:W-:Y:S05]  /*b2a0*/  @P0 IMAD.WIDE R4, R0, 0x4, R4 ;  /* 0x0000000400040825 */ /* 0x002fea00078e0204 */
[----:B-----5:R2:W5:Y:S02]  /*b2b0*/  @P0 LDG.E R48, desc[UR50][R4.64] ;  /* 0x0000003204300981 */ /* 0x020564000c1e1900 */
[----:B--2---:R-:W3:Y:S02]  /*b2c0*/  @!P0 LDC R48, c[0x0][0x880] ;  /* 0x00022000ff308b82 */ /* 0x004ee40000000800 */
.L_x_159:
        /* <DEDUP_REMOVED lines=9> */
[----:B--2---:R-:W1:Y:S02]  /*b360*/  @!P0 LDC R47, c[0x0][0x8a8] ;  /* 0x00022a00ff2f8b82 */ /* 0x004e640000000800 */
.L_x_160:
[----:B------:R-:W2:Y:S01]  /*b370*/  SYNCS.PHASECHK.TRANS64.TRYWAIT P0, [UR43+0xf0], R2 ;  /* 0x0000f002ff0075a7 */ /* 0x000ea2000800112b */
[----:B------:R-:W-:Y:S01]  /*b380*/  LEA R97, R90, UR43, 0x3 ;  /* 0x0000002b5a617c11 */ /* 0x000fe2000f8e18ff */
[----:B------:R-:W-:Y:S01]  /*b390*/  BSSY B0, `(.L_x_161) ;  /* 0x0000008000007945 */ /* 0x000fe20003800000 */
[----:B------:R-:W-:Y:S01]  /*b3a0*/  SHF.L.U32 R0, R88, 0x1f, RZ ;  /* 0x0000001f58007819 */ /* 0x000fe200000006ff */
[----:B------:R-:W-:Y:S02]  /*b3b0*/  VIADD R86, R92, UR43 ;  /* 0x0000002b5c567c36 */ /* 0x000fe40008000000 */
[----:B------:R-:W-:Y:S01]  /*b3c0*/  IMAD.MOV.U32 R71, RZ, RZ, RZ ;  /* 0x000000ffff477224 */ /* 0x000fe200078e00ff */
[----:B------:R1:W1:Y:S01]  /*b3d0*/  SYNCS.PHASECHK.TRANS64.TRYWAIT P2, [R97+URZ+0x1c0], R0 ;  /* 0x0001c000610075a7 */ /* 0x00026200080411ff */
[----:B--2---:R-:W-:Y:S05]  /*b3e0*/  @P0 BRA `(.L_x_162) ;  /* 0x0000000000080947 */ /* 0x004fea0003800000 */
[----:B------:R-:W2:Y:S02]  /*b3f0*/  SYNCS.PHASECHK.TRANS64.TRYWAIT P0, [UR43+0xf0], R2 ;  /* 0x0000f002ff0075a7 */ /* 0x000ea4000800112b */
[----:B--2---:R-:W-:Y:S05]  /*b400*/  @!P0 BRA `(.L_x_163) ;  /* 0x0000007400fc8947 */ /* 0x004fea0003800000 */
.L_x_162:
[----:B------:R-:W-:Y:S05]  /*b410*/  BSYNC B0 ;  /* 0x0000000000007941 */ /* 0x000fea0003800000 */
.L_x_161:
[----:B---3-5:R-:W-:Y:S01]  /*b420*/  FSETP.NEU.AND P0, PT, R48, RZ, PT ;  /* 0x000000ff3000720b */ /* 0x028fe20003f0d000 */
[----:B------:R-:W-:Y:S01]  /*b430*/  IMAD.MOV.U32 R70, RZ, RZ, RZ ;  /* 0x000000ffff467224 */ /* 0x000fe200078e00ff */
[----:B------:R-:W-:Y:S02]  /*b440*/  CS2R R68, SRZ ;  /* 0x0000000000447805 */ /* 0x000fe4000001ff00 */
[----:B------:R-:W-:Y:S02]  /*b450*/  CS2R R74, SRZ ;  /* 0x00000000004a7805 */ /* 0x000fe4000001ff00 */
[----:B------:R-:W-:Y:S02]  /*b460*/  CS2R R72, SRZ ;  /* 0x0000000000487805 */ /* 0x000fe4000001ff00 */
[----:B------:R-:W-:Y:S02]  /*b470*/  CS2R R62, SRZ ;  /* 0x00000000003e7805 */ /* 0x000fe4000001ff00 */
[----:B------:R-:W-:Y:S02]  /*b480*/  CS2R R60, SRZ ;  /* 0x00000000003c7805 */ /* 0x000fe4000001ff00 */
[----:B------:R-:W-:Y:S02]  /*b490*/  CS2R R58, SRZ ;  /* 0x00000000003a7805 */ /* 0x000fe4000001ff00 */
[----:B------:R-:W-:Y:S02]  /*b4a0*/  CS2R R56, SRZ ;  /* 0x0000000000387805 */ /* 0x000fe4000001ff00 */
[----:B------:R-:W-:Y:S01]  /*b4b0*/  ISETP.GE.AND P1, PT, R100, 0x1, PT ;  /* 0x000000016400780c */ /* 0x000fe20003f26270 */
[----:B------:R-:W-:Y:S01]  /*b4c0*/  IMAD R54, R90, 0x80, R93 ;  /* 0x000000805a367824 */ /* 0x000fe200078e025d */
[----:B------:R-:W-:Y:S02]  /*b4d0*/  CS2R R38, SRZ ;  /* 0x0000000000267805 */ /* 0x000fe4000001ff00 */
[----:B------:R-:W-:Y:S01]  /*b4e0*/  CS2R R36, SRZ ;  /* 0x0000000000247805 */ /* 0x000fe2000001ff00 */
[----:B--2---:R-:W-:Y:S01]  /*b4f0*/  @P0 IMAD R2, R95, 0x2, R86 ;  /* 0x000000025f020824 */ /* 0x004fe200078e0256 */
[----:B------:R-:W-:Y:S05]  /*b500*/  @P0 WARPSYNC.ALL ;  /* 0x0000000000000948 */ /* 0x000fea0003800000 */
[----:B------:R2:W3:Y:S01]  /*b510*/  @P0 LDSM.16.MT88.4 R68, [R2+0x1000] ;  /* 0x001000000244083b */ /* 0x0004e20000004200 */
[----:B------:R-:W-:Y:S02]  /*b520*/  CS2R R34, SRZ ;  /* 0x0000000000227805 */ /* 0x000fe4000001ff00 */
[----:B------:R-:W-:Y:S02]  /*b530*/  CS2R R32, SRZ ;  /* 0x0000000000207805 */ /* 0x000fe4000001ff00 */
[----:B------:R-:W-:Y:S02]  /*b540*/  CS2R R30, SRZ ;  /* 0x00000000001e7805 */ /* 0x000fe4000001ff00 */
[----:B------:R-:W-:Y:S02]  /*b550*/  CS2R R28, SRZ ;  /* 0x00000000001c7805 */ /* 0x000fe4000001ff00 */
[----:B------:R-:W-:Y:S01]  /*b560*/  CS2R R26, SRZ ;  /* 0x00000000001a7805 */ /* 0x000fe2000001ff00 */
[----:B------:R2:W2:Y:S01]  /*b570*/  @P0 LDSM.16.MT88.4 R72, [R2+0x1800] ;  /* 0x001800000248083b */ /* 0x0004a20000004200 */
[----:B------:R-:W-:Y:S02]  /*b580*/  CS2R R24, SRZ ;  /* 0x0000000000187805 */ /* 0x000fe4000001ff00 */
[----:B------:R-:W-:Y:S02]  /*b590*/  CS2R R18, SRZ ;  /* 0x0000000000127805 */ /* 0x000fe4000001ff00 */
[----:B------:R-:W-:Y:S02]  /*b5a0*/  CS2R R16, SRZ ;  /* 0x0000000000107805 */ /* 0x000fe4000001ff00 */
[----:B----4-:R-:W-:Y:S02]  /*b5b0*/  CS2R R14, SRZ ;  /* 0x00000000000e7805 */ /* 0x010fe4000001ff00 */
[----:B------:R-:W-:Y:S01]  /*b5c0*/  CS2R R12, SRZ ;  /* 0x00000000000c7805 */ /* 0x000fe2000001ff00 */
[----:B------:R4:W2:Y:S01]  /*b5d0*/  @P0 LDSM.16.MT88.4 R60, [R92+UR43+0x1000] ;  /* 0x0010002b5c3c083b */ /* 0x0008a20008004200 */
[----:B------:R-:W-:Y:S02]  /*b5e0*/  CS2R R10, SRZ ;  /* 0x00000000000a7805 */ /* 0x000fe4000001ff00 */
[----:B------:R-:W-:Y:S02]  /*b5f0*/  CS2R R8, SRZ ;  /* 0x0000000000087805 */ /* 0x000fe4000001ff00 */
[----:B-1----:R-:W-:Y:S02]  /*b600*/  CS2R R6, SRZ ;  /* 0x0000000000067805 */ /* 0x002fe4000001ff00 */
[----:B------:R-:W-:Y:S01]  /*b610*/  CS2R R4, SRZ ;  /* 0x0000000000047805 */ /* 0x000fe2000001ff00 */
[----:B------:R-:W-:Y:S01]  /*b620*/  VIADD R102, R86, 0x1000 ;  /* 0x0000100056667836 */ /* 0x000fe20000000000 */
[----:B------:R4:W1:Y:S01]  /*b630*/  @P0 LDSM.16.MT88.4 R56, [R92+UR43+0x1800] ;  /* 0x0018002b5c38083b */ /* 0x0008620008004200 */
[----:B------:R-:W-:Y:S05]  /*b640*/  @!P1 BRA `(.L_x_164) ;  /* 0x0000000000d49947 */ /* 0x000fea0003800000 */
[----:B------:R-:W-:Y:S01]  /*b650*/  SHF.R.U32.HI R3, RZ, 0x15, R54 ;  /* 0x00000015ff037819 */ /* 0x000fe20000011636 */
[----:B------:R-:W-:Y:S03]  /*b660*/  BSSY B0, `(.L_x_165) ;  /* 0x0000006000007945 */ /* 0x000fe60003800000 */
[----:B------:R-:W-:Y:S01]  /*b670*/  LOP3.LUT P0, RZ, R3, 0x3, R80, 0x48, !PT ;  /* 0x0000000303ff7812 */ /* 0x000fe20007804850 */
[----:B------:R-:W-:Y:S01]  /*b680*/  @!UPT UIADD3 URZ, UPT, UPT, URZ, URZ, URZ ;  /* 0x000000fffffff290 */ /* 0x000fe2000fffe0ff */
[----:B------:R-:W-:Y:S11]  /*b690*/  @P2 BRA `(.L_x_166) ;  /* 0x0000000000082947 */ /* 0x000ff60003800000 */
[----:B------:R-:W5:Y:S02]  /*b6a0*/  SYNCS.PHASECHK.TRANS64.TRYWAIT P1, [R97+URZ+0x1c0], R0 ;  /* 0x0001c000610075a7 */ /* 0x000f6400080211ff */
[----:B-----5:R-:W-:Y:S05]  /*b6b0*/  @!P1 BRA `(.L_x_167) ;  /* 0x0000007400689947 */ /* 0x020fea0003800000 */
.L_x_166:
[----:B------:R-:W-:Y:S05]  /*b6c0*/  BSYNC B0 ;  /* 0x0000000000007941 */ /* 0x000fea0003800000 */
.L_x_165:
[----:B------:R-:W-:Y:S05]  /*b6d0*/  @!P0 BRA `(.L_x_168) ;  /* 0x0000000000408947 */ /* 0x000fea0003800000 */
[----:B------:R-:W5:Y:S01]  /*b6e0*/  LDCU.64 UR8, c[0x4][0x70] ;  /* 0x01000e00ff0877ac */ /* 0x000f620008000a00 */
[----:B------:R-:W-:Y:S01]  /*b6f0*/  MOV R3, 0x0 ;  /* 0x0000000000037802 */ /* 0x000fe20000000f00 */
[----:B------:R-:W-:Y:S02]  /*b700*/  HFMA2 R12, -RZ, RZ, 0, 5.9604644775390625e-08 ;  /* 0x00000001ff0c7431 */ /* 0x000fe400000001ff */
[----:B------:R-:W-:Y:S02]  /*b710*/  IMAD.MOV.U32 R8, RZ, RZ, 0x192 ;  /* 0x00000192ff087424 */ /* 0x000fe400078e00ff */
[----:B------:R-:W-:Y:S01]  /*b720*/  IMAD.MOV.U32 R13, RZ, RZ, RZ ;  /* 0x000000ffff0d7224 */ /* 0x000fe200078e00ff */
[----:B------:R-:W3:Y:S01]  /*b730*/  LDCU.64 UR6, c[0x4][0x78] ;  /* 0x01000f00ff0677ac */ /* 0x000ee20008000a00 */
[----:B--2---:R-:W2:Y:S01]  /*b740*/  LDC.64 R2, c[0x4][R3] ;  /* 0x0100000003027b82 */ /* 0x004ea20000000a00 */
[----:B------:R-:W4:Y:S01]  /*b750*/  LDCU.64 UR4, c[0x4][0x10] ;  /* 0x01000200ff0477ac */ /* 0x000f220008000a00 */
[----:B-----5:R-:W-:Y:S01]  /*b760*/  MOV R5, UR9 ;  /* 0x0000000900057c02 */ /* 0x020fe20008000f00 */
[----:B------:R-:W-:Y:S01]  /*b770*/  IMAD.U32 R4, RZ, RZ, UR8 ;  /* 0x00000008ff047e24 */ /* 0x000fe2000f8e00ff */
[----:B---3--:R-:W-:Y:S01]  /*b780*/  MOV R7, UR7 ;  /* 0x0000000700077c02 */ /* 0x008fe20008000f00 */
[----:B------:R-:W-:Y:S01]  /*b790*/  IMAD.U32 R6, RZ, RZ, UR6 ;  /* 0x00000006ff067e24 */ /* 0x000fe2000f8e00ff */
[----:B----4-:R-:W-:Y:S01]  /*b7a0*/  MOV R11, UR5 ;  /* 0x00000005000b7c02 */ /* 0x010fe20008000f00 */
[----:B------:R-:W-:Y:S02]  /*b7b0*/  IMAD.U32 R10, RZ, RZ, UR4 ;  /* 0x00000004ff0a7e24 */ /* 0x000fe4000f8e00ff */
[----:B------:R-:W-:Y:S07]  /*b7c0*/  LEPC R20, `(.L_x_168) ;  /* 0x000000001014794e */ /* 0x000fee0000000000 */
[----:B-12---:R-:W-:Y:S05]  /*b7d0*/  CALL.ABS.NOINC R2 ;  /* 0x0000000002007343 */ /* 0x006fea0003c00000 */
.L_x_168:
[----:B------:R-:W-:Y:S05]  /*b7e0*/  WARPSYNC.ALL ;  /* 0x0000000000007948 */ /* 0x000fea0003800000 */
[C---:B------:R-:W-:Y:S01]  /*b7f0*/  R2UR UR4, R54.reuse ;  /* 0x00000000360472ca */ /* 0x040fe200000e0000 */
[----:B------:R-:W-:Y:S05]  /*b800*/  VIADD R3, R54, 0x100000 ;  /* 0x0010000036037836 */ /* 0x000fea0000000000 */
[----:B------:R-:W-:Y:S04]  /*b810*/  SHF.R.U32.HI R3, RZ, 0x15, R3 ;  /* 0x00000015ff037819 */ /* 0x000fe80000011603 */
[----:B------:R-:W-:Y:S03]  /*b820*/  LOP3.LUT P0, RZ, R3, 0x3, R80, 0x48, !PT ;  /* 0x0000000303ff7812 */ /* 0x000fe60007804850 */
[----:B------:R-:W1:Y:S10]  /*b830*/  LDTM.16dp256bit.x4 R24, tmem[UR4] ;  /* 0x00000004001879ee */ /* 0x000e740008120000 */
[----:B-1----:R-:W-:Y:S05]  /*b840*/  @!P0 BRA `(.L_x_169) ;  /* 0x0000000000408947 */ /* 0x002fea0003800000 */
[----:B------:R-:W1:Y:S01]  /*b850*/  LDCU.64 UR8, c[0x4][0x70] ;  /* 0x01000e00ff0877ac */ /* 0x000e620008000a00 */
[----:B------:R-:W-:Y:S01]  /*b860*/  MOV R3, 0x0 ;  /* 0x0000000000037802 */ /* 0x000fe20000000f00 */
[----:B------:R-:W-:Y:S02]  /*b870*/  HFMA2 R12, -RZ, RZ, 0, 5.9604644775390625e-08 ;  /* 0x00000001ff0c7431 */ /* 0x000fe400000001ff */
[----:B------:R-:W-:Y:S02]  /*b880*/  IMAD.MOV.U32 R8, RZ, RZ, 0x192 ;  /* 0x00000192ff087424 */ /* 0x000fe400078e00ff */
[----:B------:R-:W-:Y:S01]  /*b890*/  IMAD.MOV.U32 R13, RZ, RZ, RZ ;  /* 0x000000ffff0d7224 */ /* 0x000fe200078e00ff */
[----:B------:R-:W5:Y:S01]  /*b8a0*/  LDCU.64 UR6, c[0x4][0x78] ;  /* 0x01000f00ff0677ac */ /* 0x000f620008000a00 */
[----:B--2---:R-:W2:Y:S01]  /*b8b0*/  LDC.64 R2, c[0x4][R3] ;  /* 0x0100000003027b82 */ /* 0x004ea20000000a00 */
[----:B------:R-:W3:Y:S01]  /*b8c0*/  LDCU.64 UR4, c[0x4][0x10] ;  /* 0x01000200ff0477ac */ /* 0x000ee20008000a00 */
[----:B-1----:R-:W-:Y:S01]  /*b8d0*/  MOV R5, UR9 ;  /* 0x0000000900057c02 */ /* 0x002fe20008000f00 */
[----:B------:R-:W-:Y:S01]  /*b8e0*/  IMAD.U32 R4, RZ, RZ, UR8 ;  /* 0x00000008ff047e24 */ /* 0x000fe2000f8e00ff */
[----:B-----5:R-:W-:Y:S01]  /*b8f0*/  MOV R7, UR7 ;  /* 0x0000000700077c02 */ /* 0x020fe20008000f00 */
[----:B------:R-:W-:Y:S01]  /*b900*/  IMAD.U32 R6, RZ, RZ, UR6 ;  /* 0x00000006ff067e24 */ /* 0x000fe2000f8e00ff */
[----:B---3--:R-:W-:Y:S01]  /*b910*/  MOV R11, UR5 ;  /* 0x00000005000b7c02 */ /* 0x008fe20008000f00 */
[----:B------:R-:W-:Y:S02]  /*b920*/  IMAD.U32 R10, RZ, RZ, UR4 ;  /* 0x00000004ff0a7e24 */ /* 0x000fe4000f8e00ff */
[----:B------:R-:W-:Y:S07]  /*b930*/  LEPC R20, `(.L_x_169) ;  /* 0x000000001014794e */ /* 0x000fee0000000000 */
[----:B--2-4-:R-:W-:Y:S05]  /*b940*/  CALL.ABS.NOINC R2 ;  /* 0x0000000002007343 */ /* 0x014fea0003c00000 */
.L_x_169:
[----:B------:R-:W-:Y:S05]  /*b950*/  WARPSYNC.ALL ;  /* 0x0000000000007948 */ /* 0x000fea0003800000 */
[----:B------:R-:W-:Y:S11]  /*b960*/  R2UR UR4, R54 ;  /* 0x00000000360472ca */ /* 0x000ff600000e0000 */
[----:B------:R-:W-:Y:S02]  /*b970*/  @!UPT UIADD3 URZ, UPT, UPT, URZ, URZ, URZ ;  /* 0x000000fffffff290 */ /* 0x000fe4000fffe0ff */
[----:B------:R-:W1:Y:S02]  /*b980*/  LDTM.16dp256bit.x4 R4, tmem[UR4+0x100000] ;  /* 0x10000004000479ee */ /* 0x000e640008120000 */
[----:B-1----:R-:W-:Y:S01]  /*b990*/  NOP ;  /* 0x0000000000007918 */ /* 0x002fe20000000000 */
.L_x_164:
[--C-:B--2---:R-:W-:Y:S01]  /*b9a0*/  HADD2.F32 R49, -RZ, R60.reuse.H0_H0 ;  /* 0x2000003cff317230 */ /* 0x104fe20000004100 */
[----:B------:R-:W-:Y:S05]  /*b9b0*/  WARPSYNC.ALL ;  /* 0x0000000000007948 */ /* 0x000fea0003800000 */
[----:B------:R-:W-:Y:S01]  /*b9c0*/  LEA R55, R95, R86, 0x1 ;  /* 0x000000565f377211 */ /* 0x000fe200078e08ff */
[-C--:B------:R-:W-:Y:S01]  /*b9d0*/  FMUL R0, R24, R47.reuse ;  /* 0x0000002f18007220 */ /* 0x080fe20000400000 */
[----:B------:R-:W-:Y:S02]  /*b9e0*/  HADD2.F32 R51, -RZ, R60.H1_H1 ;  /* 0x3000003cff337230 */ /* 0x000fe40000004100 */
[-C--:B------:R-:W-:Y:S01]  /*b9f0*/  FMUL R2, R25, R47.reuse ;  /* 0x0000002f19027220 */ /* 0x080fe20000400000 */
[----:B------:R-:W-:Y:S01]  /*ba00*/  FMUL R3, R26, R47 ;  /* 0x0000002f1a037220 */ /* 0x000fe20000400000 */
[C---:B------:R-:W-:Y:S01]  /*ba10*/  FFMA R0, R48.reuse, R49, R0 ;  /* 0x0000003130007223 */ /* 0x040fe20000000000 */
[--C-:B------:R-:W-:Y:S02]  /*ba20*/  HADD2.F32 R49, -RZ, R61.reuse.H0_H0 ;  /* 0x2000003dff317230 */ /* 0x100fe40000004100 */
[----:B------:R-:W-:Y:S01]  /*ba30*/  FFMA R2, R48, R51, R2 ;  /* 0x0000003330027223 */ /* 0x000fe20000000002 */
[-C--:B------:R-:W-:Y:S01]  /*ba40*/  FMUL R20, R4, R47.reuse ;  /* 0x0000002f04147220 */ /* 0x080fe20000400000 */
[----:B------:R-:W-:Y:S02]  /*ba50*/  HADD2.F32 R51, -RZ, R61.H1_H1 ;  /* 0x3000003dff337230 */ /* 0x000fe40000004100 */
[----:B------:R-:W-:Y:S01]  /*ba60*/  FMUL R21, R5, R47 ;  /* 0x0000002f05157220 */ /* 0x000fe20000400000 */
[----:B------:R-:W-:Y:S01]  /*ba70*/  FFMA R3, R48, R49, R3 ;  /* 0x0000003130037223 */ /* 0x000fe20000000003 */
[----:B------:R-:W-:Y:S01]  /*ba80*/  F2FP.F16.F32.PACK_AB R64, R2, R0 ;  /* 0x000000000240723e */ /* 0x000fe200000000ff */
[-C--:B------:R-:W-:Y:S01]  /*ba90*/  FMUL R4, R27, R47.reuse ;  /* 0x0000002f1b047220 */ /* 0x080fe20000400000 */
[--C-:B------:R-:W-:Y:S02]  /*baa0*/  HADD2.F32 R50, -RZ, R62.reuse.H0_H0 ;  /* 0x2000003eff327230 */ /* 0x100fe40000004100 */
[-C--:B------:R-:W-:Y:S01]  /*bab0*/  FMUL R5, R28, R47.reuse ;  /* 0x0000002f1c057220 */ /* 0x080fe20000400000 */
[----:B------:R-:W-:Y:S01]  /*bac0*/  FMUL R22, R6, R47 ;  /* 0x0000002f06167220 */ /* 0x000fe20000400000 */
[----:B------:R-:W-:Y:S02]  /*bad0*/  HADD2.F32 R49, -RZ, R62.H1_H1 ;  /* 0x3000003eff317230 */ /* 0x000fe40000004100 */
[C---:B------:R-:W-:Y:S01]  /*bae0*/  FFMA R4, R48.reuse, R51, R4 ;  /* 0x0000003330047223 */ /* 0x040fe20000000004 */
[----:B------:R-:W-:Y:S01]  /*baf0*/  FFMA R5, R48, R50, R5 ;  /* 0x0000003230057223 */ /* 0x000fe20000000005 */
[--C-:B------:R-:W-:Y:S02]  /*bb00*/  HADD2.F32 R50, -RZ, R63.reuse.H0_H0 ;  /* 0x2000003fff327230 */ /* 0x100fe40000004100 */
[-C--:B------:R-:W-:Y:S01]  /*bb10*/  FMUL R6, R29, R47.reuse ;  /* 0x0000002f1d067220 */ /* 0x080fe20000400000 */
[----:B------:R-:W-:Y:S01]  /*bb20*/  FMUL R23, R7, R47 ;  /* 0x0000002f07177220 */ /* 0x000fe20000400000 */
[----:B------:R-:W-:Y:S01]  /*bb30*/  HADD2.F32 R51, -RZ, R63.H1_H1 ;  /* 0x3000003fff337230 */ /* 0x000fe20000004100 */
[----:B------:R-:W-:Y:S01]  /*bb40*/  F2FP.F16.F32.PACK_AB R65, R4, R3 ;  /* 0x000000030441723e */ /* 0x000fe200000000ff */
[----:B------:R-:W-:Y:S01]  /*bb50*/  FFMA R6, R48, R49, R6 ;  /* 0x0000003130067223 */ /* 0x000fe20000000006 */
[-C--:B------:R-:W-:Y:S01]  /*bb60*/  FMUL R24, R8, R47.reuse ;  /* 0x0000002f08187220 */ /* 0x080fe20000400000 */
[--C-:B-1----:R-:W-:Y:S02]  /*bb70*/  HADD2.F32 R49, -RZ, R56.reuse.H0_H0 ;  /* 0x20000038ff317230 */ /* 0x102fe40000004100 */
[-C--:B------:R-:W-:Y:S01]  /*bb80*/  FMUL R7, R30, R47.reuse ;  /* 0x0000002f1e077220 */ /* 0x080fe20000400000 */
[----:B------:R-:W-:Y:S01]  /*bb90*/  FMUL R8, R31, R47 ;  /* 0x0000002f1f087220 */ /* 0x000fe20000400000 */
[----:B---3--:R-:W-:Y:S01]  /*bba0*/  HADD2.F32 R52, -RZ, R69.H1_H1 ;  /* 0x30000045ff347230 */ /* 0x008fe20000004100 */
[----:B------:R-:W-:Y:S01]  /*bbb0*/  F2FP.F16.F32.PACK_AB R66, R6, R5 ;  /* 0x000000050642723e */ /* 0x000fe200000000ff */
[C---:B------:R-:W-:Y:S01]  /*bbc0*/  FFMA R7, R48.reuse, R50, R7 ;  /* 0x0000003230077223 */ /* 0x040fe20000000007 */
[----:B------:R-:W-:Y:S01]  /*bbd0*/  FFMA R8, R48, R51, R8 ;  /* 0x0000003330087223 */ /* 0x000fe20000000008 */
[----:B------:R-:W-:Y:S02]  /*bbe0*/  HADD2.F32 R51, -RZ, R56.H1_H1 ;  /* 0x30000038ff337230 */ /* 0x000fe40000004100 */
[-C--:B------:R-:W-:Y:S01]  /*bbf0*/  FMUL R25, R9, R47.reuse ;  /* 0x0000002f09197220 */ /* 0x080fe20000400000 */
[----:B------:R-:W-:Y:S01]  /*bc00*/  FMUL R9, R32, R47 ;  /* 0x0000002f20097220 */ /* 0x000fe20000400000 */
[--C-:B------:R-:W-:Y:S01]  /*bc10*/  HADD2.F32 R50, -RZ, R58.reuse.H0_H0 ;  /* 0x2000003aff327230 */ /* 0x100fe20000004100 */
[----:B------:R-:W-:Y:S01]  /*bc20*/  F2FP.F16.F32.PACK_AB R67, R8, R7 ;  /* 0x000000070843723e */ /* 0x000fe200000000ff */
[----:B------:R-:W-:Y:S01]  /*bc30*/  FMUL R40, R10, R47 ;  /* 0x0000002f0a287220 */ /* 0x000fe20000400000 */
[C---:B------:R-:W-:Y:S01]  /*bc40*/  FFMA R9, R48.reuse, R49, R9 ;  /* 0x0000003130097223 */ /* 0x040fe20000000009 */
[----:B------:R-:W-:Y:S02]  /*bc50*/  HADD2.F32 R49, -RZ, R57.H0_H0 ;  /* 0x20000039ff317230 */ /* 0x000fe40000004100 */
[-C--:B------:R-:W-:Y:S01]  /*bc60*/  FMUL R10, R33, R47.reuse ;  /* 0x0000002f210a7220 */ /* 0x080fe20000400000 */
[----:B------:R1:W-:Y:S01]  /*bc70*/  STSM.16.MT88.4 [R86+0x1000], R64 ;  /* 0x0010004056007844 */ /* 0x0003e20000004200 */
[----:B------:R-:W-:Y:S01]  /*bc80*/  FMUL R41, R11, R47 ;  /* 0x0000002f0b297220 */ /* 0x000fe20000400000 */
[----:B------:R-:W-:Y:S02]  /*bc90*/  HADD2.F32 R53, -RZ, R73.H0_H0 ;  /* 0x20000049ff357230 */ /* 0x000fe40000004100 */
[----:B------:R-:W-:Y:S01]  /*bca0*/  FFMA R10, R48, R51, R10 ;  /* 0x00000033300a7223 */ /* 0x000fe2000000000a */
[-C--:B------:R-:W-:Y:S01]  /*bcb0*/  FMUL R11, R34, R47.reuse ;  /* 0x0000002f220b7220 */ /* 0x080fe20000400000 */
[----:B------:R-:W-:Y:S02]  /*bcc0*/  HADD2.F32 R51, -RZ, R57.H1_H1 ;  /* 0x30000039ff337230 */ /* 0x000fe40000004100 */
[-C--:B------:R-:W-:Y:S01]  /*bcd0*/  FMUL R42, R12, R47.reuse ;  /* 0x0000002f0c2a7220 */ /* 0x080fe20000400000 */
[----:B------:R-:W-:Y:S01]  /*bce0*/  FMUL R43, R13, R47 ;  /* 0x0000002f0d2b7220 */ /* 0x000fe20000400000 */
[----:B------:R-:W-:Y:S01]  /*bcf0*/  FFMA R11, R48, R49, R11 ;  /* 0x00000031300b7223 */ /* 0x000fe2000000000b */
[----:B------:R-:W-:Y:S01]  /*bd00*/  HADD2.F32 R49, -RZ, R58.H1_H1 ;  /* 0x3000003aff317230 */ /* 0x000fe20000004100 */
[----:B------:R-:W-:Y:S01]  /*bd10*/  F2FP.F16.F32.PACK_AB R104, R10, R9 ;  /* 0x000000090a68723e */ /* 0x000fe200000000ff */
[-C--:B------:R-:W-:Y:S01]  /*bd20*/  FMUL R12, R35, R47.reuse ;  /* 0x0000002f230c7220 */ /* 0x080fe20000400000 */
[-C--:B------:R-:W-:Y:S01]  /*bd30*/  FMUL R44, R14, R47.reuse ;  /* 0x0000002f0e2c7220 */ /* 0x080fe20000400000 */
[-C--:B------:R-:W-:Y:S01]  /*bd40*/  FMUL R13, R36, R47.reuse ;  /* 0x0000002f240d7220 */ /* 0x080fe20000400000 */
[----:B------:R-:W-:Y:S01]  /*bd50*/  FMUL R14, R37, R47 ;  /* 0x0000002f250e7220 */ /* 0x000fe20000400000 */
[C---:B------:R-:W-:Y:S01]  /*bd60*/  FFMA R12, R48.reuse, R51, R12 ;  /* 0x00000033300c7223 */ /* 0x040fe2000000000c */
[--C-:B------:R-:W-:Y:S02]  /*bd70*/  HADD2.F32 R51, -RZ, R68.reuse.H0_H0 ;  /* 0x20000044ff337230 */ /* 0x100fe40000004100 */
[C---:B------:R-:W-:Y:S01]  /*bd80*/  FFMA R13, R48.reuse, R50, R13 ;  /* 0x00000032300d7223 */ /* 0x040fe2000000000d */
[--C-:B------:R-:W-:Y:S02]  /*bd90*/  HADD2.F32 R50, -RZ, R59.reuse.H0_H0 ;  /* 0x2000003bff327230 */ /* 0x100fe40000004100 */
[----:B------:R-:W-:Y:S01]  /*bda0*/  FFMA R14, R48, R49, R14 ;  /* 0x00000031300e7223 */ /* 0x000fe2000000000e */
[----:B------:R-:W-:Y:S02]  /*bdb0*/  HADD2.F32 R49, -RZ, R59.H1_H1 ;  /* 0x3000003bff317230 */ /* 0x000fe40000004100 */
[-C--:B------:R-:W-:Y:S01]  /*bdc0*/  FMUL R45, R15, R47.reuse ;  /* 0x0000002f0f2d7220 */ /* 0x080fe20000400000 */
[-C--:B------:R-:W-:Y:S01]  /*bdd0*/  FMUL R46, R16, R47.reuse ;  /* 0x0000002f102e7220 */ /* 0x080fe20000400000 */
[-C--:B------:R-:W-:Y:S01]  /*bde0*/  FMUL R15, R38, R47.reuse ;  /* 0x0000002f260f7220 */ /* 0x080fe20000400000 */
[-C--:B------:R-:W-:Y:S01]  /*bdf0*/  FMUL R16, R39, R47.reuse ;  /* 0x0000002f27107220 */ /* 0x080fe20000400000 */
[-C--:B------:R-:W-:Y:S01]  /*be00*/  FMUL R17, R17, R47.reuse ;  /* 0x0000002f11117220 */ /* 0x080fe20000400000 */
[----:B------:R-:W-:Y:S01]  /*be10*/  FMUL R18, R18, R47 ;  /* 0x0000002f12127220 */ /* 0x000fe20000400000 */
[C---:B------:R-:W-:Y:S01]  /*be20*/  FFMA R15, R48.reuse, R50, R15 ;  /* 0x00000032300f7223 */ /* 0x040fe2000000000f */
[----:B------:R-:W-:Y:S02]  /*be30*/  HADD2.F32 R50, -RZ, R68.H1_H1 ;  /* 0x30000044ff327230 */ /* 0x000fe40000004100 */
[C---:B------:R-:W-:Y:S01]  /*be40*/  FFMA R16, R48.reuse, R49, R16 ;  /* 0x0000003130107223 */ /* 0x040fe20000000010 */
[----:B------:R-:W-:Y:S02]  /*be50*/  HADD2.F32 R49, -RZ, R69.H0_H0 ;  /* 0x20000045ff317230 */ /* 0x000fe40000004100 */
[C---:B------:R-:W-:Y:S01]  /*be60*/  FFMA R20, R48.reuse, R51, R20 ;  /* 0x0000003330147223 */ /* 0x040fe20000000014 */
[----:B------:R-:W-:Y:S02]  /*be70*/  HADD2.F32 R51, -RZ, R71.H0_H0 ;  /* 0x20000047ff337230 */ /* 0x000fe40000004100 */
[C---:B------:R-:W-:Y:S01]  /*be80*/  FFMA R21, R48.reuse, R50, R21 ;  /* 0x0000003230157223 */ /* 0x040fe20000000015 */
[--C-:B------:R-:W-:Y:S02]  /*be90*/  HADD2.F32 R50, -RZ, R70.reuse.H1_H1 ;  /* 0x30000046ff327230 */ /* 0x100fe40000004100 */
[C---:B------:R-:W-:Y:S01]  /*bea0*/  FFMA R22, R48.reuse, R49, R22 ;  /* 0x0000003130167223 */ /* 0x040fe20000000016 */
[----:B------:R-:W-:Y:S02]  /*beb0*/  HADD2.F32 R49, -RZ, R70.H0_H0 ;  /* 0x20000046ff317230 */ /* 0x000fe40000004100 */
[----:B------:R-:W-:Y:S01]  /*bec0*/  FFMA R23, R48, R52, R23 ;  /* 0x0000003430177223 */ /* 0x000fe20000000017 */
[----:B------:R-:W-:Y:S02]  /*bed0*/  HADD2.F32 R52, -RZ, R75.H1_H1 ;  /* 0x3000004bff347230 */ /* 0x000fe40000004100 */
[----:B------:R-:W-:Y:S01]  /*bee0*/  FMUL R19, R19, R47 ;  /* 0x0000002f13137220 */ /* 0x000fe20000400000 */
[----:B------:R-:W-:Y:S01]  /*bef0*/  F2FP.F16.F32.PACK_AB R105, R12, R11 ;  /* 0x0000000b0c69723e */ /* 0x000fe200000000ff */
[C---:B------:R-:W-:Y:S01]  /*bf00*/  FFMA R24, R48.reuse, R49, R24 ;  /* 0x0000003130187223 */ /* 0x040fe20000000018 */
[C---:B------:R-:W-:Y:S01]  /*bf10*/  FFMA R25, R48.reuse, R50, R25 ;  /* 0x0000003230197223 */ /* 0x040fe20000000019 */
[----:B------:R-:W-:Y:S01]  /*bf20*/  FFMA R40, R48, R51, R40 ;  /* 0x0000003330287223 */ /* 0x000fe20000000028 */
[----:B------:R-:W-:Y:S01]  /*bf30*/  HADD2.F32 R49, -RZ, R71.H1_H1 ;  /* 0x30000047ff317230 */ /* 0x000fe20000004100 */
[----:B------:R-:W-:Y:S01]  /*bf40*/  F2FP.F16.F32.PACK_AB R106, R14, R13 ;  /* 0x0000000d0e6a723e */ /* 0x000fe200000000ff */
[--C-:B------:R-:W-:Y:S01]  /*bf50*/  HADD2.F32 R51, -RZ, R72.reuse.H0_H0 ;  /* 0x20000048ff337230 */ /* 0x100fe20000004100 */
[----:B------:R-:W-:Y:S01]  /*bf60*/  F2FP.F16.F32.PACK_AB R107, R16, R15 ;  /* 0x0000000f106b723e */ /* 0x000fe200000000ff */
[----:B------:R-:W-:Y:S02]  /*bf70*/  HADD2.F32 R50, -RZ, R72.H1_H1 ;  /* 0x30000048ff327230 */ /* 0x000fe40000004100 */
[C---:B------:R-:W-:Y:S01]  /*bf80*/  FFMA R41, R48.reuse, R49, R41 ;  /* 0x0000003130297223 */ /* 0x040fe20000000029 */
[----:B------:R-:W-:Y:S02]  /*bf90*/  HADD2.F32 R49, -RZ, R73.H1_H1 ;  /* 0x30000049ff317230 */ /* 0x000fe40000004100 */
[C---:B------:R-:W-:Y:S01]  /*bfa0*/  FFMA R42, R48.reuse, R51, R42 ;  /* 0x00000033302a7223 */ /* 0x040fe2000000002a */
[----:B------:R1:W-:Y:S01]  /*bfb0*/  STSM.16.MT88.4 [R86+0x1800], R104 ;  /* 0x0018006856007844 */ /* 0x0003e20000004200 */
[C---:B------:R-:W-:Y:S01]  /*bfc0*/  FFMA R43, R48.reuse, R50, R43 ;  /* 0x00000032302b7223 */ /* 0x040fe2000000002b */
[--C-:B------:R-:W-:Y:S02]  /*bfd0*/  HADD2.F32 R51, -RZ, R74.reuse.H0_H0 ;  /* 0x2000004aff337230 */ /* 0x100fe40000004100 */
[C---:B------:R-:W-:Y:S01]  /*bfe0*/  FFMA R44, R48.reuse, R53, R44 ;  /* 0x00000035302c7223 */ /* 0x040fe2000000002c */
[----:B------:R-:W-:Y:S02]  /*bff0*/  HADD2.F32 R50, -RZ, R74.H1_H1 ;  /* 0x3000004aff327230 */ /* 0x000fe40000004100 */
[C---:B------:R-:W-:Y:S01]  /*c000*/  FFMA R45, R48.reuse, R49, R45 ;  /* 0x00000031302d7223 */ /* 0x040fe2000000002d */
[----:B------:R-:W-:Y:S02]  /*c010*/  HADD2.F32 R53, -RZ, R75.H0_H0 ;  /* 0x2000004bff357230 */ /* 0x000fe40000004100 */
[C---:B------:R-:W-:Y:S01]  /*c020*/  FFMA R46, R48.reuse, R51, R46 ;  /* 0x00000033302e7223 */ /* 0x040fe2000000002e */
[----:B------:R-:W-:Y:S01]  /*c030*/  F2FP.F16.F32.PACK_AB R108, R21, R20 ;  /* 0x00000014156c723e */ /* 0x000fe200000000ff */
[C---:B------:R-:W-:Y:S01]  /*c040*/  FFMA R17, R48.reuse, R50, R17 ;  /* 0x0000003230117223 */ /* 0x040fe20000000011 */
[----:B------:R-:W-:Y:S01]  /*c050*/  F2FP.F16.F32.PACK_AB R109, R23, R22 ;  /* 0x00000016176d723e */ /* 0x000fe200000000ff */
[C---:B------:R-:W-:Y:S01]  /*c060*/  FFMA R18, R48.reuse, R53, R18 ;  /* 0x0000003530127223 */ /* 0x040fe20000000012 */
[----:B------:R-:W-:Y:S01]  /*c070*/  FFMA R19, R48, R52, R19 ;  /* 0x0000003430137223 */ /* 0x000fe20000000013 */
[----:B------:R-:W-:Y:S01]  /*c080*/  F2FP.F16.F32.PACK_AB R110, R25, R24 ;  /* 0x00000018196e723e */ /* 0x000fe200000000ff */
[----:B------:R-:W-:Y:S01]  /*c090*/  BSSY.RECONVERGENT B0, `(.L_x_170) ;  /* 0x000001c000007945 */ /* 0x000fe20003800200 */
[----:B------:R-:W-:Y:S02]  /*c0a0*/  F2FP.F16.F32.PACK_AB R111, R41, R40 ;  /* 0x00000028296f723e */ /* 0x000fe400000000ff */
[----:B------:R-:W-:Y:S02]  /*c0b0*/  F2FP.F16.F32.PACK_AB R112, R43, R42 ;  /* 0x0000002a2b70723e */ /* 0x000fe400000000ff */
[----:B------:R-:W-:Y:S01]  /*c0c0*/  F2FP.F16.F32.PACK_AB R113, R45, R44 ;  /* 0x0000002c2d71723e */ /* 0x000fe200000000ff */
[----:B------:R1:W-:Y:S01]  /*c0d0*/  STSM.16.MT88.4 [R55+0x1000], R108 ;  /* 0x0010006c37007844 */ /* 0x0003e20000004200 */
[----:B------:R-:W-:Y:S02]  /*c0e0*/  F2FP.F16.F32.PACK_AB R114, R17, R46 ;  /* 0x0000002e1172723e */ /* 0x000fe400000000ff */
[----:B------:R-:W-:Y:S02]  /*c0f0*/  F2FP.F16.F32.PACK_AB R115, R19, R18 ;  /* 0x000000121373723e */ /* 0x000fe400000000ff */
[----:B------:R-:W-:Y:S03]  /*c100*/  ISETP.NE.AND P0, PT, R101, RZ, PT ;  /* 0x000000ff6500720c */ /* 0x000fe60003f05270 */
[----:B------:R1:W-:Y:S01]  /*c110*/  STSM.16.MT88.4 [R55+0x1800], R112 ;  /* 0x0018007037007844 */ /* 0x0003e20000004200 */
[----:B------:R-:W-:Y:S01]  /*c120*/  @!PT LDS RZ, [RZ] ;  /* 0x00000000fffff984 */ /* 0x000fe20000000800 */
[----:B------:R-:W-:Y:S01]  /*c130*/  @!PT LDS RZ, [RZ] ;  /* 0x00000000fffff984 */ /* 0x000fe20000000800 */
[----:B------:R-:W-:Y:S01]  /*c140*/  @!PT LDS RZ, [RZ] ;  /* 0x00000000fffff984 */ /* 0x000fe20000000800 */
[----:B------:R-:W-:Y:S01]  /*c150*/  @!PT LDS RZ, [RZ] ;  /* 0x00000000fffff984 */ /* 0x000fe20000000800 */
[----:B------:R2:W-:Y:S07]  /*c160*/  MEMBAR.ALL.CTA ;  /* 0x0000000000007992 */ /* 0x0005ee0000008000 */
[----:B--2---:R-:W2:Y:S02]  /*c170*/  FENCE.VIEW.ASYNC.S ;  /* 0x00000000000073c6 */ /* 0x004ea40000000000 */
[----:B--2---:R-:W-:Y:S06]  /*c180*/  BAR.SYNC.DEFER_BLOCKING 0x1, 0x80 ;  /* 0x0042000000007b1d */ /* 0x004fec0000010000 */
[----:B------:R-:W-:Y:S05]  /*c190*/  @!P0 BRA `(.L_x_171) ;  /* 0x00000000002c8947 */ /* 0x000fea0003800000 */
[----:B------:R-:W-:Y:S02]  /*c1a0*/  UIADD3 UR7, UPT, UPT, UR43, 0x1000, URZ ;  /* 0x000010002b077890 */ /* 0x000fe4000fffe0ff */
[----:B------:R-:W-:Y:S02]  /*c1b0*/  UIADD3 UR5, UPT, UPT, UR41, 0x40, URZ ;  /* 0x0000004029057890 */ /* 0x000fe4000fffe0ff */
[----:B------:R-:W-:Y:S02]  /*c1c0*/  UIADD3 UR4, UPT, UPT, UR43, 0x2000, URZ ;  /* 0x000020002b047890 */ /* 0x000fe4000fffe0ff */
[----:B------:R-:W-:Y:S01]  /*c1d0*/  MOV R81, UR7 ;  /* 0x0000000700517c02 */ /* 0x000fe20008000f00 */
[----:B------:R-:W-:Y:S03]  /*c1e0*/  UMOV UR6, UR42 ;  /* 0x0000002a00067c82 */ /* 0x000fe60008000000 */
[----:B------:R-:W-:Y:S11]  /*c1f0*/  R2UR UR40, R81 ;  /* 0x00000000512872ca */ /* 0x000ff600000e0000 */
[----:B------:R-:W-:Y:S02]  /*c200*/  @!UPT UIADD3 URZ, UPT, UPT, URZ, URZ, URZ ;  /* 0x000000fffffff290 */ /* 0x000fe4000fffe0ff */
[----:B------:R2:W-:Y:S01]  /*c210*/  UTMASTG.2D [UR40], [UR56] ;  /* 0x00000028380073b5 */ /* 0x0005e20008008000 */
[----:B------:R2:W-:Y:S01]  /*c220*/  UTMASTG.2D [UR4], [UR56] ;  /* 0x00000004380073b5 */ /* 0x0005e20008008000 */
[----:B------:R0:W-:Y:S01]  /*c230*/  UTMACMDFLUSH ;  /* 0x00000000000079b7 */ /* 0x0001e20000000000 */
[----:B--2---:R-:W-:Y:S04]  /*c240*/  DEPBAR.LE SB0, 0x1 ;  /* 0x000080400000791a */ /* 0x004fe80000000000 */
.L_x_171:
[----:B------:R-:W-:Y:S05]  /*c250*/  BSYNC.RECONVERGENT B0 ;  /* 0x0000000000007941 */ /* 0x000fea0003800200 */
.L_x_170:
[----:B------:R-:W-:Y:S01]  /*c260*/  UISETP.NE.AND UP1, UPT, UR54, URZ, UPT ;  /* 0x000000ff3600728c */ /* 0x000fe2000bf25270 */
[----:B------:R-:W-:Y:S01]  /*c270*/  BAR.SYNC.DEFER_BLOCKING 0x1, 0x80 ;  /* 0x0042000000007b1d */ /* 0x000fe20000010000 */
[----:B------:R-:W-:Y:S01]  /*c280*/  SHF.L.U32 R0, R91, 0x1f, RZ ;  /* 0x0000001f5b007819 */ /* 0x000fe200000006ff */
[----:B------:R-:W-:Y:S03]  /*c290*/  IMAD R102, R95, 0x2, R102 ;  /* 0x000000025f667824 */ /* 0x000fe600078e0266 */
[----:B------:R-:W-:Y:S05]  /*c2a0*/  PLOP3.LUT P0, PT, PT, PT, UP1, 0x80, 0x8 ;  /* 0x000000000008781c */ /* 0x000fea0003f0f018 */
[----:B------:R-:W-:Y:S04]  /*c2b0*/  @UP1 ULEA UR4, UR53, UR43, 0x3 ;  /* 0x0000002b35041291 */ /* 0x000fe8000f8e18ff */
[----:B------:R-:W-:Y:S04]  /*c2c0*/  @UP1 UIADD3 UR4, UPT, UPT, UR4, 0x110, URZ ;  /* 0x0000011004041890 */ /* 0x000fe8000fffe0ff */
[----:B------:R-:W-:Y:S09]  /*c2d0*/  @UP1 UPRMT UR4, UR52, 0x654, UR4 ;  /* 0x0000065434041896 */ /* 0x000ff20008000004 */
[----:B------:R-:W-:Y:S01]  /*c2e0*/  @P0 SYNCS.ARRIVE.TRANS64.RED.A1T0 RZ, [UR4], RZ ;  /* 0x000000ffffff09a7 */ /* 0x000fe20008100404 */
[----:B------:R-:W-:Y:S01]  /*c2f0*/  @UP1 UIADD3 UR4, UPT, UPT, UR53, 0x1, URZ ;  /* 0x0000000135041890 */ /* 0x000fe2000fffe0ff */
[----:B------:R-:W-:Y:S01]  /*c300*/  BSSY B0, `(.L_x_172) ;  /* 0x0000008000007945 */ /* 0x000fe20003800000 */
[----:B------:R-:W-:Y:S02]  /*c310*/  FSETP.NEU.AND P0, PT, R48, RZ, PT ;  /* 0x000000ff3000720b */ /* 0x000fe40003f0d000 */
[----:B------:R-:W-:Y:S01]  /*c320*/  @UP1 UISETP.NE.AND UP0, UPT, UR4, 0x4, UPT ;  /* 0x000000040400188c */ /* 0x000fe2000bf05270 */
[----:B------:R-:W2:Y:S03]  /*c330*/  SYNCS.PHASECHK.TRANS64.TRYWAIT P1, [UR43+0xf8], R0 ;  /* 0x0000f800ff0075a7 */ /* 0x000ea6000802112b */
[----:B------:R-:W-:Y:S01]  /*c340*/  @UP1 USEL UR53, UR4, URZ, UP0 ;  /* 0x000000ff04351287 */ /* 0x000fe20008000000 */
[----:B--2---:R-:W-:Y:S11]  /*c350*/  @P1 BRA `(.L_x_173) ;  /* 0x0000000000081947 */ /* 0x004ff60003800000 */
[----:B------:R-:W2:Y:S02]  /*c360*/  SYNCS.PHASECHK.TRANS64.TRYWAIT P1, [UR43+0xf8], R0 ;  /* 0x0000f800ff0075a7 */ /* 0x000ea4000802112b */
[----:B--2---:R-:W-:Y:S05]  /*c370*/  @!P1 BRA `(.L_x_174) ;  /* 0x00000068004c9947 */ /* 0x004fea0003800000 */
.L_x_173:
[----:B------:R-:W-:Y:S05]  /*c380*/  BSYNC B0 ;  /* 0x0000000000007941 */ /* 0x000fea0003800000 */
.L_x_172:
[----:B------:R-:W-:Y:S05]  /*c390*/  @P0 WARPSYNC.ALL ;  /* 0x0000000000000948 */ /* 0x000fea0003800000 */
[----:B------:R3:W1:Y:S01]  /*c3a0*/  @P0 LDSM.16.MT88.4 R60, [R92+UR43+0x3000] ;  /* 0x0030002b5c3c083b */ /* 0x0006620008004200 */
[----:B------:R-:W-:Y:S02]  /*c3b0*/  CS2R R38, SRZ ;  /* 0x0000000000267805 */ /* 0x000fe4000001ff00 */
[----:B------:R-:W-:Y:S02]  /*c3c0*/  CS2R R36, SRZ ;  /* 0x0000000000247805 */ /* 0x000fe4000001ff00 */
[----:B------:R-:W-:Y:S01]  /*c3d0*/  CS2R R34, SRZ ;  /* 0x0000000000227805 */ /* 0x000fe2000001ff00 */
[----:B------:R3:W1:Y:S01]  /*c3e0*/  @P0 LDSM.16.MT88.4 R56, [R92+UR43+0x3800] ;  /* 0x0038002b5c38083b */ /* 0x0006620008004200 */
[----:B------:R-:W-:Y:S02]  /*c3f0*/  CS2R R32, SRZ ;  /* 0x0000000000207805 */ /* 0x000fe4000001ff00 */
[----:B------:R-:W-:Y:S02]  /*c400*/  CS2R R30, SRZ ;  /* 0x00000000001e7805 */ /* 0x000fe4000001ff00 */
[----:B------:R-:W-:Y:S01]  /*c410*/  CS2R R28, SRZ ;  /* 0x00000000001c7805 */ /* 0x000fe2000001ff00 */
[----:B------:R3:W1:Y:S01]  /*c420*/  @P0 LDSM.16.MT88.4 R68, [R102+0x2000] ;  /* 0x002000006644083b */ /* 0x0006620000004200 */
[----:B------:R-:W-:Y:S02]  /*c430*/  CS2R R26, SRZ ;  /* 0x00000000001a7805 */ /* 0x000fe4000001ff00 */
[----:B------:R-:W-:Y:S02]  /*c440*/  CS2R R24, SRZ ;  /* 0x0000000000187805 */ /* 0x000fe4000001ff00 */
[----:B------:R-:W-:Y:S01]  /*c450*/  CS2R R18, SRZ ;  /* 0x0000000000127805 */ /* 0x000fe2000001ff00 */
[----:B------:R3:W1:Y:S01]  /*c460*/  @P0 LDSM.16.MT88.4 R72, [R102+0x2800] ;  /* 0x002800006648083b */ /* 0x0006620000004200 */
[----:B------:R-:W-:Y:S02]  /*c470*/  ISETP.GE.AND P0, PT, R100, 0x1, PT ;  /* 0x000000016400780c */ /* 0x000fe40003f06270 */
[----:B------:R-:W-:Y:S02]  /*c480*/  CS2R R16, SRZ ;  /* 0x0000000000107805 */ /* 0x000fe4000001ff00 */
[----:B------:R-:W-:Y:S02]  /*c490*/  CS2R R14, SRZ ;  /* 0x00000000000e7805 */ /* 0x000fe4000001ff00 */
[----:B------:R-:W-:Y:S02]  /*c4a0*/  CS2R R12, SRZ ;  /* 0x00000000000c7805 */ /* 0x000fe4000001ff00 */
[----:B------:R-:W-:Y:S02]  /*c4b0*/  CS2R R10, SRZ ;  /* 0x00000000000a7805 */ /* 0x000fe4000001ff00 */
[----:B------:R-:W-:Y:S02]  /*c4c0*/  CS2R R8, SRZ ;  /* 0x0000000000087805 */ /* 0x000fe4000001ff00 */
[----:B------:R-:W-:Y:S02]  /*c4d0*/  CS2R R6, SRZ ;  /* 0x0000000000067805 */ /* 0x000fe4000001ff00 */
[----:B------:R-:W-:Y:S01]  /*c4e0*/  CS2R R4, SRZ ;  /* 0x0000000000047805 */ /* 0x000fe2000001ff00 */
[----:B------:R-:W-:Y:S06]  /*c4f0*/  @!P0 BRA `(.L_x_175) ;  /* 0x0000000000c48947 */ /* 0x000fec0003800000 */
[----:B--2---:R-:W-:Y:S05]  /*c500*/  VIADD R3, R54, 0x20 ;  /* 0x0000002036037836 */ /* 0x004fea0000000000 */
[----:B------:R-:W-:Y:S04]  /*c510*/  SHF.R.U32.HI R3, RZ, 0x15, R3 ;  /* 0x00000015ff037819 */ /* 0x000fe80000011603 */
[----:B------:R-:W-:Y:S11]  /*c520*/  LOP3.LUT P0, RZ, R3, 0x3, R80, 0x48, !PT ;  /* 0x0000000303ff7812 */ /* 0x000ff60007804850 */
[----:B------:R-:W-:Y:S02]  /*c530*/  @!UPT UIADD3 URZ, UPT, UPT, URZ, URZ, URZ ;  /* 0x000000fffffff290 */ /* 0x000fe4000fffe0ff */
[----:B------:R-:W-:Y:S05]  /*c540*/  @!P0 BRA `(.L_x_176) ;  /* 0x0000000000408947 */ /* 0x000fea0003800000 */
[----:B------:R-:W2:Y:S01]  /*c550*/  LDCU.64 UR8, c[0x4][0x70] ;  /* 0x01000e00ff0877ac */ /* 0x000ea20008000a00 */
[----:B------:R-:W-:Y:S01]  /*c560*/  MOV R3, 0x0 ;  /* 0x0000000000037802 */ /* 0x000fe20000000f00 */
[----:B------:R-:W-:Y:S02]  /*c570*/  HFMA2 R12, -RZ, RZ, 0, 5.9604644775390625e-08 ;  /* 0x00000001ff0c7431 */ /* 0x000fe400000001ff */
[----:B------:R-:W-:Y:S02]  /*c580*/  IMAD.MOV.U32 R8, RZ, RZ, 0x192 ;  /* 0x00000192ff087424 */ /* 0x000fe400078e00ff */
[----:B------:R-:W-:Y:S01]  /*c590*/  IMAD.MOV.U32 R13, RZ, RZ, RZ ;  /* 0x000000ffff0d7224 */ /* 0x000fe200078e00ff */
[----:B------:R-:W5:Y:S01]  /*c5a0*/  LDCU.64 UR6, c[0x4][0x78] ;  /* 0x01000f00ff0677ac */ /* 0x000f620008000a00 */
[----:B------:R-:W1:Y:S01]  /*c5b0*/  LDC.64 R2, c[0x4][R3] ;  /* 0x0100000003027b82 */ /* 0x000e620000000a00 */
[----:B------:R-:W3:Y:S01]  /*c5c0*/  LDCU.64 UR4, c[0x4][0x10] ;  /* 0x01000200ff0477ac */ /* 0x000ee20008000a00 */
[----:B--2---:R-:W-:Y:S01]  /*c5d0*/  MOV R5, UR9 ;  /* 0x0000000900057c02 */ /* 0x004fe20008000f00 */
[----:B------:R-:W-:Y:S01]  /*c5e0*/  IMAD.U32 R4, RZ, RZ, UR8 ;  /* 0x00000008ff047e24 */ /* 0x000fe2000f8e00ff */
[----:B-----5:R-:W-:Y:S01]  /*c5f0*/  MOV R7, UR7 ;  /* 0x0000000700077c02 */ /* 0x020fe20008000f00 */
[----:B------:R-:W-:Y:S01]  /*c600*/  IMAD.U32 R6, RZ, RZ, UR6 ;  /* 0x00000006ff067e24 */ /* 0x000fe2000f8e00ff */
[----:B---3--:R-:W-:Y:S01]  /*c610*/  MOV R11, UR5 ;  /* 0x00000005000b7c02 */ /* 0x008fe20008000f00 */
[----:B------:R-:W-:Y:S02]  /*c620*/  IMAD.U32 R10, RZ, RZ, UR4 ;  /* 0x00000004ff0a7e24 */ /* 0x000fe4000f8e00ff */
[----:B------:R-:W-:Y:S07]  /*c630*/  LEPC R20, `(.L_x_176) ;  /* 0x000000001014794e */ /* 0x000fee0000000000 */
[----:B-1--4-:R-:W-:Y:S05]  /*c640*/  CALL.ABS.NOINC R2 ;  /* 0x0000000002007343 */ /* 0x012fea0003c00000 */
.L_x_176:
[----:B------:R-:W-:Y:S05]  /*c650*/  WARPSYNC.ALL ;  /* 0x0000000000007948 */ /* 0x000fea0003800000 */
[C---:B------:R-:W-:Y:S01]  /*c660*/  R2UR UR4, R54.reuse ;  /* 0x00000000360472ca */ /* 0x040fe200000e0000 */
[----:B------:R-:W-:Y:S05]  /*c670*/  VIADD R3, R54, 0x100020 ;  /* 0x0010002036037836 */ /* 0x000fea0000000000 */
[----:B------:R-:W-:Y:S04]  /*c680*/  SHF.R.U32.HI R3, RZ, 0x15, R3 ;  /* 0x00000015ff037819 */ /* 0x000fe80000011603 */
[----:B------:R-:W-:Y:S03]  /*c690*/  LOP3.LUT P0, RZ, R3, 0x3, R80, 0x48, !PT ;  /* 0x0000000303ff7812 */ /* 0x000fe60007804850 */
[----:B------:R-:W2:Y:S10]  /*c6a0*/  LDTM.16dp256bit.x4 R24, tmem[UR4+0x20] ;  /* 0x00002004001879ee */ /* 0x000eb40008120000 */
[----:B--2---:R-:W-:Y:S05]  /*c6b0*/  @!P0 BRA `(.L_x_177) ;  /* 0x0000000000408947 */ /* 0x004fea0003800000 */
        /* <DEDUP_REMOVED lines=16> */
.L_x_177:
[----:B------:R-:W-:Y:S05]  /*c7c0*/  WARPSYNC.ALL ;  /* 0x0000000000007948 */ /* 0x000fea0003800000 */
[----:B------:R-:W-:Y:S11]  /*c7d0*/  R2UR UR4, R54 ;  /* 0x00000000360472ca */ /* 0x000ff600000e0000 */
[----:B------:R-:W-:Y:S02]  /*c7e0*/  @!UPT UIADD3 URZ, UPT, UPT, URZ, URZ, URZ ;  /* 0x000000fffffff290 */ /* 0x000fe4000fffe0ff */
[----:B------:R-:W2:Y:S02]  /*c7f0*/  LDTM.16dp256bit.x4 R4, tmem[UR4+0x100020] ;  /* 0x10002004000479ee */ /* 0x000ea40008120000 */
[----:B--2---:R-:W-:Y:S01]  /*c800*/  NOP ;  /* 0x0000000000007918 */ /* 0x004fe20000000000 */
.L_x_175:
[--C-:B-1----:R-:W-:Y:S01]  /*c810*/  HADD2.F32 R49, -RZ, R60.reuse.H0_H0 ;  /* 0x2000003cff317230 */ /* 0x102fe20000004100 */
[----:B------:R-:W-:Y:S05]  /*c820*/  WARPSYNC.ALL ;  /* 0x0000000000007948 */ /* 0x000fea0003800000 */
[-C--:B--2---:R-:W-:Y:S01]  /*c830*/  FMUL R0, R24, R47.reuse ;  /* 0x0000002f18007220 */ /* 0x084fe20000400000 */
        /* <DEDUP_REMOVED lines=25> */
[--C-:B------:R-:W-:Y:S02]  /*c9d0*/  HADD2.F32 R49, -RZ, R56.reuse.H0_H0 ;  /* 0x20000038ff317230 */ /* 0x100fe40000004100 */
[-C--:B------:R-:W-:Y:S01]  /*c9e0*/  FMUL R7, R30, R47.reuse ;  /* 0x0000002f1e077220 */ /* 0x080fe20000400000 */
[----:B------:R-:W-:Y:S01]  /*c9f0*/  FMUL R8, R31, R47 ;  /* 0x0000002f1f087220 */ /* 0x000fe20000400000 */
[----:B------:R-:W-:Y:S01]  /*ca00*/  HADD2.F32 R52, -RZ, R69.H1_H1 ;  /* 0x30000045ff347230 */ /* 0x000fe20000004100 */
        /* <DEDUP_REMOVED lines=96> */
[----:B------:R-:W-:Y:S01]  /*d010*/  UIADD3 UR8, UPT, UPT, UR43, 0x3000, URZ ;  /* 0x000030002b087890 */ /* 0x000fe2000fffe0ff */
[----:B------:R-:W-:Y:S01]  /*d020*/  UMOV UR9, UR41 ;  /* 0x0000002900097c82 */ /* 0x000fe20008000000 */
[----:B------:R-:W-:Y:S02]  /*d030*/  UIADD3 UR5, UPT, UPT, UR41, 0x40, URZ ;  /* 0x0000004029057890 */ /* 0x000fe4000fffe0ff */
[----:B------:R-:W-:Y:S01]  /*d040*/  UIADD3 UR4, UPT, UPT, UR43, 0x4000, URZ ;  /* 0x000040002b047890 */ /* 0x000fe2000fffe0ff */
[----:B------:R-:W-:Y:S04]  /*d050*/  UMOV UR6, UR10 ;  /* 0x0000000a00067c82 */ /* 0x000fe80008000000 */
[----:B------:R2:W-:Y:S04]  /*d060*/  UTMASTG.2D [UR8], [UR56] ;  /* 0x00000008380073b5 */ /* 0x0005e80008008000 */
[----:B------:R2:W-:Y:S01]  /*d070*/  UTMASTG.2D [UR4], [UR56] ;  /* 0x00000004380073b5 */ /* 0x0005e20008008000 */
[----:B------:R0:W-:Y:S01]  /*d080*/  UTMACMDFLUSH ;  /* 0x00000000000079b7 */ /* 0x0001e20000000000 */
[----:B--2---:R-:W-:Y:S04]  /*d090*/  DEPBAR.LE SB0, 0x1 ;  /* 0x000080400000791a */ /* 0x004fe80000000000 */
.L_x_179:
[----:B------:R-:W-:Y:S05]  /*d0a0*/  BSYNC.RECONVERGENT B0 ;  /* 0x0000000000007941 */ /* 0x000fea0003800200 */
.L_x_178:
[----:B------:R-:W-:Y:S01]  /*d0b0*/  BAR.SYNC.DEFER_BLOCKING 0x1, 0x80 ;  /* 0x0042000000007b1d */ /* 0x000fe20000010000 */
[----:B------:R-:W-:Y:S01]  /*d0c0*/  ULEA UR4, UR53, UR43, 0x3 ;  /* 0x0000002b35047291 */ /* 0x000fe2000f8e18ff */
[----:B------:R-:W-:Y:S01]  /*d0d0*/  SHF.L.U32 R3, R91, 0x1f, RZ ;  /* 0x0000001f5b037819 */ /* 0x000fe200000006ff */
[----:B------:R-:W-:Y:S01]  /*d0e0*/  UIADD3 UR40, UPT, UPT, UR53, 0x1, URZ ;  /* 0x0000000135287890 */ /* 0x000fe2000fffe0ff */
[----:B------:R-:W-:Y:S01]  /*d0f0*/  FSETP.NEU.AND P0, PT, R48, RZ, PT ;  /* 0x000000ff3000720b */ /* 0x000fe20003f0d000 */
[----:B------:R-:W-:Y:S04]  /*d100*/  UIADD3 UR4, UPT, UPT, UR4, 0x110, URZ ;  /* 0x0000011004047890 */ /* 0x000fe8000fffe0ff */
[----:B------:R-:W-:Y:S09]  /*d110*/  UPRMT UR4, UR52, 0x654, UR4 ;  /* 0x0000065434047896 */ /* 0x000ff20008000004 */
[----:B------:R-:W-:Y:S01]  /*d120*/  SYNCS.ARRIVE.TRANS64.RED.A1T0 RZ, [UR4], RZ ;  /* 0x000000ffffff79a7 */ /* 0x000fe20008100404 */
[----:B------:R-:W-:Y:S01]  /*d130*/  BSSY B0, `(.L_x_180) ;  /* 0x0000005000007945 */ /* 0x000fe20003800000 */
[----:B------:R-:W2:Y:S03]  /*d140*/  SYNCS.PHASECHK.TRANS64.TRYWAIT P1, [UR43+0x100], R3 ;  /* 0x00010003ff0075a7 */ /* 0x000ea6000802112b */
[----:B--2---:R-:W-:Y:S05]  /*d150*/  @P1 BRA `(.L_x_181) ;  /* 0x0000000000081947 */ /* 0x004fea0003800000 */
[----:B------:R-:W2:Y:S02]  /*d160*/  SYNCS.PHASECHK.TRANS64.TRYWAIT P1, [UR43+0x100], R3 ;  /* 0x00010003ff0075a7 */ /* 0x000ea4000802112b */
[----:B--2---:R-:W-:Y:S05]  /*d170*/  @!P1 BRA `(.L_x_182) ;  /* 0x0000005800e49947 */ /* 0x004fea0003800000 */
.L_x_181:
[----:B------:R-:W-:Y:S05]  /*d180*/  BSYNC B0 ;  /* 0x0000000000007941 */ /* 0x000fea0003800000 */
.L_x_180:
        /* <DEDUP_REMOVED lines=44> */
.L_x_184:
        /* <DEDUP_REMOVED lines=23> */
.L_x_185:
[----:B------:R-:W-:Y:S05]  /*d5c0*/  WARPSYNC.ALL ;  /* 0x0000000000007948 */ /* 0x000fea0003800000 */
[----:B------:R-:W-:Y:S11]  /*d5d0*/  R2UR UR4, R54 ;  /* 0x00000000360472ca */ /* 0x000ff600000e0000 */
[----:B------:R-:W-:Y:S02]  /*d5e0*/  @!UPT UIADD3 URZ, UPT, UPT, URZ, URZ, URZ ;  /* 0x000000fffffff290 */ /* 0x000fe4000fffe0ff */
[----:B------:R-:W2:Y:S02]  /*d5f0*/  LDTM.16dp256bit.x4 R4, tmem[UR4+0x100040] ;  /* 0x10004004000479ee */ /* 0x000ea40008120000 */
[----:B--2---:R-:W-:Y:S01]  /*d600*/  NOP ;  /* 0x0000000000007918 */ /* 0x004fe20000000000 */
.L_x_183:
        /* <DEDUP_REMOVED lines=137> */
.L_x_187:
[----:B------:R-:W-:Y:S05]  /*dea0*/  BSYNC.RECONVERGENT B0 ;  /* 0x0000000000007941 */ /* 0x000fea0003800200 */
.L_x_186:
[----:B------:R-:W-:Y:S01]  /*deb0*/  UISETP.NE.AND UP0, UPT, UR40, 0x4, UPT ;  /* 0x000000042800788c */ /* 0x000fe2000bf05270 */
[----:B------:R-:W-:Y:S01]  /*dec0*/  BAR.SYNC.DEFER_BLOCKING 0x1, 0x80 ;  /* 0x0042000000007b1d */ /* 0x000fe20000010000 */
[----:B------:R-:W-:Y:S02]  /*ded0*/  SHF.L.U32 R3, R91, 0x1f, RZ ;  /* 0x0000001f5b037819 */ /* 0x000fe400000006ff */
[----:B------:R-:W-:Y:S01]  /*dee0*/  USEL UR5, UR40, URZ, UP0 ;  /* 0x000000ff28057287 */ /* 0x000fe20008000000 */
[----:B------:R-:W-:Y:S03]  /*def0*/  FSETP.NEU.AND P0, PT, R48, RZ, PT ;  /* 0x000000ff3000720b */ /* 0x000fe60003f0d000 */
[----:B------:R-:W-:Y:S02]  /*df00*/  ULEA UR4, UR5, UR43, 0x3 ;  /* 0x0000002b05047291 */ /* 0x000fe4000f8e18ff */
[----:B------:R-:W-:Y:S02]  /*df10*/  UIADD3 UR5, UPT, UPT, UR5, 0x1, URZ ;  /* 0x0000000105057890 */ /* 0x000fe4000fffe0ff */
[----:B------:R-:W-:Y:S02]  /*df20*/  UIADD3 UR4, UPT, UPT, UR4, 0x110, URZ ;  /* 0x0000011004047890 */ /* 0x000fe4000fffe0ff */
[----:B------:R-:W-:Y:S02]  /*df30*/  UISETP.NE.AND UP0, UPT, UR5, 0x4, UPT ;  /* 0x000000040500788c */ /* 0x000fe4000bf05270 */
[----:B------:R-:W-:Y:S02]  /*df40*/  UPRMT UR4, UR52, 0x654, UR4 ;  /* 0x0000065434047896 */ /* 0x000fe40008000004 */
[----:B------:R-:W-:Y:S07]  /*df50*/  USEL UR53, UR5, URZ, UP0 ;  /* 0x000000ff05357287 */ /* 0x000fee0008000000 */
[----:B------:R-:W-:Y:S01]  /*df60*/  SYNCS.ARRIVE.TRANS64.RED.A1T0 RZ, [UR4], RZ ;  /* 0x000000ffffff79a7 */ /* 0x000fe20008100404 */
[----:B------:R-:W-:Y:S01]  /*df70*/  BSSY B0, `(.L_x_188) ;  /* 0x0000005000007945 */ /* 0x000fe20003800000 */
[----:B------:R-:W2:Y:S03]  /*df80*/  SYNCS.PHASECHK.TRANS64.TRYWAIT P1, [UR43+0x108], R3 ;  /* 0x00010803ff0075a7 */ /* 0x000ea6000802112b */
[----:B--2---:R-:W-:Y:S05]  /*df90*/  @P1 BRA `(.L_x_189) ;  /* 0x0000000000081947 */ /* 0x004fea0003800000 */
[----:B------:R-:W2:Y:S02]  /*dfa0*/  SYNCS.PHASECHK.TRANS64.TRYWAIT P1, [UR43+0x108], R3 ;  /* 0x00010803ff0075a7 */ /* 0x000ea4000802112b */
[----:B--2---:R-:W-:Y:S05]  /*dfb0*/  @!P1 BRA `(.L_x_190) ;  /* 0x0000004c006c9947 */ /* 0x004fea0003800000 */
.L_x_189:
[----:B------:R-:W-:Y:S05]  /*dfc0*/  BSYNC B0 ;  /* 0x0000000000007941 */ /* 0x000fea0003800000 */
.L_x_188:
        /* <DEDUP_REMOVED lines=44> */
.L_x_192:
        /* <DEDUP_REMOVED lines=23> */
.L_x_193:
[----:B------:R-:W-:Y:S05]  /*e400*/  WARPSYNC.ALL ;  /* 0x0000000000007948 */ /* 0x000fea0003800000 */
[----:B------:R-:W-:Y:S11]  /*e410*/  R2UR UR4, R54 ;  /* 0x00000000360472ca */ /* 0x000ff600000e0000 */
[----:B------:R-:W-:Y:S02]  /*e420*/  @!UPT UIADD3 URZ, UPT, UPT, URZ, URZ, URZ ;  /* 0x000000fffffff290 */ /* 0x000fe4000fffe0ff */
[----:B------:R-:W2:Y:S02]  /*e430*/  LDTM.16dp256bit.x4 R4, tmem[UR4+0x100060] ;  /* 0x10006004000479ee */ /* 0x000ea40008120000 */
[----:B--2---:R-:W-:Y:S01]  /*e440*/  NOP ;  /* 0x0000000000007918 */ /* 0x004fe20000000000 */
.L_x_191:
[--C-:B-1----:R-:W-:Y:S01]  /*e450*/  HADD2.F32 R41, -RZ, R60.reuse.H0_H0 ;  /* 0x2000003cff297230 */ /* 0x102fe20000004100 */
[----:B------:R-:W-:Y:S01]  /*e460*/  ISETP.GE.AND P0, PT, R100, 0x1, PT ;  /* 0x000000016400780c */ /* 0x000fe20003f06270 */
[-C--:B--2---:R-:W-:Y:S01]  /*e470*/  FMUL R0, R24, R47.reuse ;  /* 0x0000002f18007220 */ /* 0x084fe20000400000 */
[----:B------:R-:W-:Y:S02]  /*e480*/  HADD2.F32 R43, -RZ, R60.H1_H1 ;  /* 0x3000003cff2b7230 */ /* 0x000fe40000004100 */
[----:B------:R-:W-:Y:S01]  /*e490*/  FMUL R2, R25, R47 ;  /* 0x0000002f19027220 */ /* 0x000fe20000400000 */
[--C-:B------:R-:W-:Y:S02]  /*e4a0*/  HADD2.F32 R40, -RZ, R61.reuse.H0_H0 ;  /* 0x2000003dff287230 */ /* 0x100fe40000004100 */
[----:B------:R-:W-:Y:S01]  /*e4b0*/  FFMA R0, R48, R41, R0 ;  /* 0x0000002930007223 */ /* 0x000fe20000000000 */
[----:B------:R-:W-:Y:S01]  /*e4c0*/  FMUL R3, R26, R47 ;  /* 0x0000002f1a037220 */ /* 0x000fe20000400000 */
[----:B------:R-:W-:Y:S02]  /*e4d0*/  HADD2.F32 R45, -RZ, R61.H1_H1 ;  /* 0x3000003dff2d7230 */ /* 0x000fe40000004100 */
[C---:B------:R-:W-:Y:S01]  /*e4e0*/  FFMA R2, R48.reuse, R43, R2 ;  /* 0x0000002b30027223 */ /* 0x040fe20000000002 */
[-C--:B------:R-:W-:Y:S01]  /*e4f0*/  FMUL R20, R27, R47.reuse ;  /* 0x0000002f1b147220 */ /* 0x080fe20000400000 */
[--C-:B------:R-:W-:Y:S02]  /*e500*/  HADD2.F32 R42, -RZ, R62.reuse.H0_H0 ;  /* 0x2000003eff2a7230 */ /* 0x100fe40000004100 */
[----:B------:R-:W-:Y:S01]  /*e510*/  FFMA R3, R48, R40, R3 ;  /* 0x0000002830037223 */ /* 0x000fe20000000003 */
[----:B------:R-:W-:Y:S01]  /*e520*/  FMUL R21, R28, R47 ;  /* 0x0000002f1c157220 */ /* 0x000fe20000400000 */
[----:B------:R-:W-:Y:S01]  /*e530*/  HADD2.F32 R49, -RZ, R62.H1_H1 ;  /* 0x3000003eff317230 */ /* 0x000fe20000004100 */
[----:B------:R-:W-:Y:S01]  /*e540*/  F2FP.F16.F32.PACK_AB R104, R2, R0 ;  /* 0x000000000268723e */ /* 0x000fe200000000ff */
[----:B------:R-:W-:Y:S05]  /*e550*/  @P0 WARPSYNC.ALL ;  /* 0x0000000000000948 */ /* 0x000fea0003800000 */
[----:B------:R-:W-:Y:S01]  /*e560*/  @P0 NOP ;  /* 0x0000000000000918 */ /* 0x000fe20000000000 */
[C---:B------:R-:W-:Y:S01]  /*e570*/  FFMA R20, R48.reuse, R45, R20 ;  /* 0x0000002d30147223 */ /* 0x040fe20000000014 */
[----:B------:R-:W-:Y:S01]  /*e580*/  FFMA R21, R48, R42, R21 ;  /* 0x0000002a30157223 */ /* 0x000fe20000000015 */
[----:B------:R-:W-:Y:S01]  /*e590*/  @P0 IADD3 R97, PT, PT, R97, 0x1e0, RZ ;  /* 0x000001e061610810 */ /* 0x000fe20007ffe0ff */
[----:B------:R-:W-:Y:S01]  /*e5a0*/  FMUL R22, R29, R47 ;  /* 0x0000002f1d167220 */ /* 0x000fe20000400000 */
[--C-:B------:R-:W-:Y:S01]  /*e5b0*/  HADD2.F32 R44, -RZ, R63.reuse.H0_H0 ;  /* 0x2000003fff2c7230 */ /* 0x100fe20000004100 */
[----:B------:R-:W-:Y:S01]  /*e5c0*/  F2FP.F16.F32.PACK_AB R105, R20, R3 ;  /* 0x000000031469723e */ /* 0x000fe200000000ff */
[----:B------:R-:W-:Y:S01]  /*e5d0*/  FMUL R23, R30, R47 ;  /* 0x0000002f1e177220 */ /* 0x000fe20000400000 */
[----:B------:R-:W-:Y:S01]  /*e5e0*/  HADD2.F32 R51, -RZ, R63.H1_H1 ;  /* 0x3000003fff337230 */ /* 0x000fe20000004100 */
[----:B------:R-:W-:Y:S01]  /*e5f0*/  @P0 LOP3.LUT R97, R97, 0xfefffff8, RZ, 0xc0, !PT ;  /* 0xfefffff861610812 */ /* 0x000fe200078ec0ff */
[C---:B------:R-:W-:Y:S01]  /*e600*/  FFMA R22, R48.reuse, R49, R22 ;  /* 0x0000003130167223 */ /* 0x040fe20000000016 */
[----:B------:R-:W-:Y:S01]  /*e610*/  FFMA R23, R48, R44, R23 ;  /* 0x0000002c30177223 */ /* 0x000fe20000000017 */
[----:B------:R-:W-:Y:S01]  /*e620*/  FMUL R24, R31, R47 ;  /* 0x0000002f1f187220 */ /* 0x000fe20000400000 */
[----:B------:R-:W-:Y:S01]  /*e630*/  HADD2.F32 R46, -RZ, R56.H0_H0 ;  /* 0x20000038ff2e7230 */ /* 0x000fe20000004100 */
[----:B------:R1:W-:Y:S01]  /*e640*/  @P0 SYNCS.ARRIVE.TRANS64.RED.A1T0 RZ, [R97+URZ], RZ ;  /* 0x000000ff61ff09a7 */ /* 0x0003e200081004ff */
[----:B------:R-:W-:Y:S07]  /*e650*/  F2FP.F16.F32.PACK_AB R106, R22, R21 ;  /* 0x00000015166a723e */ /* 0x000fee00000000ff */
[----:B------:R-:W-:Y:S05]  /*e660*/  WARPSYNC.ALL ;  /* 0x0000000000007948 */ /* 0x000fea0003800000 */
[----:B------:R-:W-:Y:S01]  /*e670*/  FFMA R24, R48, R51, R24 ;  /* 0x0000003330187223 */ /* 0x000fe20000000018 */
[-C--:B------:R-:W-:Y:S01]  /*e680*/  FMUL R25, R32, R47.reuse ;  /* 0x0000002f20197220 */ /* 0x080fe20000400000 */
[----:B------:R-:W-:Y:S02]  /*e690*/  HADD2.F32 R53, -RZ, R56.H1_H1 ;  /* 0x30000038ff357230 */ /* 0x000fe40000004100 */
[----:B------:R-:W-:Y:S01]  /*e6a0*/  FMUL R26, R33, R47 ;  /* 0x0000002f211a7220 */ /* 0x000fe20000400000 */
[--C-:B------:R-:W-:Y:S01]  /*e6b0*/  HADD2.F32 R50, -RZ, R57.reuse.H0_H0 ;  /* 0x20000039ff327230 */ /* 0x100fe20000004100 */
[----:B------:R-:W-:Y:S01]  /*e6c0*/  F2FP.F16.F32.PACK_AB R107, R24, R23 ;  /* 0x00000017186b723e */ /* 0x000fe200000000ff */
[C---:B------:R-:W-:Y:S01]  /*e6d0*/  FFMA R25, R48.reuse, R46, R25 ;  /* 0x0000002e30197223 */ /* 0x040fe20000000019 */
[----:B------:R-:W-:Y:S01]  /*e6e0*/  FFMA R26, R48, R53, R26 ;  /* 0x00000035301a7223 */ /* 0x000fe2000000001a */
[-C--:B------:R-:W-:Y:S01]  /*e6f0*/  FMUL R27, R34, R47.reuse ;  /* 0x0000002f221b7220 */ /* 0x080fe20000400000 */
[----:B------:R-:W-:Y:S01]  /*e700*/  HADD2.F32 R55, -RZ, R57.H1_H1 ;  /* 0x30000039ff377230 */ /* 0x000fe20000004100 */
[----:B------:R2:W-:Y:S01]  /*e710*/  STSM.16.MT88.4 [R86+0x7000], R104 ;  /* 0x0070006856007844 */ /* 0x0005e20000004200 */
[----:B------:R-:W-:Y:S01]  /*e720*/  FMUL R28, R35, R47 ;  /* 0x0000002f231c7220 */ /* 0x000fe20000400000 */
[--C-:B------:R-:W-:Y:S01]  /*e730*/  HADD2.F32 R52, -RZ, R58.reuse.H0_H0 ;  /* 0x2000003aff347230 */ /* 0x100fe20000004100 */
[----:B------:R-:W-:Y:S01]  /*e740*/  F2FP.F16.F32.PACK_AB R108, R26, R25 ;  /* 0x000000191a6c723e */ /* 0x000fe200000000ff */
[C---:B------:R-:W-:Y:S01]  /*e750*/  FFMA R27, R48.reuse, R50, R27 ;  /* 0x00000032301b7223 */ /* 0x040fe2000000001b */
[----:B------:R-:W-:Y:S01]  /*e760*/  FFMA R28, R48, R55, R28 ;  /* 0x00000037301c7223 */ /* 0x000fe2000000001c */
[----:B------:R-:W-:Y:S01]  /*e770*/  FMUL R29, R36, R47 ;  /* 0x0000002f241d7220 */ /* 0x000fe20000400000 */
[----:B------:R-:W-:-:S02]  /*e780*/  HADD2.F32 R57, -RZ, R58.H1_H1 ;  /* 0x3000003aff397230 */ /* 0x000fc40000004100 */
[----:B------:R-:W-:Y:S01]  /*e790*/  FMUL R30, R37, R47 ;  /* 0x0000002f251e7220 */ /* 0x000fe20000400000 */
[--C-:B------:R-:W-:Y:S01]  /*e7a0*/  HADD2.F32 R54, -RZ, R59.reuse.H0_H0 ;  /* 0x2000003bff367230 */ /* 0x100fe20000004100 */
[----:B------:R-:W-:Y:S01]  /*e7b0*/  F2FP.F16.F32.PACK_AB R109, R28, R27 ;  /* 0x0000001b1c6d723e */ /* 0x000fe200000000ff */
[C---:B------:R-:W-:Y:S01]  /*e7c0*/  FFMA R29, R48.reuse, R52, R29 ;  /* 0x00000034301d7223 */ /* 0x040fe2000000001d */
        /* <DEDUP_REMOVED lines=32> */
[-C--:B------:R-:W-:Y:S01]  /*e9d0*/  FMUL R11, R11, R47.reuse ;  /* 0x0000002f0b0b7220 */ /* 0x080fe20000400000 */
[--C-:B------:R-:W-:Y:S02]  /*e9e0*/  HADD2.F32 R41, -RZ, R72.reuse.H0_H0 ;  /* 0x20000048ff297230 */ /* 0x100fe40000004100 */
[----:B------:R-:W-:Y:S01]  /*e9f0*/  FMUL R12, R12, R47 ;  /* 0x0000002f0c0c7220 */ /* 0x000fe20000400000 */
[----:B------:R-:W-:-:S02]  /*ea00*/  HADD2.F32 R64, -RZ, R72.H1_H1 ;  /* 0x30000048ff407230 */ /* 0x000fc40000004100 */
[----:B------:R-:W-:Y:S01]  /*ea10*/  FMUL R13, R13, R47 ;  /* 0x0000002f0d0d7220 */ /* 0x000fe20000400000 */
[--C-:B------:R-:W-:Y:S02]  /*ea20*/  HADD2.F32 R43, -RZ, R73.reuse.H0_H0 ;  /* 0x20000049ff2b7230 */ /* 0x100fe40000004100 */
[----:B------:R-:W-:Y:S01]  /*ea30*/  FFMA R10, R48, R67, R10 ;  /* 0x00000043300a7223 */ /* 0x000fe2000000000a */
[-C--:B------:R-:W-:Y:S01]  /*ea40*/  FMUL R14, R14, R47.reuse ;  /* 0x0000002f0e0e7220 */ /* 0x080fe20000400000 */
[----:B------:R-:W-:Y:S02]  /*ea50*/  HADD2.F32 R66, -RZ, R73.H1_H1 ;  /* 0x30000049ff427230 */ /* 0x000fe40000004100 */
[C---:B------:R-:W-:Y:S01]  /*ea60*/  FFMA R11, R48.reuse, R62, R11 ;  /* 0x0000003e300b7223 */ /* 0x040fe2000000000b */
[----:B------:R-:W-:Y:S01]  /*ea70*/  FMUL R15, R15, R47 ;  /* 0x0000002f0f0f7220 */ /* 0x000fe20000400000 */
[--C-:B------:R-:W-:Y:S02]  /*ea80*/  HADD2.F32 R69, -RZ, R74.reuse.H0_H0 ;  /* 0x2000004aff457230 */ /* 0x100fe40000004100 */
[----:B------:R-:W-:Y:S01]  /*ea90*/  FFMA R12, R48, R41, R12 ;  /* 0x00000029300c7223 */ /* 0x000fe2000000000c */
[----:B------:R-:W-:Y:S01]  /*eaa0*/  FMUL R16, R16, R47 ;  /* 0x0000002f10107220 */ /* 0x000fe20000400000 */
[----:B------:R-:W-:-:S02]  /*eab0*/  HADD2.F32 R68, -RZ, R74.H1_H1 ;  /* 0x3000004aff447230 */ /* 0x000fc40000004100 */
[C---:B------:R-:W-:Y:S01]  /*eac0*/  FFMA R13, R48.reuse, R64, R13 ;  /* 0x00000040300d7223 */ /* 0x040fe2000000000d */
[----:B------:R-:W-:Y:S01]  /*ead0*/  FMUL R17, R17, R47 ;  /* 0x0000002f11117220 */ /* 0x000fe20000400000 */
[--C-:B------:R-:W-:Y:S02]  /*eae0*/  HADD2.F32 R71, -RZ, R75.reuse.H0_H0 ;  /* 0x2000004bff477230 */ /* 0x100fe40000004100 */
[----:B------:R-:W-:Y:S01]  /*eaf0*/  FFMA R14, R48, R43, R14 ;  /* 0x0000002b300e7223 */ /* 0x000fe2000000000e */
[-C--:B------:R-:W-:Y:S01]  /*eb00*/  FMUL R18, R18, R47.reuse ;  /* 0x0000002f12127220 */ /* 0x080fe20000400000 */
[----:B------:R-:W-:Y:S02]  /*eb10*/  HADD2.F32 R70, -RZ, R75.H1_H1 ;  /* 0x3000004bff467230 */ /* 0x000fe40000004100 */
[C---:B------:R-:W-:Y:S01]  /*eb20*/  FFMA R15, R48.reuse, R66, R15 ;  /* 0x00000042300f7223 */ /* 0x040fe2000000000f */
[----:B------:R-:W-:Y:S01]  /*eb30*/  FMUL R19, R19, R47 ;  /* 0x0000002f13137220 */ /* 0x000fe20000400000 */
[C---:B------:R-:W-:Y:S01]  /*eb40*/  FFMA R16, R48.reuse, R69, R16 ;  /* 0x0000004530107223 */ /* 0x040fe20000000010 */
[C---:B------:R-:W-:Y:S01]  /*eb50*/  FFMA R17, R48.reuse, R68, R17 ;  /* 0x0000004430117223 */ /* 0x040fe20000000011 */
[C---:B------:R-:W-:Y:S01]  /*eb60*/  FFMA R18, R48.reuse, R71, R18 ;  /* 0x0000004730127223 */ /* 0x040fe20000000012 */
[----:B------:R-:W-:Y:S01]  /*eb70*/  FFMA R19, R48, R70, R19 ;  /* 0x0000004630137223 */ /* 0x000fe20000000013 */
[----:B------:R-:W-:Y:S01]  /*eb80*/  F2FP.F16.F32.PACK_AB R114, R9, R8 ;  /* 0x000000080972723e */ /* 0x000fe200000000ff */
[----:B------:R-:W-:Y:S01]  /*eb90*/  BSSY.RECONVERGENT B0, `(.L_x_194) ;  /* 0x000001d000007945 */ /* 0x000fe20003800200 */
[----:B------:R-:W-:-:S02]  /*eba0*/  F2FP.F16.F32.PACK_AB R115, R11, R10 ;  /* 0x0000000a0b73723e */ /* 0x000fc400000000ff */
[----:B------:R-:W-:Y:S02]  /*ebb0*/  F2FP.F16.F32.PACK_AB R116, R13, R12 ;  /* 0x0000000c0d74723e */ /* 0x000fe400000000ff */
[----:B------:R-:W-:Y:S01]  /*ebc0*/  F2FP.F16.F32.PACK_AB R117, R15, R14 ;  /* 0x0000000e0f75723e */ /* 0x000fe200000000ff */
[----:B------:R2:W-:Y:S01]  /*ebd0*/  STSM.16.MT88.4 [R102+0x6000], R112 ;  /* 0x0060007066007844 */ /* 0x0005e20000004200 */
[----:B------:R-:W-:Y:S02]  /*ebe0*/  F2FP.F16.F32.PACK_AB R118, R17, R16 ;  /* 0x000000101176723e */ /* 0x000fe400000000ff */
[----:B------:R-:W-:Y:S02]  /*ebf0*/  F2FP.F16.F32.PACK_AB R119, R19, R18 ;  /* 0x000000121377723e */ /* 0x000fe400000000ff */
[----:B------:R-:W-:Y:S02]  /*ec00*/  ISETP.NE.AND P2, PT, R101, RZ, PT ;  /* 0x000000ff6500720c */ /* 0x000fe40003f45270 */
[----:B-1----:R-:W-:Y:S01]  /*ec10*/  @P0 IADD3 R97, PT, PT, R90, 0x1, RZ ;  /* 0x000000015a610810 */ /* 0x002fe20007ffe0ff */
[----:B------:R2:W-:Y:S03]  /*ec20*/  STSM.16.MT88.4 [R102+0x6800], R116 ;  /* 0x0068007466007844 */ /* 0x0005e60000004200 */
[----:B------:R-:W-:Y:S01]  /*ec30*/  @P0 ISETP.NE.AND P1, PT, R97, 0x4, PT ;  /* 0x000000046100080c */ /* 0x000fe20003f25270 */
[----:B------:R-:W-:Y:S01]  /*ec40*/  @!PT LDS RZ, [RZ] ;  /* 0x00000000fffff984 */ /* 0x000fe20000000800 */
[----:B------:R-:W-:Y:S01]  /*ec50*/  @!PT LDS RZ, [RZ] ;  /* 0x00000000fffff984 */ /* 0x000fe20000000800 */
[----:B------:R-:W-:Y:S01]  /*ec60*/  @!PT LDS RZ, [RZ] ;  /* 0x00000000fffff984 */ /* 0x000fe20000000800 */
[----:B------:R-:W-:Y:S01]  /*ec70*/  @!PT LDS RZ, [RZ] ;  /* 0x00000000fffff984 */ /* 0x000fe20000000800 */
[----:B------:R1:W-:Y:S06]  /*ec80*/  MEMBAR.ALL.CTA ;  /* 0x0000000000007992 */ /* 0x0003ec0000008000 */
[----:B-1----:R-:W1:Y:S01]  /*ec90*/  FENCE.VIEW.ASYNC.S ;  /* 0x00000000000073c6 */ /* 0x002e620000000000 */
[----:B------:R-:W-:Y:S01]  /*eca0*/  @P0 SEL R101, RZ, 0x1, P1 ;  /* 0x00000001ff650807 */ /* 0x000fe20000800000 */
[----:B-1----:R-:W-:Y:S06]  /*ecb0*/  BAR.SYNC.DEFER_BLOCKING 0x1, 0x80 ;  /* 0x0042000000007b1d */ /* 0x002fec0000010000 */
        /* <DEDUP_REMOVED lines=8> */
[----:B------:R1:W-:Y:S02]  /*ed40*/  UTMASTG.2D [UR4], [UR56] ;  /* 0x00000004380073b5 */ /* 0x0003e40008008000 */
[----:B-1----:R0:W-:Y:S02]  /*ed50*/  UTMACMDFLUSH ;  /* 0x00000000000079b7 */ /* 0x0021e40000000000 */
.L_x_195:
[----:B------:R-:W-:Y:S05]  /*ed60*/  BSYNC.RECONVERGENT B0 ;  /* 0x0000000000007941 */ /* 0x000fea0003800200 */
.L_x_194:
[----:B------:R-:W-:Y:S01]  /*ed70*/  @P0 SEL R90, R97, RZ, P1 ;  /* 0x000000ff615a0207 */ /* 0x000fe20000800000 */
[----:B------:R-:W-:Y:S01]  /*ed80*/  BSSY.RECONVERGENT B0, `(.L_x_196) ;  /* 0x0000004000007945 */ /* 0x000fe20003800200 */
[----:B------:R-:W-:Y:S03]  /*ed90*/  @P0 LOP3.LUT R88, R88, R101, RZ, 0x3c, !PT ;  /* 0x0000006558580212 */ /* 0x000fe600078e3cff */
[----:B------:R-:W-:Y:S05]  /*eda0*/  @!P2 BRA `(.L_x_197) ;  /* 0x000000000004a947 */ /* 0x000fea0003800000 */
[----:B------:R-:W-:Y:S04]  /*edb0*/  DEPBAR.LE SB0, 0x1 ;  /* 0x000080400000791a */ /* 0x000fe80000000000 */
.L_x_197:
[----:B------:R-:W-:Y:S05]  /*edc0*/  BSYNC.RECONVERGENT B0 ;  /* 0x0000000000007941 */ /* 0x000fea0003800200 */
.L_x_196:
[----:B------:R-:W-:Y:S01]  /*edd0*/  UISETP.NE.AND UP1, UPT, UR54, -0x4, UPT ;  /* 0xfffffffc3600788c */ /* 0x000fe2000bf25270 */
[----:B------:R-:W-:Y:S01]  /*ede0*/  BAR.SYNC.DEFER_BLOCKING 0x1, 0x80 ;  /* 0x0042000000007b1d */ /* 0x000fe20000010000 */
[----:B------:R-:W-:Y:S01]  /*edf0*/  UISETP.NE.AND UP0, UPT, UR55, 0x8, UPT ;  /* 0x000000083700788c */ /* 0x000fe2000bf05270 */
[----:B------:R-:W-:Y:S01]  /*ee00*/  R2UR UR18, R85 ;  /* 0x00000000551272ca */ /* 0x000fe200000e0000 */
[----:B------:R-:W-:Y:S01]  /*ee10*/  UIADD3 UR54, UPT, UPT, UR54, 0x4, URZ ;  /* 0x0000000436367890 */ /* 0x000fe2000fffe0ff */
[----:B------:R-:W-:Y:S01]  /*ee20*/  R2UR UR19, R84 ;  /* 0x00000000541372ca */ /* 0x000fe200000e0000 */
[----:B------:R-:W-:Y:S01]  /*ee30*/  USEL UR6, URZ, 0x1, UP0 ;  /* 0x00000001ff067887 */ /* 0x000fe20008000000 */
[----:B------:R-:W-:Y:S01]  /*ee40*/  PLOP3.LUT P0, PT, PT, PT, UP1, 0x80, 0x8 ;  /* 0x000000000008781c */ /* 0x000fe20003f0f018 */
[----:B------:R-:W-:Y:S01]  /*ee50*/  USEL UR5, UR55, URZ, UP0 ;  /* 0x000000ff37057287 */ /* 0x000fe20008000000 */
[----:B------:R-:W-:Y:S01]  /*ee60*/  PLOP3.LUT P2, PT, PT, PT, PT, 0x8, 0x80 ;  /* 0x000000000080781c */ /* 0x000fe20003f4e170 */
[----:B------:R-:W-:Y:S01]  /*ee70*/  IMAD.MOV.U32 R17, RZ, RZ, R83 ;  /* 0x000000ffff117224 */ /* 0x000fe200078e0053 */
[----:B------:R-:W-:Y:S01]  /*ee80*/  @UP1 ULEA UR4, UR53, UR43, 0x3 ;  /* 0x0000002b35041291 */ /* 0x000fe2000f8e18ff */
[----:B------:R-:W-:Y:S03]  /*ee90*/  LOP3.LUT R87, R87, UR6, RZ, 0x3c, !PT ;  /* 0x0000000657577c12 */ /* 0x000fe6000f8e3cff */
[----:B------:R-:W-:Y:S04]  /*eea0*/  @UP1 UIADD3 UR4, UPT, UPT, UR4, 0x110, URZ ;  /* 0x0000011004041890 */ /* 0x000fe8000fffe0ff */
[----:B------:R-:W-:Y:S09]  /*eeb0*/  @UP1 UPRMT UR4, UR52, 0x654, UR4 ;  /* 0x0000065434041896 */ /* 0x000ff20008000004 */
[----:B------:R-:W-:Y:S01]  /*eec0*/  @P0 SYNCS.ARRIVE.TRANS64.RED.A1T0 RZ, [UR4], RZ ;  /* 0x000000ffffff09a7 */ /* 0x000fe20008100404 */
[----:B------:R-:W-:Y:S01]  /*eed0*/  @UP1 UIADD3 UR4, UPT, UPT, UR53, 0x1, URZ ;  /* 0x0000000135041890 */ /* 0x000fe2000fffe0ff */
[----:B------:R-:W-:Y:S03]  /*eee0*/  ISETP.NE.AND P0, PT, R82, RZ, PT ;  /* 0x000000ff5200720c */ /* 0x000fe60003f05270 */
[----:B------:R-:W-:Y:S04]  /*eef0*/  @UP1 UISETP.NE.AND UP0, UPT, UR4, 0x4, UPT ;  /* 0x000000040400188c */ /* 0x000fe8000bf05270 */
[----:B------:R-:W-:Y:S06]  /*ef00*/  @UP1 USEL UR53, UR4, URZ, UP0 ;  /* 0x000000ff04351287 */ /* 0x000fec0008000000 */
[----:B------:R-:W-:Y:S06]  /*ef10*/  @P0 BRA `(.L_x_198) ;  /* 0xffffffb800000947 */ /* 0x000fec000383ffff */
[----:B------:R-:W-:Y:S01]  /*ef20*/  ULEA UR4, UR53, UR43, 0x3 ;  /* 0x0000002b35047291 */ /* 0x000fe2000f8e18ff */
[----:B------:R-:W-:-:S04]  /*ef30*/  DEPBAR.LE SB0, 0x0 ;  /* 0x000080000000791a */ /* 0x000fc80000000000 */
[----:B------:R-:W-:-:S04]  /*ef40*/  UIADD3 UR4, UPT, UPT, UR4, 0x110, URZ ;  /* 0x0000011004047890 */ /* 0x000fc8000fffe0ff */
[----:B------:R-:W-:-:S09]  /*ef50*/  UPRMT UR4, UR52, 0x654, UR4 ;  /* 0x0000065434047896 */ /* 0x000fd20008000004 */
[----:B------:R-:W-:Y:S01]  /*ef60*/  SYNCS.ARRIVE.TRANS64.RED.A1T0 RZ, [UR4], RZ ;  /* 0x000000ffffff79a7 */ /* 0x000fe20008100404 */
[----:B------:R-:W-:Y:S05]  /*ef70*/  EXIT ;  /* 0x000000000000794d */ /* 0x000fea0003800000 */
.L_x_142:
[----:B------:R-:W-:-:S08]  /*ef80*/  NOP ;  /* 0x0000000000007918 */ /* 0x000fd00000000000 */
[----:B-1--45:R-:W-:-:S00]  /*ef90*/  USETMAXREG.DEALLOC.CTAPOOL 0x88 ;  /* 0x00000088000079c8 */ /* 0x032fc000080e0500 */
[----:B------:R-:W-:Y:S05]  /*efa0*/  EXIT ;  /* 0x000000000000794d */ /* 0x000fea0003800000 */
.L_x_337:
[----:B------:R-:W-:-:S08]  /*efb0*/  NOP ;  /* 0x0000000000007918 */ /* 0x000fd00000000000 */
[----:B-1--45:R-:W1:-:S00]  /*efc0*/  USETMAXREG.DEALLOC.CTAPOOL 0x88 ;  /* 0x00000088000079c8 */ /* 0x032e4000080e0500 */
[----:B-1----:R-:W1:Y:S01]  /*efd0*/  SHFL.IDX PT, R80, R80, RZ, 0x1f ;  /* 0x00001fff50507589 */ /* 0x002e6200000e0000 */
[----:B------:R-:W2:Y:S05]  /*efe0*/  LDCU UR18, c[0x0][0xc1c] ;  /* 0x00018380ff1277ac */ /* 0x000eaa0008000800 */
[----:B------:R-:W3:Y:S01]  /*eff0*/  LDC.64 R8, c[0x0][0x900] ;  /* 0x00024000ff087b82 */ /* 0x000ee20000000a00 */
[----:B------:R-:W-:Y:S01]  /*f000*/  BSSY.RECONVERGENT B0, `(.L_x_199) ;  /* 0x000003f000007945 */ /* 0x000fe20003800200 */
[----:B------:R-:W-:Y:S01]  /*f010*/  ELECT P0, URZ, PT ;  /* 0x0000000000ff782f */ /* 0x000fe20003800000 */
[----:B------:R-:W-:Y:S02]  /*f020*/  UMOV UR4, 0x400 ;  /* 0x0000040000047882 */ /* 0x000fe40000000000 */
[----:B------:R-:W-:-:S03]  /*f030*/  ULEA UR4, UR5, UR4, 0x18 ;  /* 0x0000000405047291 */ /* 0x000fc6000f8ec0ff */
[----:B------:R-:W4:Y:S08]  /*f040*/  LDC.64 R10, c[0x0][0x908] ;  /* 0x00024200ff0a7b82 */ /* 0x000f300000000a00 */
[----:B------:R-:W3:Y:S01]  /*f050*/  LDC.64 R4, c[0x0][0x910] ;  /* 0x00024400ff047b82 */ /* 0x000ee20000000a00 */
[----:B--2---:R-:W-:Y:S01]  /*f060*/  UIADD3 UR18, UPT, UPT, UR28, UR18, URZ ;  /* 0x000000121c127290 */ /* 0x004fe2000fffe0ff */
[----:B-1----:R-:W-:-:S06]  /*f070*/  R2UR UR7, R80 ;  /* 0x00000000500772ca */ /* 0x002fcc00000e0000 */
[----:B------:R-:W1:Y:S08]  /*f080*/  LDC.64 R6, c[0x0][0x918] ;  /* 0x00024600ff067b82 */ /* 0x000e700000000a00 */
[----:B------:R-:W2:Y:S01]  /*f090*/  LDC.64 R64, c[0x0][0x920] ;  /* 0x00024800ff407b82 */ /* 0x000ea20000000a00 */
[----:B------:R-:W-:Y:S02]  /*f0a0*/  USHF.R.U32.HI UR6, URZ, 0x3, UR7 ;  /* 0x00000003ff067899 */ /* 0x000fe40008011607 */
[----:B------:R-:W-:-:S02]  /*f0b0*/  ULEA UR20, UR7, UR4, 0x9 ;  /* 0x0000000407147291 */ /* 0x000fc4000f8e48ff */
[----:B------:R-:W-:-:S06]  /*f0c0*/  ULOP3.LUT UR6, UR6, 0x1, URZ, 0xc0, !UPT ;  /* 0x0000000106067892 */ /* 0x000fcc000f8ec0ff */
[----:B------:R-:W-:Y:S01]  /*f0d0*/  IMAD.U32 R0, RZ, RZ, UR6 ;  /* 0x00000006ff007e24 */ /* 0x000fe2000f8e00ff */
[----:B------:R-:W-:Y:S06]  /*f0e0*/  @!P0 BRA `(.L_x_200) ;  /* 0x0000000000c08947 */ /* 0x000fec0003800000 */
[----:B------:R-:W5:Y:S08]  /*f0f0*/  LDC.64 R20, c[0x0][0x400] ;  /* 0x00010000ff147b82 */ /* 0x000f700000000a00 */
[----:B------:R-:W5:Y:S08]  /*f100*/  LDC.64 R22, c[0x0][0x408] ;  /* 0x00010200ff167b82 */ /* 0x000f700000000a00 */
[----:B------:R-:W4:Y:S08]  /*f110*/  LDC.64 R16, c[0x0][0x410] ;  /* 0x00010400ff107b82 */ /* 0x000f300000000a00 */
[----:B------:R-:W4:Y:S08]  /*f120*/  LDC.64 R18, c[0x0][0x418] ;  /* 0x00010600ff127b82 */ /* 0x000f300000000a00 */
[----:B------:R-:W3:Y:S01]  /*f130*/  LDC.64 R12, c[0x0][0x420] ;  /* 0x00010800ff0c7b82 */ /* 0x000ee20000000a00 */
[----:B-----5:R5:W-:Y:S07]  /*f140*/  STS.128 [UR20+-0x900], R20 ;  /* 0xfff70014ff007988 */ /* 0x020bee0008000c14 */
[----:B------:R-:W3:Y:S01]  /*f150*/  LDC.64 R14, c[0x0][0x428] ;  /* 0x00010a00ff0e7b82 */ /* 0x000ee20000000a00 */
[----:B----4-:R4:W-:Y:S07]  /*f160*/  STS.128 [UR20+-0x8f0], R16 ;  /* 0xfff71010ff007988 */ /* 0x0109ee0008000c14 */
[----:B------:R-:W1:Y:S08]  /*f170*/  LDC.64 R60, c[0x0][0x430] ;  /* 0x00010c00ff3c7b82 */ /* 0x000e700000000a00 */
[----:B------:R-:W1:Y:S01]  /*f180*/  LDC.64 R62, c[0x0][0x438] ;  /* 0x00010e00ff3e7b82 */ /* 0x000e620000000a00 */
[----:B---3--:R3:W-:Y:S07]  /*f190*/  STS.128 [UR20+-0x8e0], R12 ;  /* 0xfff7200cff007988 */ /* 0x0087ee0008000c14 */
[----:B------:R-:W2:Y:S08]  /*f1a0*/  LDC.64 R56, c[0x0][0x440] ;  /* 0x00011000ff387b82 */ /* 0x000eb00000000a00 */
[----:B------:R-:W2:Y:S08]  /*f1b0*/  LDC.64 R58, c[0x0][0x448] ;  /* 0x00011200ff3a7b82 */ /* 0x000eb00000000a00 */
[----:B------:R-:W5:Y:S01]  /*f1c0*/  LDC.64 R52, c[0x0][0x450] ;  /* 0x00011400ff347b82 */ /* 0x000f620000000a00 */
[----:B-1----:R1:W-:Y:S07]  /*f1d0*/  STS.128 [UR20+-0x8d0], R60 ;  /* 0xfff7303cff007988 */ /* 0x0023ee0008000c14 */
[----:B------:R-:W5:Y:S08]  /*f1e0*/  LDC.64 R54, c[0x0][0x458] ;  /* 0x00011600ff367b82 */ /* 0x000f700000000a00 */
[----:B------:R-:W4:Y:S01]  /*f1f0*/  LDC.64 R48, c[0x0][0x460] ;  /* 0x00011800ff307b82 */ /* 0x000f220000000a00 */
[----:B--2---:R1:W-:Y:S07]  /*f200*/  STS.128 [UR20+-0x8c0], R56 ;  /* 0xfff74038ff007988 */ /* 0x0043ee0008000c14 */
[----:B------:R-:W4:Y:S08]  /*f210*/  LDC.64 R50, c[0x0][0x468] ;  /* 0x00011a00ff327b82 */ /* 0x000f300000000a00 */
[----:B------:R-:W2:Y:S01]  /*f220*/  LDC.64 R44, c[0x0][0x470] ;  /* 0x00011c00ff2c7b82 */ /* 0x000ea20000000a00 */
[----:B-----5:R1:W-:Y:S07]  /*f230*/  STS.128 [UR20+-0x8b0], R52 ;  /* 0xfff75034ff007988 */ /* 0x0203ee0008000c14 */
[----:B------:R-:W2:Y:S08]  /*f240*/  LDC.64 R46, c[0x0][0x478] ;  /* 0x00011e00ff2e7b82 */ /* 0x000eb00000000a00 */
[----:B------:R-:W5:Y:S01]  /*f250*/  LDC.64 R40, c[0x0][0x500] ;  /* 0x00014000ff287b82 */ /* 0x000f620000000a00 */
[----:B----4-:R1:W-:Y:S07]  /*f260*/  STS.128 [UR20+-0x8a0], R48 ;  /* 0xfff76030ff007988 */ /* 0x0103ee0008000c14 */
        /* <DEDUP_REMOVED lines=19> */
[----:B---3--:R-:W3:Y:S01]  /*f3a0*/  LDC.64 R12, c[0x0][0x570] ;  /* 0x00015c00ff0c7b82 */ /* 0x008ee20000000a00 */
[----:B--2---:R1:W-:Y:S07]  /*f3b0*/  STS.128 [UR20+-0x830], R20 ;  /* 0xfff7d014ff007988 */ /* 0x0043ee0008000c14 */
[----:B------:R-:W3:Y:S01]  /*f3c0*/  LDC.64 R14, c[0x0][0x578] ;  /* 0x00015e00ff0e7b82 */ /* 0x000ee20000000a00 */
[----:B-----5:R1:W-:Y:S04]  /*f3d0*/  STS.128 [UR20+-0x820], R16 ;  /* 0xfff7e010ff007988 */ /* 0x0203e80008000c14 */
[----:B---3--:R1:W-:Y:S02]  /*f3e0*/  STS.128 [UR20+-0x810], R12 ;  /* 0xfff7f00cff007988 */ /* 0x0083e40008000c14 */
.L_x_200:
[----:B------:R-:W-:Y:S05]  /*f3f0*/  BSYNC.RECONVERGENT B0 ;  /* 0x0000000000007941 */ /* 0x000fea0003800200 */
.L_x_199:
[----:B-1----:R-:W1:Y:S01]  /*f400*/  LDC.64 R16, c[0x0][0x960] ;  /* 0x00025800ff107b82 */ /* 0x002e620000000a00 */
[----:B------:R-:W-:Y:S01]  /*f410*/  ELECT P1, URZ, PT ;  /* 0x0000000000ff782f */ /* 0x000fe20003820000 */
[----:B------:R-:W-:-:S06]  /*f420*/  NOP ;  /* 0x0000000000007918 */ /* 0x000fcc0000000000 */
[----:B------:R-:W1:Y:S01]  /*f430*/  LDC.64 R18, c[0x0][0x968] ;  /* 0x00025a00ff127b82 */ /* 0x000e620000000a00 */
[----:B------:R-:W-:Y:S01]  /*f440*/  ELECT P0, URZ, PT ;  /* 0x0000000000ff782f */ /* 0x000fe20003800000 */
[----:B------:R-:W-:Y:S02]  /*f450*/  ULOP3.LUT UR7, UR7, 0x7, URZ, 0xc0, !UPT ;  /* 0x0000000707077892 */ /* 0x000fe4000f8ec0ff */
[----:B------:R-:W-:Y:S02]  /*f460*/  UIMAD UR9, UR28, 0xe, URZ ;  /* 0x0000000e1c0978a4 */ /* 0x000fe4000f8e02ff */
[----:B---34-:R-:W-:Y:S01]  /*f470*/  @P1 STS.128 [UR20+-0xa00], R8 ;  /* 0xfff60008ff001988 */ /* 0x018fe20008000c14 */
[----:B------:R-:W-:Y:S01]  /*f480*/  UIMAD UR19, UR18, 0xe, URZ ;  /* 0x0000000e121378a4 */ /* 0x000fe2000f8e02ff */
[----:B------:R-:W3:Y:S01]  /*f490*/  LDC.64 R12, c[0x0][0x970] ;  /* 0x00025c00ff0c7b82 */ /* 0x000ee20000000a00 */
[----:B------:R-:W-:Y:S01]  /*f4a0*/  UIADD3 UR23, UPT, UPT, UR20, -0x900, URZ ;  /* 0xfffff70014177890 */ /* 0x000fe2000fffe0ff */
[----:B------:R-:W-:Y:S01]  /*f4b0*/  @P1 STS.128 [UR20+-0x9f0], R4 ;  /* 0xfff61004ff001988 */ /* 0x000fe20008000c14 */
[----:B------:R-:W-:-:S02]  /*f4c0*/  UIADD3 UR22, UPT, UPT, UR20, -0x880, URZ ;  /* 0xfffff78014167890 */ /* 0x000fc4000fffe0ff */
[----:B------:R-:W-:Y:S02]  /*f4d0*/  UIADD3 UR21, UPT, UPT, UR20, -0xa00, URZ ;  /* 0xfffff60014157890 */ /* 0x000fe4000fffe0ff */
[----:B------:R-:W-:Y:S01]  /*f4e0*/  UIMAD UR28, UR28, 0x19, URZ ;  /* 0x000000191c1c78a4 */ /* 0x000fe2000f8e02ff */
[----:B------:R-:W3:Y:S01]  /*f4f0*/  LDC.64 R14, c[0x0][0x978] ;  /* 0x00025e00ff0e7b82 */ /* 0x000ee20000000a00 */
[----:B------:R-:W4:Y:S01]  /*f500*/  LDCU.64 UR10, c[0x0][0xb18] ;  /* 0x00016300ff0a77ac */ /* 0x000f220008000a00 */
[----:B------:R-:W1:Y:S06]  /*f510*/  LDCU.64 UR12, c[0x0][0xb20] ;  /* 0x00016400ff0c77ac */ /* 0x000e6c0008000a00 */
[----:B------:R-:W2:Y:S01]  /*f520*/  LDC.64 R66, c[0x0][0x928] ;  /* 0x00024a00ff427b82 */ /* 0x000ea20000000a00 */
[----:B-1----:R1:W-:Y:S01]  /*f530*/  @P1 STS.128 [UR20+-0x9a0], R16 ;  /* 0xfff66010ff001988 */ /* 0x0023e20008000c14 */
[----:B------:R-:W1:Y:S01]  /*f540*/  LDCU.64 UR16, c[0x0][0x820] ;  /* 0x00010400ff1077ac */ /* 0x000e620008000a00 */
[----:B------:R-:W1:Y:S05]  /*f550*/  LDCU.64 UR14, c[0x0][0xb00] ;  /* 0x00016000ff0e77ac */ /* 0x000e6a0008000a00 */
[----:B------:R-:W5:Y:S01]  /*f560*/  LDC.64 R28, c[0x0][0x930] ;  /* 0x00024c00ff1c7b82 */ /* 0x000f620000000a00 */
[----:B------:R-:W-:Y:S01]  /*f570*/  UIMAD UR18, UR18, 0x19, URZ ;  /* 0x00000019121278a4 */ /* 0x000fe2000f8e02ff */
[----:B------:R-:W-:-:S06]  /*f580*/  UMOV UR8, UR7 ;  /* 0x0000000700087c82 */ /* 0x000fcc0008000000 */
[----:B------:R-:W5:Y:S01]  /*f590*/  LDC.64 R30, c[0x0][0x938] ;  /* 0x00024e00ff1e7b82 */ /* 0x000f620000000a00 */
[----:B---3--:R3:W-:Y:S07]  /*f5a0*/  @P1 STS.128 [UR20+-0x990], R12 ;  /* 0xfff6700cff001988 */ /* 0x0087ee0008000c14 */
[----:B------:R-:W4:Y:S01]  /*f5b0*/  LDC.64 R24, c[0x0][0x940] ;  /* 0x00025000ff187b82 */ /* 0x000f220000000a00 */
[----:B--2---:R2:W-:Y:S01]  /*f5c0*/  @P1 STS.128 [UR20+-0x9e0], R64 ;  /* 0xfff62040ff001988 */ /* 0x0045e20008000c14 */
[----:B-1----:R-:W-:-:S06]  /*f5d0*/  LOP3.LUT R17, R0, 0x1, RZ, 0x3c, !PT ;  /* 0x0000000100117812 */ /* 0x002fcc00078e3cff */
[----:B------:R-:W4:Y:S08]  /*f5e0*/  LDC.64 R26, c[0x0][0x948] ;  /* 0x00025200ff1a7b82 */ /* 0x000f300000000a00 */
[----:B------:R-:W1:Y:S01]  /*f5f0*/  LDC.64 R20, c[0x0][0x950] ;  /* 0x00025400ff147b82 */ /* 0x000e620000000a00 */
[----:B-----5:R2:W-:Y:S07]  /*f600*/  @P1 STS.128 [UR20+-0x9d0], R28 ;  /* 0xfff6301cff001988 */ /* 0x0205ee0008000c14 */
[----:B------:R-:W1:Y:S08]  /*f610*/  LDC.64 R22, c[0x0][0x958] ;  /* 0x00025600ff167b82 */ /* 0x000e700000000a00 */
[----:B------:R-:W5:Y:S01]  /*f620*/  LDC.64 R52, c[0x0][0xa00] ;  /* 0x00028000ff347b82 */ /* 0x000f620000000a00 */
[----:B----4-:R2:W-:Y:S07]  /*f630*/  @P1 STS.128 [UR20+-0x9c0], R24 ;  /* 0xfff64018ff001988 */ /* 0x0105ee0008000c14 */
[----:B------:R-:W5:Y:S08]  /*f640*/  LDC.64 R54, c[0x0][0xa08] ;  /* 0x00028200ff367b82 */ /* 0x000f700000000a00 */
[----:B------:R-:W4:Y:S01]  /*f650*/  LDC.64 R48, c[0x0][0xa10] ;  /* 0x00028400ff307b82 */ /* 0x000f220000000a00 */
[----:B-1----:R2:W-:Y:S01]  /*f660*/  @P1 STS.128 [UR20+-0x9b0], R20 ;  /* 0xfff65014ff001988 */ /* 0x0025e20008000c14 */
[----:B------:R-:W-:-:S06]  /*f670*/  NOP ;  /* 0x0000000000007918 */ /* 0x000fcc0000000000 */
        /* <DEDUP_REMOVED lines=8> */
[----:B-1----:R2:W-:Y:S07]  /*f700*/  @P0 STS.128 [UR20+-0x960], R44 ;  /* 0xfff6a02cff000988 */ /* 0x0025ee0008000c14 */
        /* <DEDUP_REMOVED lines=12> */
[----:B---3--:R-:W3:Y:S08]  /*f7d0*/  LDC.64 R12, c[0x0][0xb08] ;  /* 0x0002c200ff0c7b82 */ /* 0x008ef00000000a00 */
[----:B------:R-:W1:Y:S01]  /*f7e0*/  LDC.64 R2, c[0x0][0xb10] ;  /* 0x0002c400ff027b82 */ /* 0x000e620000000a00 */
[----:B----4-:R2:W-:Y:S01]  /*f7f0*/  @P0 STS.128 [UR20+-0x910], R4 ;  /* 0xfff6f004ff000988 */ /* 0x0105e20008000c14 */
[----:B------:R-:W-:Y:S01]  /*f800*/  UIADD3 UR20, UPT, UPT, UR20, -0x980, URZ ;  /* 0xfffff68014147890 */ /* 0x000fe2000fffe0ff */
[----:B------:R-:W-:-:S06]  /*f810*/  NOP ;  /* 0x0000000000007918 */ /* 0x000fcc0000000000 */
.L_x_214:
[----:B------:R-:W-:Y:S09]  /*f820*/  UISETP.NE.AND UP0, UPT, UR37, 0x1, UPT ;  /* 0x000000012500788c */ /* 0x000ff2000bf05270 */
[----:B----4-:R-:W-:Y:S05]  /*f830*/  BRA.U UP0, `(.L_x_201) ;  /* 0x0000000100047547 */ /* 0x010fea000b800000 */
[----:B------:R-:W-:Y:S05]  /*f840*/  BPT.TRAP 0x1 ;  /* 0x000000040000795c */ /* 0x000fea0000300000 */
.L_x_201:
[----:B------:R-:W-:Y:S01]  /*f850*/  ULEA UR24, UR7, UR4, 0x3 ;  /* 0x0000000407187291 */ /* 0x000fe2000f8e18ff */
[----:B--2---:R-:W-:Y:S08]  /*f860*/  SHF.L.U32 R5, R17, 0x1f, RZ ;  /* 0x0000001f11057819 */ /* 0x004ff000000006ff */
[----:B------:R-:W2:Y:S02]  /*f870*/  SYNCS.PHASECHK.TRANS64.TRYWAIT P0, [UR24+0x140], R5 ;  /* 0x00014005ff0075a7 */ /* 0x000ea40008001118 */
[----:B--2---:R-:W-:Y:S05]  /*f880*/  @!P0 BRA `(.L_x_202) ;  /* 0x0000003400508947 */ /* 0x004fea0003800000 */
.L_x_308:
[----:B------:R-:W-:Y:S09]  /*f890*/  UIMAD UR6, UR7, 0x14, UR36 ;  /* 0x00000014070678a4 */ /* 0x000ff2000f8e0224 */
[----:B------:R-:W4:Y:S04]  /*f8a0*/  LDS R10, [UR6+0x10] ;  /* 0x00001006ff0a7984 */ /* 0x000f280008000800 */
        /* <DEDUP_REMOVED lines=10> */
[----:B----4-:R-:W-:Y:S01]  /*f950*/  PRMT R21, R10, 0x7632, R21 ;  /* 0x000076320a157816 */ /* 0x010fe20000000015 */
[----:B------:R-:W-:Y:S06]  /*f960*/  BRA.U UP0, `(.L_x_203) ;  /* 0x0000000100047547 */ /* 0x000fec000b800000 */
[----:B------:R-:W-:Y:S05]  /*f970*/  BPT.TRAP 0x1 ;  /* 0x000000040000795c */ /* 0x000fea0000300000 */
.L_x_203:
[----:B------:R-:W-:Y:S02]  /*f980*/  UIADD3 UR6, UPT, UPT, UR24, 0x180, URZ ;  /* 0x0000018018067890 */ /* 0x000fe4000fffe0ff */
[----:B------:R-:W-:Y:S02]  /*f990*/  UISETP.NE.AND UP0, UPT, UR37, 0x8, UPT ;  /* 0x000000082500788c */ /* 0x000fe4000bf05270 */
[----:B------:R-:W-:Y:S09]  /*f9a0*/  UPRMT UR6, UR5, 0x654, UR6 ;  /* 0x0000065405067896 */ /* 0x000ff20008000006 */
[----:B-1----:R-:W-:Y:S01]  /*f9b0*/  SYNCS.ARRIVE.TRANS64.RED.A1T0 RZ, [UR6], RZ ;  /* 0x000000ffffff79a7 */ /* 0x002fe20008100406 */
[----:B------:R-:W-:Y:S05]  /*f9c0*/  BRA.U !UP0, `(.L_x_204) ;  /* 0x0000000108047547 */ /* 0x000fea000b800000 */
[----:B------:R-:W-:Y:S05]  /*f9d0*/  BPT.TRAP 0x1 ;  /* 0x000000040000795c */ /* 0x000fea0000300000 */
.L_x_204:
[----:B------:R-:W-:Y:S01]  /*f9e0*/  ULEA UR24, UR8, UR4, 0x3 ;  /* 0x0000000408187291 */ /* 0x000fe2000f8e18ff */
[----:B--2---:R-:W-:Y:S02]  /*f9f0*/  SHF.L.U32 R5, R0, 0x1f, RZ ;  /* 0x0000001f00057819 */ /* 0x004fe400000006ff */
[----:B------:R-:W-:Y:S04]  /*fa00*/  PRMT R4, R10, 0x9910, RZ ;  /* 0x000099100a047816 */ /* 0x000fe800000000ff */
[----:B------:R-:W-:Y:S02]  /*fa10*/  ISETP.NE.AND P0, PT, R4, RZ, PT ;  /* 0x000000ff0400720c */ /* 0x000fe40003f05270 */
[----:B------:R-:W1:Y:S02]  /*fa20*/  SYNCS.PHASECHK.TRANS64.TRYWAIT P1, [UR24+0x260], R5 ;  /* 0x00026005ff0075a7 */ /* 0x000e640008021118 */
[----:B------:R-:W-:Y:S01]  /*fa30*/  ISETP.EQ.OR P0, PT, R11, RZ, !P0 ;  /* 0x000000ff0b00720c */ /* 0x000fe20004702670 */
[----:B------:R-:W-:Y:S01]  /*fa40*/  @!UPT UIADD3 URZ, UPT, UPT, URZ, URZ, URZ ;  /* 0x000000fffffff290 */ /* 0x000fe2000fffe0ff */
[----:B-1----:R-:W-:Y:S11]  /*fa50*/  @!P1 BRA `(.L_x_205) ;  /* 0x0000003000f49947 */ /* 0x002ff60003800000 */
.L_x_310:
[----:B------:R-:W-:Y:S05]  /*fa60*/  @P0 BRA `(.L_x_206) ;  /* 0x0000000c00e40947 */ /* 0x000fea0003800000 */
[----:B------:R-:W-:Y:S01]  /*fa70*/  ELECT P0, URZ, PT ;  /* 0x0000000000ff782f */ /* 0x000fe20003800000 */
[----:B------:R-:W2:Y:S01]  /*fa80*/  LDC.64 R8, c[0x0][0x838] ;  /* 0x00020e00ff087b82 */ /* 0x000ea20000000a00 */
[----:B------:R-:W-:Y:S07]  /*fa90*/  BSSY.RECONVERGENT B0, `(.L_x_207) ;  /* 0x00000a2000007945 */ /* 0x000fee0003800200 */
[----:B-1----:R-:W1:Y:S08]  /*faa0*/  LDC.64 R4, c[0x0][0x830] ;  /* 0x00020c00ff047b82 */ /* 0x002e700000000a00 */
[----:B------:R-:W4:Y:S08]  /*fab0*/  @P0 LDC.64 R32, c[0x0][0x828] ;  /* 0x00020a00ff200b82 */ /* 0x000f300000000a00 */
[----:B------:R-:W5:Y:S08]  /*fac0*/  @P0 LDC.64 R30, c[0x0][0x390] ;  /* 0x0000e400ff1e0b82 */ /* 0x000f700000000a00 */
[----:B------:R-:W3:Y:S02]  /*fad0*/  @P0 LDC.64 R6, c[0x0][0x840] ;  /* 0x00021000ff060b82 */ /* 0x000ee40000000a00 */
[C---:B---3--:R-:W-:Y:S04]  /*fae0*/  @P0 IMAD.WIDE R6, R14.reuse, 0x8, R6 ;  /* 0x000000080e060825 */ /* 0x048fe800078e0206 */
[C---:B----4-:R-:W-:Y:S01]  /*faf0*/  @P0 IMAD.WIDE R32, R14.reuse, 0x8, R32 ;  /* 0x000000080e200825 */ /* 0x050fe200078e0220 */
[----:B------:R3:W4:Y:S03]  /*fb00*/  @P0 LDG.E.64 R22, desc[UR50][R6.64] ;  /* 0x0000003206160981 */ /* 0x000726000c1e1b00 */
[C---:B--2---:R-:W-:Y:S02]  /*fb10*/  @P0 IMAD.WIDE R8, R14.reuse, 0x8, R8 ;  /* 0x000000080e080825 */ /* 0x044fe400078e0208 */
[----:B------:R-:W2:Y:S02]  /*fb20*/  @P0 LDG.E.64 R32, desc[UR50][R32.64] ;  /* 0x0000003220200981 */ /* 0x000ea4000c1e1b00 */
[C---:B-1----:R-:W-:Y:S02]  /*fb30*/  @P0 IMAD.WIDE R4, R14.reuse, 0x8, R4 ;  /* 0x000000080e040825 */ /* 0x042fe400078e0204 */
[----:B------:R-:W3:Y:S02]  /*fb40*/  @P0 LDG.E.64 R8, desc[UR50][R8.64] ;  /* 0x0000003208080981 */ /* 0x000ee4000c1e1b00 */
[----:B-----5:R-:W-:Y:S02]  /*fb50*/  @P0 IMAD.WIDE R30, R14, 0xc, R30 ;  /* 0x0000000c0e1e0825 */ /* 0x020fe400078e021e */
[----:B------:R-:W5:Y:S04]  /*fb60*/  @P0 LDG.E.64 R28, desc[UR50][R4.64] ;  /* 0x00000032041c0981 */ /* 0x000f68000c1e1b00 */
[----:B------:R-:W4:Y:S04]  /*fb70*/  @P0 LDG.E R20, desc[UR50][R30.64+0x4] ;  /* 0x000004321e140981 */ /* 0x000f28000c1e1900 */
[----:B------:R-:W4:Y:S04]  /*fb80*/  @P0 LDG.E R5, desc[UR50][R30.64] ;  /* 0x000000321e050981 */ /* 0x000f28000c1e1900 */
[----:B------:R-:W4:Y:S04]  /*fb90*/  @P0 LDG.E R4, desc[UR50][R30.64+0x8] ;  /* 0x000008321e040981 */ /* 0x000f28000c1e1900 */
[----:B--2---:R-:W-:Y:S04]  /*fba0*/  @P0 STS.64 [UR23], R32 ;  /* 0x00000020ff000988 */ /* 0x004fe80008000a17 */
[----:B---3--:R-:W-:Y:S04]  /*fbb0*/  @P0 STS.64 [UR22], R8 ;  /* 0x00000008ff000988 */ /* 0x008fe80008000a16 */
[----:B------:R-:W1:Y:S01]  /*fbc0*/  @P0 LDS R7, [UR23+0x1c] ;  /* 0x00001c17ff070984 */ /* 0x000e620008000800 */
[----:B-----5:R-:W-:Y:S03]  /*fbd0*/  @P0 LOP3.LUT R26, R29, 0x1fffffff, RZ, 0xc0, !PT ;  /* 0x1fffffff1d1a0812 */ /* 0x020fe600078ec0ff */
[----:B------:R-:W-:Y:S01]  /*fbe0*/  @P0 STS [UR23+0x30], RZ ;  /* 0x000030ffff000988 */ /* 0x000fe20008000817 */
[--C-:B------:R-:W-:Y:S02]  /*fbf0*/  @P0 SHF.R.U32.HI R6, RZ, 0x4, R26.reuse ;  /* 0x00000004ff060819 */ /* 0x100fe4000001161a */
[----:B------:R-:W-:Y:S05]  /*fc00*/  @P0 SHF.R.U64 R26, R28, 0x4, R26 ;  /* 0x000000041c1a0819 */ /* 0x000fea000000121a */
[----:B------:R-:W-:Y:S01]  /*fc10*/  @P0 STS [UR23+0xc], R26 ;  /* 0x00000c1aff000988 */ /* 0x000fe20008000817 */
[----:B----4-:R-:W-:Y:S02]  /*fc20*/  @P0 VIADD R5, R5, 0xffffffff ;  /* 0xffffffff05050836 */ /* 0x010fe40000000000 */
[----:B------:R-:W-:Y:S01]  /*fc30*/  @P0 VIADD R4, R4, 0xffffffff ;  /* 0xffffffff04040836 */ /* 0x000fe20000000000 */
[----:B-1----:R-:W-:Y:S01]  /*fc40*/  @P0 LOP3.LUT R27, R7, 0xf, R6, 0xb8, !PT ;  /* 0x0000000f071b0812 */ /* 0x002fe200078eb806 */
[----:B------:R-:W-:Y:S04]  /*fc50*/  IMAD.U32 R7, RZ, RZ, UR23 ;  /* 0x00000017ff077e24 */ /* 0x000fe8000f8e00ff */
[----:B------:R-:W-:Y:S01]  /*fc60*/  @P0 STS [UR23+0x1c], R27 ;  /* 0x00001c1bff000988 */ /* 0x000fe20008000817 */
[----:B------:R-:W-:Y:S03]  /*fc70*/  @P0 SHF.R.U64 R8, R7, 0x4, RZ ;  /* 0x0000000407080819 */ /* 0x000fe600000012ff */
[----:B------:R-:W1:Y:S04]  /*fc80*/  @P0 LDS R6, [UR23+0x1c] ;  /* 0x00001c17ff060984 */ /* 0x000e680008000800 */
[----:B------:R-:W-:Y:S04]  /*fc90*/  @P0 STS [UR23+0x10], R8 ;  /* 0x00001008ff000988 */ /* 0x000fe80008000817 */
[----:B------:R-:W-:Y:S01]  /*fca0*/  @P0 STS [UR23+0x14], R8 ;  /* 0x00001408ff000988 */ /* 0x000fe20008000817 */
[----:B-1----:R-:W-:Y:S05]  /*fcb0*/  @P0 LOP3.LUT R25, R6, 0xf0, RZ, 0xb8, !PT ;  /* 0x000000f006190812 */ /* 0x002fea00078eb8ff */
[----:B------:R1:W-:Y:S04]  /*fcc0*/  @P0 STS [UR23+0x1c], R25 ;  /* 0x00001c19ff000988 */ /* 0x0003e80008000817 */
[----:B------:R-:W2:Y:S01]  /*fcd0*/  @P0 LDS R6, [UR23+0x1c] ;  /* 0x00001c17ff060984 */ /* 0x000ea20008000800 */
[----:B-1----:R-:W-:Y:S02]  /*fce0*/  @P0 LOP3.LUT R25, R23, 0x1fffffff, RZ, 0xc0, !PT ;  /* 0x1fffffff17190812 */ /* 0x002fe400078ec0ff */
[----:B------:R-:W-:Y:S02]  /*fcf0*/  PRMT R23, R10, 0x7732, RZ ;  /* 0x000077320a177816 */ /* 0x000fe400000000ff */
[--C-:B------:R-:W-:Y:S02]  /*fd00*/  @P0 SHF.R.U64 R22, R22, 0x4, R25.reuse ;  /* 0x0000000416160819 */ /* 0x100fe40000001219 */
[----:B--2---:R-:W-:Y:S02]  /*fd10*/  @P0 LOP3.LUT R9, R6, 0xf00, RZ, 0xb8, !PT ;  /* 0x00000f0006090812 */ /* 0x004fe400078eb8ff */
[----:B------:R-:W-:Y:S03]  /*fd20*/  CS2R R6, SRZ ;  /* 0x0000000000067805 */ /* 0x000fe6000001ff00 */
[----:B------:R1:W-:Y:S04]  /*fd30*/  @P0 STS.64 [UR23+0x18], R8 ;  /* 0x00001808ff000988 */ /* 0x0003e80008000a17 */
[----:B------:R-:W2:Y:S04]  /*fd40*/  @P0 LDS R24, [UR23+0x1c] ;  /* 0x00001c17ff180984 */ /* 0x000ea80008000800 */
[----:B------:R3:W-:Y:S01]  /*fd50*/  @P0 STS.128 [UR23+0x20], R4 ;  /* 0x00002004ff000988 */ /* 0x0007e20008000c17 */
[----:B-1----:R-:W-:Y:S01]  /*fd60*/  @P0 SHF.R.U32.HI R9, RZ, 0x4, R25 ;  /* 0x00000004ff090819 */ /* 0x002fe20000011619 */
[----:B---3--:R-:W-:Y:S01]  /*fd70*/  IMAD R6, R23, 0x47af, RZ ;  /* 0x000047af17067824 */ /* 0x008fe200078e02ff */
[----:B------:R-:W-:Y:S01]  /*fd80*/  SHF.R.U32.HI R23, RZ, 0x1, R23 ;  /* 0x00000001ff177819 */ /* 0x000fe20000011617 */
[----:B------:R-:W-:Y:S03]  /*fd90*/  IMAD.U32 R7, RZ, RZ, UR22 ;  /* 0x00000016ff077e24 */ /* 0x000fe6000f8e00ff */
[----:B------:R-:W-:Y:S02]  /*fda0*/  SHF.R.U32.HI R6, RZ, 0x10, R6 ;  /* 0x00000010ff067819 */ /* 0x000fe40000011606 */
[----:B--2---:R-:W-:Y:S02]  /*fdb0*/  @P0 LOP3.LUT R24, R24, 0xf000, RZ, 0xb8, !PT ;  /* 0x0000f00018180812 */ /* 0x004fe400078eb8ff */
[----:B------:R-:W-:Y:S03]  /*fdc0*/  @P0 SHF.R.U64 R8, R7, 0x4, RZ ;  /* 0x0000000407080819 */ /* 0x000fe600000012ff */
[----:B------:R-:W-:Y:S04]  /*fdd0*/  @P0 STS [UR23+0x1c], R24 ;  /* 0x00001c18ff000988 */ /* 0x000fe80008000817 */
[----:B------:R-:W1:Y:S04]  /*fde0*/  @P0 LDS R28, [UR22+0x1c] ;  /* 0x00001c16ff1c0984 */ /* 0x000e680008000800 */
[----:B------:R-:W-:Y:S04]  /*fdf0*/  @P0 STS [UR22+0x10], R8 ;  /* 0x00001008ff000988 */ /* 0x000fe80008000816 */
[----:B------:R-:W-:Y:S04]  /*fe00*/  @P0 STS [UR22+0x14], R8 ;  /* 0x00001408ff000988 */ /* 0x000fe80008000816 */
[----:B------:R-:W-:Y:S04]  /*fe10*/  @P0 STS [UR22+0xc], R22 ;  /* 0x00000c16ff000988 */ /* 0x000fe80008000816 */
[----:B------:R-:W-:Y:S01]  /*fe20*/  @P0 STS [UR22+0x30], RZ ;  /* 0x000030ffff000988 */ /* 0x000fe20008000816 */
[----:B-1----:R-:W-:Y:S05]  /*fe30*/  @P0 LOP3.LUT R29, R28, 0xf, R9, 0xb8, !PT ;  /* 0x0000000f1c1d0812 */ /* 0x002fea00078eb809 */
[----:B------:R-:W-:Y:S04]  /*fe40*/  @P0 STS [UR22+0x1c], R29 ;  /* 0x00001c1dff000988 */ /* 0x000fe80008000816 */
[----:B------:R-:W1:Y:S02]  /*fe50*/  @P0 LDS R9, [UR22+0x1c] ;  /* 0x00001c16ff090984 */ /* 0x000e640008000800 */
[----:B-1----:R-:W-:Y:S05]  /*fe60*/  @P0 LOP3.LUT R27, R9, 0xf0, RZ, 0xb8, !PT ;  /* 0x000000f0091b0812 */ /* 0x002fea00078eb8ff */
[----:B------:R-:W-:Y:S04]  /*fe70*/  @P0 STS [UR22+0x1c], R27 ;  /* 0x00001c1bff000988 */ /* 0x000fe80008000816 */
[----:B------:R-:W1:Y:S02]  /*fe80*/  @P0 LDS R5, [UR22+0x1c] ;  /* 0x00001c16ff050984 */ /* 0x000e640008000800 */
[----:B-1----:R-:W-:Y:S01]  /*fe90*/  @P0 LOP3.LUT R9, R5, 0xf00, RZ, 0xb8, !PT ;  /* 0x00000f0005090812 */ /* 0x002fe200078eb8ff */
[----:B------:R-:W-:Y:S04]  /*fea0*/  IMAD.MOV R5, RZ, RZ, -R6 ;  /* 0x000000ffff057224 */ /* 0x000fe800078e0a06 */
[----:B------:R1:W-:Y:S01]  /*feb0*/  @P0 STS.64 [UR22+0x18], R8 ;  /* 0x00001808ff000988 */ /* 0x0003e20008000a16 */
[----:B------:R-:W-:Y:S03]  /*fec0*/  PRMT R24, R5, 0x7710, RZ ;  /* 0x0000771005187816 */ /* 0x000fe600000000ff */
[----:B------:R-:W2:Y:S02]  /*fed0*/  @P0 LDS R26, [UR22+0x1c] ;  /* 0x00001c16ff1a0984 */ /* 0x000ea40008000800 */
[----:B------:R-:W-:Y:S02]  /*fee0*/  IMAD.IADD R5, R21, 0x1, R24 ;  /* 0x0000000115057824 */ /* 0x000fe400078e0218 */
[----:B------:R-:W3:Y:S03]  /*fef0*/  S2R R24, SR_LANEID ;  /* 0x0000000000187919 */ /* 0x000ee60000000000 */
[----:B------:R-:W-:Y:S04]  /*ff00*/  LOP3.LUT R5, R5, 0xffff, RZ, 0xc0, !PT ;  /* 0x0000ffff05057812 */ /* 0x000fe800078ec0ff */
[----:B------:R-:W-:Y:S02]  /*ff10*/  LEA.HI R5, R5, R6, RZ, 0x1f ;  /* 0x0000000605057211 */ /* 0x000fe400078ff8ff */
[----:B------:R-:W-:Y:S02]  /*ff20*/  CS2R R6, SRZ ;  /* 0x0000000000067805 */ /* 0x000fe4000001ff00 */
[----:B------:R-:W-:Y:S01]  /*ff30*/  LOP3.LUT R27, R5, 0xffff, RZ, 0xc0, !PT ;  /* 0x0000ffff051b7812 */ /* 0x000fe200078ec0ff */
[----:B------:R-:W-:Y:S03]  /*ff40*/  @P0 VIADD R5, R20, 0xffffffff ;  /* 0xffffffff14050836 */ /* 0x000fe60000000000 */
[----:B------:R-:W-:Y:S02]  /*ff50*/  SHF.R.U32.HI R27, RZ, 0x4, R27 ;  /* 0x00000004ff1b7819 */ /* 0x000fe4000001161b */
[----:B------:R4:W-:Y:S02]  /*ff60*/  @P0 STS.128 [UR22+0x20], R4 ;  /* 0x00002004ff000988 */ /* 0x0009e40008000c16 */
[----:B-1----:R-:W-:Y:S05]  /*ff70*/  PRMT R9, R27, 0x9910, RZ ;  /* 0x000099101b097816 */ /* 0x002fea00000000ff */
[----:B------:R-:W-:Y:S04]  /*ff80*/  IMAD R9, R9, 0x19, RZ ;  /* 0x0000001909097824 */ /* 0x000fe800078e02ff */
[----:B------:R-:W-:Y:S02]  /*ff90*/  IMAD.MOV R9, RZ, RZ, -R9 ;  /* 0x000000ffff097224 */ /* 0x000fe400078e0a09 */
[----:B---3--:R-:W-:Y:S03]  /*ffa0*/  IMAD.SHL.U32 R20, R24, 0x4, RZ ;  /* 0x0000000418147824 */ /* 0x008fe600078e00ff */
[----:B------:R-:W-:Y:S02]  /*ffb0*/  PRMT R28, R9, 0x7710, RZ ;  /* 0x00007710091c7816 */ /* 0x000fe400000000ff */
[----:B--2---:R-:W-:Y:S03]  /*ffc0*/  @P0 LOP3.LUT R26, R26, 0xf000, RZ, 0xb8, !PT ;  /* 0x0000f0001a1a0812 */ /* 0x004fe600078eb8ff */
[----:B------:R-:W-:Y:S02]  /*ffd0*/  IMAD.IADD R28, R21, 0x1, R28 ;  /* 0x00000001151c7824 */ /* 0x000fe400078e021c */
[----:B------:R-:W-:Y:S01]  /*ffe0*/  @P0 STS [UR22+0x1c], R26 ;  /* 0x00001c1aff000988 */ /* 0x000fe20008000816 */
[----:B------:R-:W-:Y:S03]  /*fff0*/  NOP ;  /* 0x0000000000007918 */ /* 0x000fe60000000000 */
[----:B------:R-:W1:Y:S01]  /*10000*/  LDS R6, [R20+UR23] ;  /* 0x0000001714067984 */ /* 0x000e620008000800 */
[----:B------:R-:W-:Y:S02]  /*10010*/  R2UR UR6, R28 ;  /* 0x000000001c0672ca */ /* 0x000fe400000e0000 */
[----:B----4-:R-:W-:Y:S01]  /*10020*/  LOP3.LUT R4, R23, 0xffff, RZ, 0xc0, !PT ;  /* 0x0000ffff17047812 */ /* 0x010fe200078ec0ff */
[----:B------:R-:W2:Y:S04]  /*10030*/  LDS R5, [R20+UR23+0x80] ;  /* 0x0000801714057984 */ /* 0x000ea80008000800 */
[----:B------:R-:W-:Y:S05]  /*10040*/  IMAD R4, R4, 0x4925, RZ ;  /* 0x0000492504047824 */ /* 0x000fea00078e02ff */
[----:B------:R-:W-:Y:S01]  /*10050*/  SHF.R.U32.HI R4, RZ, 0x11, R4 ;  /* 0x00000011ff047819 */ /* 0x000fe20000011604 */
[----:B------:R-:W-:Y:S03]  /*10060*/  ULOP3.LUT UR6, UR6, 0xffff, URZ, 0xc0, !UPT ;  /* 0x0000ffff06067892 */ /* 0x000fe6000f8ec0ff */
[----:B------:R-:W-:Y:S01]  /*10070*/  PRMT R4, R4, 0x9910, RZ ;  /* 0x0000991004047816 */ /* 0x000fe200000000ff */
[----:B------:R-:W-:Y:S02]  /*10080*/  UIADD3 UR25, UP1, UPT, UR28, UR6, URZ ;  /* 0x000000061c197290 */ /* 0x000fe4000ff3e0ff */
[----:B------:R-:W-:Y:S02]  /*10090*/  UIADD3 UR6, UP0, UPT, UR18, UR6, URZ ;  /* 0x0000000612067290 */ /* 0x000fe4000ff1e0ff */
[----:B------:R-:W-:Y:S01]  /*100a0*/  UIADD3.X UR31, UPT, UPT, URZ, URZ, URZ, UP1, !UPT ;  /* 0x000000ffff1f7290 */ /* 0x000fe20008ffe4ff */
[----:B------:R-:W-:Y:S01]  /*100b0*/  IMAD R4, R4, 0xe, RZ ;  /* 0x0000000e04047824 */ /* 0x000fe200078e02ff */
[----:B------:R-:W-:Y:S02]  /*100c0*/  ULEA UR32, UP1, UR25, UR16, 0x7 ;  /* 0x0000001019207291 */ /* 0x000fe4000f8238ff */
[----:B------:R-:W-:Y:S01]  /*100d0*/  UIADD3.X UR29, UPT, UPT, URZ, URZ, URZ, UP0, !UPT ;  /* 0x000000ffff1d7290 */ /* 0x000fe200087fe4ff */
[----:B------:R-:W-:Y:S01]  /*100e0*/  IMAD.MOV R4, RZ, RZ, -R4 ;  /* 0x000000ffff047224 */ /* 0x000fe200078e0a04 */
[----:B------:R-:W-:Y:S02]  /*100f0*/  ULEA UR30, UP0, UR6, UR16, 0x7 ;  /* 0x00000010061e7291 */ /* 0x000fe4000f8038ff */
[----:B------:R-:W-:Y:S01]  /*10100*/  ULEA.HI.X UR31, UR25, UR17, UR31, 0x7, UP1 ;  /* 0x00000011191f7291 */ /* 0x000fe200088f3c1f */
[----:B------:R-:W-:Y:S01]  /*10110*/  IADD3 R22, P1, PT, R20, UR32, RZ ;  /* 0x0000002014167c10 */ /* 0x000fe2000ff3e0ff */
[----:B------:R-:W-:Y:S01]  /*10120*/  ULEA.HI.X UR29, UR6, UR17, UR29, 0x7, UP0 ;  /* 0x00000011061d7291 */ /* 0x000fe200080f3c1d */
[----:B------:R-:W-:Y:S02]  /*10130*/  PRMT R4, R4, 0x7710, RZ ;  /* 0x0000771004047816 */ /* 0x000fe400000000ff */
[----:B------:R-:W-:Y:S01]  /*10140*/  IADD3 R8, P0, PT, R20, UR30, RZ ;  /* 0x0000001e14087c10 */ /* 0x000fe2000ff1e0ff */
[----:B------:R-:W-:Y:S02]  /*10150*/  IMAD.X R23, RZ, RZ, UR31, P1 ;  /* 0x0000001fff177e24 */ /* 0x000fe400088e06ff */
[----:B------:R-:W-:Y:S02]  /*10160*/  IMAD.IADD R4, R21, 0x1, R4 ;  /* 0x0000000115047824 */ /* 0x000fe400078e0204 */
[----:B------:R-:W-:Y:S01]  /*10170*/  IMAD.X R9, RZ, RZ, UR29, P0 ;  /* 0x0000001dff097e24 */ /* 0x000fe200080e06ff */
[----:B-1----:R1:W3:Y:S02]  /*10180*/  ATOMG.E.EXCH.STRONG.GPU PT, RZ, [R22], R6 ;  /* 0x0000000616ff73a8 */ /* 0x0022e400041ee100 */
[----:B------:R-:W-:Y:S02]  /*10190*/  R2UR UR25, R4 ;  /* 0x00000000041972ca */ /* 0x000fe400000e0000 */
[----:B--2---:R1:W3:Y:S02]  /*101a0*/  ATOMG.E.EXCH.STRONG.GPU PT, RZ, [R8], R5 ;  /* 0x0000000508ff73a8 */ /* 0x0042e400041ee100 */
[----:B---3--:R-:W-:Y:S11]  /*101b0*/  ELECT P0, URZ, PT ;  /* 0x0000000000ff782f */ /* 0x008ff60003800000 */
[----:B------:R-:W-:Y:S02]  /*101c0*/  @!UPT UIADD3 URZ, UPT, UPT, URZ, URZ, URZ ;  /* 0x000000fffffff290 */ /* 0x000fe4000fffe0ff */
[----:B------:R-:W-:Y:S05]  /*101d0*/  @!P0 BRA `(.L_x_208) ;  /* 0x0000000000b48947 */ /* 0x000fea0003800000 */
[----:B------:R-:W-:Y:S01]  /*101e0*/  STS [UR21+0x30], RZ ;  /* 0x000030ffff007988 */ /* 0x000fe20008000815 */
[----:B------:R-:W-:Y:S01]  /*101f0*/  ISETP.NE.U32.AND P0, PT, R2, RZ, PT ;  /* 0x000000ff0200720c */ /* 0x000fe20003f05070 */
[----:B-1----:R-:W-:Y:S01]  /*10200*/  IMAD.WIDE R8, R14, 0xc, R18 ;  /* 0x0000000c0e087825 */ /* 0x002fe200078e0212 */
[----:B------:R-:W-:Y:S02]  /*10210*/  ISETP.NE.U32.AND P1, PT, R12, RZ, PT ;  /* 0x000000ff0c00720c */ /* 0x000fe40003f25070 */
[----:B------:R-:W-:Y:S02]  /*10220*/  ISETP.NE.AND.EX P0, PT, R3, RZ, PT, P0 ;  /* 0x000000ff0300720c */ /* 0x000fe40003f05300 */
[----:B------:R-:W2:Y:S01]  /*10230*/  LDG.E R28, desc[UR50][R8.64] ;  /* 0x00000032081c7981 */ /* 0x000ea2000c1e1900 */
[----:B------:R-:W-:Y:S10]  /*10240*/  ISETP.NE.AND.EX P1, PT, R13, RZ, PT, P1 ;  /* 0x000000ff0d00720c */ /* 0x000ff40003f25310 */
[----:B------:R-:W1:Y:S08]  /*10250*/  @P0 LDC.64 R4, c[0x0][0xb10] ;  /* 0x0002c400ff040b82 */ /* 0x000e700000000a00 */
[----:B------:R-:W3:Y:S01]  /*10260*/  @P1 LDC.64 R6, c[0x0][0xb08] ;  /* 0x0002c200ff061b82 */ /* 0x000ee20000000a00 */
[----:B--2---:R-:W-:Y:S01]  /*10270*/  SHF.R.S32.HI R29, RZ, 0x1f, R28 ;  /* 0x0000001fff1d7819 */ /* 0x004fe2000001141c */
[C---:B-1----:R-:W-:Y:S04]  /*10280*/  @P0 IMAD.WIDE R4, R14.reuse, 0x8, R4 ;  /* 0x000000080e040825 */ /* 0x042fe800078e0204 */
[----:B---3--:R-:W-:Y:S01]  /*10290*/  @P1 IMAD.WIDE R6, R14, 0x8, R6 ;  /* 0x000000080e061825 */ /* 0x008fe200078e0206 */
[----:B------:R-:W2:Y:S04]  /*102a0*/  @P0 LDG.E.64 R24, desc[UR50][R4.64] ;  /* 0x0000003204180981 */ /* 0x000ea8000c1e1b00 */
[----:B------:R1:W3:Y:S04]  /*102b0*/  @P1 LDG.E.64 R26, desc[UR50][R6.64] ;  /* 0x00000032061a1981 */ /* 0x0002e8000c1e1b00 */
[----:B------:R4:W5:Y:S04]  /*102c0*/  LDG.E R5, desc[UR50][R8.64+0x4] ;  /* 0x0000043208057981 */ /* 0x000968000c1e1900 */
[----:B-1----:R-:W1:Y:S01]  /*102d0*/  LDS R7, [UR21+0x1c] ;  /* 0x00001c15ff077984 */ /* 0x002e620008000800 */
[----:B------:R-:W-:Y:S05]  /*102e0*/  IMAD.U32 R6, RZ, RZ, UR21 ;  /* 0x00000015ff067e24 */ /* 0x000fea000f8e00ff */
[----:B----4-:R-:W-:Y:S05]  /*102f0*/  SHF.R.U64 R8, R6, 0x4, RZ ;  /* 0x0000000406087819 */ /* 0x010fea00000012ff */
[----:B------:R-:W-:Y:S04]  /*10300*/  STS [UR21+0x10], R8 ;  /* 0x00001008ff007988 */ /* 0x000fe80008000815 */
[----:B------:R-:W-:Y:S01]  /*10310*/  STS [UR21+0x14], R8 ;  /* 0x00001408ff007988 */ /* 0x000fe20008000815 */
[----:B------:R-:W-:Y:S02]  /*10320*/  @!P0 IMAD.MOV.U32 R24, RZ, RZ, R28 ;  /* 0x000000ffff188224 */ /* 0x000fe400078e001c */
[----:B------:R-:W-:Y:S01]  /*10330*/  @!P0 IMAD.MOV.U32 R25, RZ, RZ, R29 ;  /* 0x000000ffff198224 */ /* 0x000fe200078e001d */
[----:B---3--:R-:W-:Y:S04]  /*10340*/  @P1 STS.64 [UR21], R26 ;  /* 0x0000001aff001988 */ /* 0x008fe80008000a15 */
[C---:B--2---:R-:W-:Y:S01]  /*10350*/  SHF.L.U64.HI R21, R24.reuse, 0x1, R25 ;  /* 0x0000000118157819 */ /* 0x044fe20000010219 */
[----:B------:R-:W-:Y:S03]  /*10360*/  IMAD.SHL.U32 R24, R24, 0x2, RZ ;  /* 0x0000000218187824 */ /* 0x000fe600078e00ff */
[----:B------:R-:W-:Y:S02]  /*10370*/  LOP3.LUT R21, R21, 0x1fffffff, RZ, 0xc0, !PT ;  /* 0x1fffffff15157812 */ /* 0x000fe400078ec0ff */
[----:B------:R-:W-:Y:S02]  /*10380*/  LOP3.LUT R24, R24, 0xfffffffe, RZ, 0xc0, !PT ;  /* 0xfffffffe18187812 */ /* 0x000fe400078ec0ff */
[--C-:B------:R-:W-:Y:S02]  /*10390*/  SHF.R.U32.HI R4, RZ, 0x4, R21.reuse ;  /* 0x00000004ff047819 */ /* 0x100fe40000011615 */
[----:B------:R-:W-:Y:S02]  /*103a0*/  SHF.R.U64 R21, R24, 0x4, R21 ;  /* 0x0000000418157819 */ /* 0x000fe40000001215 */
[----:B-1----:R-:W-:Y:S02]  /*103b0*/  LOP3.LUT R30, R7, 0xf, R4, 0xb8, !PT ;  /* 0x0000000f071e7812 */ /* 0x002fe400078eb804 */
[----:B------:R-:W-:Y:S01]  /*103c0*/  CS2R R6, SRZ ;  /* 0x0000000000067805 */ /* 0x000fe2000001ff00 */
[----:B------:R-:W-:Y:S01]  /*103d0*/  STS [UR21+0xc], R21 ;  /* 0x00000c15ff007988 */ /* 0x000fe20008000815 */
[----:B-----5:R-:W-:Y:S03]  /*103e0*/  VIADD R5, R5, 0xffffffff ;  /* 0xffffffff05057836 */ /* 0x020fe60000000000 */
[----:B------:R-:W-:Y:S04]  /*103f0*/  STS [UR21+0x1c], R30 ;  /* 0x00001c1eff007988 */ /* 0x000fe80008000815 */
[----:B------:R-:W1:Y:S02]  /*10400*/  LDS R4, [UR21+0x1c] ;  /* 0x00001c15ff047984 */ /* 0x000e640008000800 */
[----:B-1----:R-:W-:Y:S05]  /*10410*/  LOP3.LUT R23, R4, 0xf0, RZ, 0xb8, !PT ;  /* 0x000000f004177812 */ /* 0x002fea00078eb8ff */
        /* <DEDUP_REMOVED lines=9> */
.L_x_208:
[----:B------:R-:W-:Y:S05]  /*104b0*/  BSYNC.RECONVERGENT B0 ;  /* 0x0000000000007941 */ /* 0x000fea0003800200 */
.L_x_207:
[----:B------:R-:W-:Y:S01]  /*104c0*/  ULOP3.LUT UR25, UR25, 0xffff, URZ, 0xc0, !UPT ;  /* 0x0000ffff19197892 */ /* 0x000fe2000f8ec0ff */
[----:B------:R-:W-:Y:S03]  /*104d0*/  NOP ;  /* 0x0000000000007918 */ /* 0x000fe60000000000 */
[----:B------:R-:W-:Y:S01]  /*104e0*/  UIADD3 UR6, UP0, UPT, UR9, UR25, URZ ;  /* 0x0000001909067290 */ /* 0x000fe2000ff1e0ff */
[----:B--2---:R-:W2:Y:S01]  /*104f0*/  LDS R4, [R20+UR21] ;  /* 0x0000001514047984 */ /* 0x004ea20008000800 */
[----:B------:R-:W-:Y:S02]  /*10500*/  BSSY.RECONVERGENT B0, `(.L_x_209) ;  /* 0x0000039000007945 */ /* 0x000fe40003800200 */
[----:B------:R-:W-:Y:S02]  /*10510*/  UIADD3.X UR27, UPT, UPT, URZ, URZ, URZ, UP0, !UPT ;  /* 0x000000ffff1b7290 */ /* 0x000fe400087fe4ff */
[----:B------:R-:W-:Y:S04]  /*10520*/  ULEA UR26, UP0, UR6, UR14, 0x7 ;  /* 0x0000000e061a7291 */ /* 0x000fe8000f8038ff */
[----:B------:R-:W-:Y:S02]  /*10530*/  ULEA.HI.X UR27, UR6, UR15, UR27, 0x7, UP0 ;  /* 0x0000000f061b7291 */ /* 0x000fe400080f3c1b */
[----:B------:R-:W-:Y:S01]  /*10540*/  UIADD3 UR25, UP0, UPT, UR19, UR25, URZ ;  /* 0x0000001913197290 */ /* 0x000fe2000ff1e0ff */
[----:B-1----:R-:W-:Y:S03]  /*10550*/  IADD3 R6, P0, PT, R20, UR26, RZ ;  /* 0x0000001a14067c10 */ /* 0x002fe6000ff1e0ff */
[----:B------:R-:W-:Y:S02]  /*10560*/  UIADD3.X UR6, UPT, UPT, URZ, URZ, URZ, UP0, !UPT ;  /* 0x000000ffff067290 */ /* 0x000fe400087fe4ff */
[----:B------:R-:W-:Y:S05]  /*10570*/  IMAD.X R7, RZ, RZ, UR27, P0 ;  /* 0x0000001bff077e24 */ /* 0x000fea00080e06ff */
[----:B--2---:R1:W2:Y:S02]  /*10580*/  ATOMG.E.EXCH.STRONG.GPU PT, RZ, [R6], R4 ;  /* 0x0000000406ff73a8 */ /* 0x0042a400041ee100 */
[----:B--2---:R-:W-:Y:S11]  /*10590*/  ELECT P0, URZ, PT ;  /* 0x0000000000ff782f */ /* 0x004ff60003800000 */
[----:B------:R-:W-:Y:S02]  /*105a0*/  @!UPT UIADD3 URZ, UPT, UPT, URZ, URZ, URZ ;  /* 0x000000fffffff290 */ /* 0x000fe4000fffe0ff */
[----:B------:R-:W-:Y:S05]  /*105b0*/  @!P0 BRA `(.L_x_210) ;  /* 0x0000000000b48947 */ /* 0x000fea0003800000 */
[----:B------:R-:W-:Y:S01]  /*105c0*/  STS [UR20+0x30], RZ ;  /* 0x000030ffff007988 */ /* 0x000fe20008000814 */
[----:B------:R-:W-:Y:S01]  /*105d0*/  ISETP.NE.U32.AND P0, PT, RZ, UR12, PT ;  /* 0x0000000cff007c0c */ /* 0x000fe2000bf05070 */
[C---:B------:R-:W-:Y:S03]  /*105e0*/  IMAD.WIDE R8, R14.reuse, 0xc, R18 ;  /* 0x0000000c0e087825 */ /* 0x040fe600078e0212 */
[----:B------:R-:W-:Y:S02]  /*105f0*/  ISETP.NE.AND.EX P1, PT, RZ, UR13, PT, P0 ;  /* 0x0000000dff007c0c */ /* 0x000fe4000bf25300 */
[----:B------:R-:W2:Y:S01]  /*10600*/  LDG.E R28, desc[UR50][R8.64] ;  /* 0x00000032081c7981 */ /* 0x000ea2000c1e1900 */
[C---:B-1----:R-:W-:Y:S03]  /*10610*/  LEA R6, P0, R14.reuse, RZ, 0x3 ;  /* 0x000000ff0e067211 */ /* 0x042fe600078018ff */
[----:B------:R1:W3:Y:S01]  /*10620*/  LDG.E R5, desc[UR50][R8.64+0x4] ;  /* 0x0000043208057981 */ /* 0x0002e2000c1e1900 */
[----:B------:R-:W-:Y:S06]  /*10630*/  LEA.HI.X.SX32 R7, R14, RZ, 0x3, P0 ;  /* 0x000000ff0e077211 */ /* 0x000fec00000f1eff */
[C---:B------:R-:W-:Y:S04]  /*10640*/  @P1 IADD3 R22, P0, PT, R6.reuse, UR12, RZ ;  /* 0x0000000c06161c10 */ /* 0x040fe8000ff1e0ff */
[C---:B------:R-:W-:Y:S02]  /*10650*/  @P1 IADD3.X R23, PT, PT, R7.reuse, UR13, RZ, P0, !PT ;  /* 0x0000000d07171c10 */ /* 0x040fe400087fe4ff */
[----:B------:R-:W-:Y:S01]  /*10660*/  IADD3 R26, P0, PT, R6, UR10, RZ ;  /* 0x0000000a061a7c10 */ /* 0x000fe2000ff1e0ff */
[----:B------:R-:W-:Y:S02]  /*10670*/  IMAD.U32 R6, RZ, RZ, UR20 ;  /* 0x00000014ff067e24 */ /* 0x000fe4000f8e00ff */
[----:B------:R-:W4:Y:S01]  /*10680*/  @P1 LDG.E.64 R24, desc[UR50][R22.64] ;  /* 0x0000003216181981 */ /* 0x000f22000c1e1b00 */
[----:B------:R-:W-:Y:S03]  /*10690*/  IADD3.X R27, PT, PT, R7, UR11, RZ, P0, !PT ;  /* 0x0000000b071b7c10 */ /* 0x000fe600087fe4ff */
[----:B------:R-:W5:Y:S04]  /*106a0*/  LDS R7, [UR20+0x1c] ;  /* 0x00001c14ff077984 */ /* 0x000f680008000800 */
[----:B------:R-:W5:Y:S01]  /*106b0*/  LDG.E.64 R26, desc[UR50][R26.64] ;  /* 0x000000321a1a7981 */ /* 0x000f62000c1e1b00 */
[----:B-1----:R-:W-:Y:S05]  /*106c0*/  SHF.R.U64 R8, R6, 0x4, RZ ;  /* 0x0000000406087819 */ /* 0x002fea00000012ff */
[----:B------:R-:W-:Y:S04]  /*106d0*/  STS [UR20+0x10], R8 ;  /* 0x00001008ff007988 */ /* 0x000fe80008000814 */
[----:B------:R-:W-:Y:S04]  /*106e0*/  STS [UR20+0x14], R8 ;  /* 0x00001408ff007988 */ /* 0x000fe80008000814 */
[----:B-----5:R-:W-:Y:S01]  /*106f0*/  STS.64 [UR20], R26 ;  /* 0x0000001aff007988 */ /* 0x020fe20008000a14 */
[--C-:B--2---:R-:W-:Y:S01]  /*10700*/  SHF.R.S32.HI R29, RZ, 0x1f, R28.reuse ;  /* 0x0000001fff1d7819 */ /* 0x104fe2000001141c */
[----:B------:R-:W-:Y:S02]  /*10710*/  @!P1 IMAD.MOV.U32 R24, RZ, RZ, R28 ;  /* 0x000000ffff189224 */ /* 0x000fe400078e001c */
[----:B---3--:R-:W-:Y:S02]  /*10720*/  VIADD R5, R5, 0xffffffff ;  /* 0xffffffff05057836 */ /* 0x008fe40000000000 */
[----:B------:R-:W-:Y:S05]  /*10730*/  @!P1 IMAD.MOV.U32 R25, RZ, RZ, R29 ;  /* 0x000000ffff199224 */ /* 0x000fea00078e001d */
[C---:B----4-:R-:W-:Y:S01]  /*10740*/  SHF.L.U64.HI R21, R24.reuse, 0x1, R25 ;  /* 0x0000000118157819 */ /* 0x050fe20000010219 */
[----:B------:R-:W-:Y:S03]  /*10750*/  IMAD.SHL.U32 R24, R24, 0x2, RZ ;  /* 0x0000000218187824 */ /* 0x000fe600078e00ff */
[----:B------:R-:W-:Y:S02]  /*10760*/  LOP3.LUT R21, R21, 0x1fffffff, RZ, 0xc0, !PT ;  /* 0x1fffffff15157812 */ /* 0x000fe400078ec0ff */
[----:B------:R-:W-:Y:S02]  /*10770*/  LOP3.LUT R24, R24, 0xfffffffe, RZ, 0xc0, !PT ;  /* 0xfffffffe18187812 */ /* 0x000fe400078ec0ff */
[--C-:B------:R-:W-:Y:S02]  /*10780*/  SHF.R.U32.HI R4, RZ, 0x4, R21.reuse ;  /* 0x00000004ff047819 */ /* 0x100fe40000011615 */
[----:B------:R-:W-:Y:S02]  /*10790*/  SHF.R.U64 R21, R24, 0x4, R21 ;  /* 0x0000000418157819 */ /* 0x000fe40000001215 */
[----:B------:R-:W-:Y:S02]  /*107a0*/  LOP3.LUT R30, R7, 0xf, R4, 0xb8, !PT ;  /* 0x0000000f071e7812 */ /* 0x000fe400078eb804 */
[----:B------:R-:W-:Y:S01]  /*107b0*/  CS2R R6, SRZ ;  /* 0x0000000000067805 */ /* 0x000fe2000001ff00 */
[----:B------:R-:W-:Y:S04]  /*107c0*/  STS [UR20+0xc], R21 ;  /* 0x00000c15ff007988 */ /* 0x000fe80008000814 */
        /* <DEDUP_REMOVED lines=12> */
.L_x_210:
[----:B------:R-:W-:Y:S05]  /*10890*/  BSYNC.RECONVERGENT B0 ;  /* 0x0000000000007941 */ /* 0x000fea0003800200 */
.L_x_209:
[----:B------:R-:W-:Y:S01]  /*108a0*/  NOP ;  /* 0x0000000000007918 */ /* 0x000fe20000000000 */
[----:B-12---:R-:W1:Y:S01]  /*108b0*/  LDS R4, [R20+UR20] ;  /* 0x0000001414047984 */ /* 0x006e620008000800 */
[----:B------:R-:W-:Y:S01]  /*108c0*/  ULEA UR34, UP0, UR25, UR14, 0x7 ;  /* 0x0000000e19227291 */ /* 0x000fe2000f8038ff */
[----:B------:R-:W-:Y:S01]  /*108d0*/  UMOV UR33, UR31 ;  /* 0x0000001f00217c82 */ /* 0x000fe20008000000 */
[----:B------:R-:W-:Y:S02]  /*108e0*/  UMOV UR31, UR29 ;  /* 0x0000001d001f7c82 */ /* 0x000fe40008000000 */
[----:B------:R-:W-:Y:S02]  /*108f0*/  ULEA.HI.X UR35, UR25, UR15, UR6, 0x7, UP0 ;  /* 0x0000000f19237291 */ /* 0x000fe400080f3c06 */
[----:B------:R-:W-:Y:S04]  /*10900*/  IADD3 R6, P0, PT, R20, UR34, RZ ;  /* 0x0000002214067c10 */ /* 0x000fe8000ff1e0ff */
[----:B------:R-:W-:Y:S05]  /*10910*/  IADD3.X R7, PT, PT, RZ, UR35, RZ, P0, !PT ;  /* 0x00000023ff077c10 */ /* 0x000fea00087fe4ff */
[----:B-1----:R2:W5:Y:S01]  /*10920*/  ATOMG.E.EXCH.STRONG.GPU PT, RZ, [R6], R4 ;  /* 0x0000000406ff73a8 */ /* 0x00256200041ee100 */
[----:B------:R-:W-:Y:S04]  /*10930*/  DEPBAR {5,4,3,2,1,0} ;  /* 0x0000003f0000791a */ /* 0x000fe80000000000 */
[----:B------:R-:W1:Y:S02]  /*10940*/  CCTL.E.C.LDCU.IV.DEEP [UR32] ;  /* 0x0000000020007540 */ /* 0x000e640009c08000 */
[----:B-1----:R2:W-:Y:S01]  /*10950*/  UTMACCTL.IV [UR32] ;  /* 0x00000000200079b9 */ /* 0x0025e20008000000 */
        /* <DEDUP_REMOVED lines=9> */
[----:B------:R-:W-:Y:S01]  /*109f0*/  NOP ;  /* 0x0000000000007918 */ /* 0x000fe20000000000 */
.L_x_206:
[----:B-----5:R-:W-:Y:S01]  /*10a00*/  ELECT P0, URZ, PT ;  /* 0x0000000000ff782f */ /* 0x020fe20003800000 */
[----:B------:R-:W-:Y:S11]  /*10a10*/  BSSY.RECONVERGENT B0, `(.L_x_211) ;  /* 0x0000011000007945 */ /* 0x000ff60003800200 */
[----:B------:R-:W-:Y:S01]  /*10a20*/  @!UPT UIADD3 URZ, UPT, UPT, URZ, URZ, URZ ;  /* 0x000000fffffff290 */ /* 0x000fe2000fffe0ff */
[----:B------:R-:W-:Y:S05]  /*10a30*/  @!P0 BRA `(.L_x_212) ;  /* 0x0000000000388947 */ /* 0x000fea0003800000 */
[----:B------:R0:W-:Y:S01]  /*10a40*/  UTMACMDFLUSH ;  /* 0x00000000000079b7 */ /* 0x0001e20000000000 */
[----:B------:R-:W-:Y:S09]  /*10a50*/  UIMAD UR6, UR8, 0x14, UR4 ;  /* 0x00000014080678a4 */ /* 0x000ff2000f8e0204 */
[----:B------:R4:W-:Y:S04]  /*10a60*/  STS [UR6+0x340], R16 ;  /* 0x00034010ff007988 */ /* 0x0009e80008000806 */
        /* <DEDUP_REMOVED lines=9> */
[----:B-----5:R-:W1:Y:S01]  /*10b00*/  FENCE.VIEW.ASYNC.S ;  /* 0x00000000000073c6 */ /* 0x020e620000000000 */
[----:B------:R-:W-:Y:S04]  /*10b10*/  DEPBAR.LE SB0, 0x0 ;  /* 0x000080000000791a */ /* 0x000fe80000000000 */
.L_x_212:
[----:B--2---:R-:W-:Y:S05]  /*10b20*/  BSYNC.RECONVERGENT B0 ;  /* 0x0000000000007941 */ /* 0x004fea0003800200 */
.L_x_211:
[----:B------:R-:W-:Y:S09]  /*10b30*/  UISETP.NE.AND UP0, UPT, UR37, 0x8, UPT ;  /* 0x000000082500788c */ /* 0x000ff2000bf05270 */
[----:B------:R-:W-:Y:S05]  /*10b40*/  BRA.U !UP0, `(.L_x_213) ;  /* 0x0000000108047547 */ /* 0x000fea000b800000 */
[----:B------:R-:W-:Y:S05]  /*10b50*/  BPT.TRAP 0x1 ;  /* 0x000000040000795c */ /* 0x000fea0000300000 */
.L_x_213:
[----:B------:R-:W-:Y:S01]  /*10b60*/  UIADD3 UR6, UPT, UPT, UR8, -0x4, URZ ;  /* 0xfffffffc08067890 */ /* 0x000fe2000fffe0ff */
[----:B-1----:R-:W-:Y:S01]  /*10b70*/  SYNCS.ARRIVE.TRANS64.A1T0 RZ, [UR24+0x220], RZ ;  /* 0x000220ffffff79a7 */ /* 0x002fe20008100018 */
[----:B------:R-:W-:Y:S01]  /*10b80*/  UIADD3 UR24, UPT, UPT, UR7, -0x4, URZ ;  /* 0xfffffffc07187890 */ /* 0x000fe2000fffe0ff */
[----:B------:R-:W-:Y:S01]  /*10b90*/  ISETP.NE.AND P0, PT, R11, RZ, PT ;  /* 0x000000ff0b00720c */ /* 0x000fe20003f05270 */
[----:B------:R-:W-:Y:S02]  /*10ba0*/  UISETP.GE.U32.AND UP1, UPT, UR6, -0x8, UPT ;  /* 0xfffffff80600788c */ /* 0x000fe4000bf26070 */
[----:B------:R-:W-:Y:S02]  /*10bb0*/  UISETP.GE.U32.AND UP0, UPT, UR24, -0x8, UPT ;  /* 0xfffffff81800788c */ /* 0x000fe4000bf06070 */
[----:B------:R-:W-:Y:S02]  /*10bc0*/  USEL UR24, URZ, 0x1, UP1 ;  /* 0x00000001ff187887 */ /* 0x000fe40008800000 */
[----:B------:R-:W-:Y:S02]  /*10bd0*/  USEL UR6, URZ, 0x1, UP0 ;  /* 0x00000001ff067887 */ /* 0x000fe40008000000 */
[----:B------:R-:W-:Y:S02]  /*10be0*/  ULOP3.LUT UR26, UR8, 0x7, URZ, 0xc0, !UPT ;  /* 0x00000007081a7892 */ /* 0x000fe4000f8ec0ff */
[----:B------:R-:W-:Y:S01]  /*10bf0*/  ULOP3.LUT UR25, UR7, 0x7, URZ, 0xc0, !UPT ;  /* 0x0000000707197892 */ /* 0x000fe2000f8ec0ff */
[----:B------:R-:W-:Y:S01]  /*10c00*/  LOP3.LUT R0, R0, UR24, RZ, 0x3c, !PT ;  /* 0x0000001800007c12 */ /* 0x000fe2000f8e3cff */
[----:B------:R-:W-:Y:S01]  /*10c10*/  ULOP3.LUT UR8, UR26, 0x4, URZ, 0x3c, !UPT ;  /* 0x000000041a087892 */ /* 0x000fe2000f8e3cff */
[----:B------:R-:W-:Y:S01]  /*10c20*/  LOP3.LUT R17, R17, UR6, RZ, 0x3c, !PT ;  /* 0x0000000611117c12 */ /* 0x000fe2000f8e3cff */
[----:B------:R-:W-:Y:S01]  /*10c30*/  ULOP3.LUT UR7, UR25, 0x4, URZ, 0x3c, !UPT ;  /* 0x0000000419077892 */ /* 0x000fe2000f8e3cff */
[----:B------:R-:W-:Y:S11]  /*10c40*/  @!P0 EXIT ;  /* 0x000000000000894d */ /* 0x000ff60003800000 */
[----:B------:R-:W-:Y:S05]  /*10c50*/  BRA `(.L_x_214) ;  /* 0xffffffe800f07947 */ /* 0x000fea000383ffff */
.L_x_329:
[----:B------:R-:W-:Y:S01]  /*10c60*/  UMOV UR6, 0x40 ;  /* 0x0000004000067882 */ /* 0x000fe20000000000 */
[----:B------:R-:W-:Y:S01]  /*10c70*/  NOP ;  /* 0x0000000000007918 */ /* 0x000fe20000000000 */
[----:B------:R-:W-:Y:S01]  /*10c80*/  ULEA UR6, UR5, UR6, 0x18 ;  /* 0x0000000605067291 */ /* 0x000fe2000f8ec0ff */
[----:B------:R-:W-:Y:S02]  /*10c90*/  UMOV UR4, 0x400 ;  /* 0x0000040000047882 */ /* 0x000fe40000000000 */
[----:B------:R-:W-:-:S06]  /*10ca0*/  ULEA UR4, UR5, UR4, 0x18 ;  /* 0x0000000405047291 */ /* 0x000fcc000f8ec0ff */
[----:B------:R-:W2:Y:S02]  /*10cb0*/  LDS.U8 R0, [UR6+0x1c] ;  /* 0x00001c06ff007984 */ /* 0x000ea40008000000 */
[----:B--2---:R-:W-:-:S13]  /*10cc0*/  ISETP.NE.AND P0, PT, R0, RZ, PT ;  /* 0x000000ff0000720c */ /* 0x004fda0003f05270 */
[----:B------:R-:W-:Y:S05]  /*10cd0*/  @P0 BRA `(.L_x_215) ;  /* 0x0000000400100947 */ /* 0x000fea0003800000 */
[----:B------:R-:W-:Y:S02]  /*10ce0*/  ULOP3.LUT UR44, UR5, 0x1, URZ, 0xc0, !UPT ;  /* 0x00000001052c7892 */ /* 0x000fe4000f8ec0ff */
[----:B------:R-:W-:Y:S02]  /*10cf0*/  ULOP3.LUT UR43, UR5, 0x1, URZ, 0x3c, !UPT ;  /* 0x00000001052b7892 */ /* 0x000fe4000f8e3cff */
[----:B------:R-:W-:Y:S02]  /*10d00*/  UISETP.NE.U32.AND UP0, UPT, UR44, 0x1, UPT ;  /* 0x000000012c00788c */ /* 0x000fe4000bf05070 */
[----:B------:R-:W-:-:S07]  /*10d10*/  UIADD3 UR7, UPT, UPT, UR6, 0x8, URZ ;  /* 0x0000000806077890 */ /* 0x000fce000fffe0ff */
[----:B------:R-:W-:Y:S05]  /*10d20*/  BRA.U !UP0, `(.L_x_216) ;  /* 0x00000001089c7547 */ /* 0x000fea000b800000 */
[----:B------:R-:W-:Y:S01]  /*10d30*/  ELECT P0, URZ, PT ;  /* 0x0000000000ff782f */ /* 0x000fe20003800000 */
[----:B------:R-:W-:-:S12]  /*10d40*/  BSSY B0, `(.L_x_216) ;  /* 0x0000025000007945 */ /* 0x000fd80003800000 */
[----:B------:R-:W-:Y:S05]  /*10d50*/  @!P0 BRA `(.L_x_217) ;  /* 0x00000000008c8947 */ /* 0x000fea0003800000 */
[----:B------:R-:W-:-:S05]  /*10d60*/  UMOV UR5, 0x10 ;  /* 0x0000001000057882 */ /* 0x000fca0000000000 */
[----:B------:R-:W-:Y:S04]  /*10d70*/  DEPBAR.LE SB2, 0x36 ;  /* 0x0000ad800000791a */ /* 0x000fe80000000000 */
[----:B------:R-:W2:Y:S02]  /*10d80*/  UTCATOMSWS.2CTA.FIND_AND_SET.ALIGN UP1, UR5, UR5 ;  /* 0x00000005000575e3 */ /* 0x000ea40008220800 */
[----:B--2---:R-:W-:Y:S01]  /*10d90*/  MOV R11, UR5 ;  /* 0x00000005000b7c02 */ /* 0x004fe20008000f00 */
[----:B------:R-:W-:Y:S06]  /*10da0*/  BRA.U UP1, `(.L_x_218) ;  /* 0x0000000101187547 */ /* 0x000fec000b800000 */
.L_x_219:
[----:B------:R-:W-:Y:S05]  /*10db0*/  NANOSLEEP 0x64 ;  /* 0x000000640000795d */ /* 0x000fea0003800000 */
[----:B------:R-:W-:-:S05]  /*10dc0*/  UMOV UR5, 0x10 ;  /* 0x0000001000057882 */ /* 0x000fca0000000000 */
[----:B------:R-:W-:Y:S04]  /*10dd0*/  DEPBAR.LE SB2, 0x36 ;  /* 0x0000ad800000791a */ /* 0x000fe80000000000 */
[----:B------:R-:W2:Y:S02]  /*10de0*/  UTCATOMSWS.2CTA.FIND_AND_SET.ALIGN UP1, UR5, UR5 ;  /* 0x00000005000575e3 */ /* 0x000ea40008220800 */
[----:B--2---:R-:W-:Y:S01]  /*10df0*/  MOV R11, UR5 ;  /* 0x00000005000b7c02 */ /* 0x004fe20008000f00 */
[----:B------:R-:W-:Y:S05]  /*10e00*/  BRA.U !UP1, `(.L_x_219) ;  /* 0xfffffffd09e87547 */ /* 0x000fea000b83ffff */
.L_x_218:
[----:B------:R-:W2:Y:S01]  /*10e10*/  LDS R5, [UR6+0x10] ;  /* 0x00001006ff057984 */ /* 0x000ea20008000800 */
[----:B------:R-:W-:Y:S01]  /*10e20*/  IMAD.U32 R3, RZ, RZ, UR4 ;  /* 0x00000004ff037e24 */ /* 0x000fe2000f8e00ff */
[----:B------:R-:W-:-:S03]  /*10e30*/  MOV R2, UR43 ;  /* 0x0000002b00027c02 */ /* 0x000fc60008000f00 */
[----:B------:R-:W-:Y:S01]  /*10e40*/  VIADD R3, R3, 0x3e0 ;  /* 0x000003e003037836 */ /* 0x000fe20000000000 */
[----:B--2---:R-:W-:-:S04]  /*10e50*/  SHF.L.U32 R5, R5, 0x1f, RZ ;  /* 0x0000001f05057819 */ /* 0x004fc800000006ff */
[----:B------:R-:W2:Y:S02]  /*10e60*/  SYNCS.PHASECHK.TRANS64.TRYWAIT P0, [UR6+0x8], R5 ;  /* 0x00000805ff0075a7 */ /* 0x000ea40008001106 */
[----:B--2---:R-:W-:Y:S05]  /*10e70*/  @P0 BRA `(.L_x_220) ;  /* 0x0000000000080947 */ /* 0x004fea0003800000 */
[----:B------:R-:W2:Y:S02]  /*10e80*/  SYNCS.PHASECHK.TRANS64.TRYWAIT P0, [UR6+0x8], R5 ;  /* 0x00000805ff0075a7 */ /* 0x000ea40008001106 */
[----:B--2---:R-:W-:Y:S05]  /*10e90*/  @!P0 BRA `(.L_x_221) ;  /* 0x0000001c00fc8947 */ /* 0x004fea0003800000 */
.L_x_220:
[----:B------:R-:W-:Y:S01]  /*10ea0*/  HFMA2 R4, -RZ, RZ, 0, 5.9604644775390625e-08 ;  /* 0x00000001ff047431 */ /* 0x000fe200000001ff */
[----:B------:R-:W-:Y:S01]  /*10eb0*/  UPRMT UR5, UR43, 0x654, UR7 ;  /* 0x000006542b057896 */ /* 0x000fe20008000007 */
[----:B-----5:R-:W-:Y:S01]  /*10ec0*/  IMAD.MOV.U32 R6, RZ, RZ, 0xffff ;  /* 0x0000ffffff067424 */ /* 0x020fe200078e00ff */
[----:B------:R-:W-:Y:S01]  /*10ed0*/  PRMT R2, R2, 0x654, R3 ;  /* 0x0000065402027816 */ /* 0x000fe20000000003 */
[----:B--2---:R-:W-:Y:S02]  /*10ee0*/  IMAD.MOV.U32 R0, RZ, RZ, 0x4 ;  /* 0x00000004ff007424 */ /* 0x004fe400078e00ff */
[----:B------:R-:W-:Y:S01]  /*10ef0*/  IMAD.SHL.U32 R7, R11, 0x20, RZ ;  /* 0x000000200b077824 */ /* 0x000fe200078e00ff */
[----:B------:R-:W-:Y:S02]  /*10f00*/  MOV R3, UR5 ;  /* 0x0000000500037c02 */ /* 0x000fe40008000f00 */
[-C--:B------:R-:W-:Y:S01]  /*10f10*/  SHF.L.U32 R6, R6, R11.reuse, RZ ;  /* 0x0000000b06067219 */ /* 0x080fe200000006ff */
[----:B------:R2:W-:Y:S01]  /*10f20*/  SYNCS.ARRIVE.TRANS64.RED RZ, [UR5], R0 ;  /* 0x00000000ffff79a7 */ /* 0x0005e20008000405 */
[----:B------:R-:W-:Y:S01]  /*10f30*/  SHF.L.U32 R5, R4, R11, RZ ;  /* 0x0000000b04057219 */ /* 0x000fe200000006ff */
[----:B------:R2:W-:Y:S04]  /*10f40*/  STS [UR4+0x3e0], R7 ;  /* 0x0003e007ff007988 */ /* 0x0005e80008000804 */
[----:B------:R2:W-:Y:S04]  /*10f50*/  STAS [R2.64], R11 ;  /* 0x0000000b02007dbd */ /* 0x0005e8000c0008ff */
[----:B------:R2:W-:Y:S04]  /*10f60*/  ATOMS.OR RZ, [UR6+0x14], R6 ;  /* 0x00001406ffff798c */ /* 0x0005e8000b000006 */
[----:B------:R2:W-:Y:S04]  /*10f70*/  ATOMS.OR RZ, [UR6+0x18], R5 ;  /* 0x00001805ffff798c */ /* 0x0005e8000b000006 */
[----:B------:R2:W-:Y:S02]  /*10f80*/  ATOMS.XOR RZ, [UR6+0x10], R4 ;  /* 0x00001004ffff798c */ /* 0x0005e4000b800006 */
.L_x_217:
[----:B------:R-:W-:Y:S05]  /*10f90*/  BSYNC B0 ;  /* 0x0000000000007941 */ /* 0x000fea0003800000 */
.L_x_216:
[----:B------:R-:W-:Y:S05]  /*10fa0*/  BRA.U UP0, `(.L_x_222) ;  /* 0x00000001006c7547 */ /* 0x000fea000b800000 */
[----:B------:R-:W-:-:S03]  /*10fb0*/  UMOV UR5, 0xffffffff ;  /* 0xffffffff00057882 */ /* 0x000fc60000000000 */
[----:B------:R-:W-:Y:S05]  /*10fc0*/  BRA.DIV UR5, `(.L_x_223) ;  /* 0x0000001e05c87947 */ /* 0x000fea000b800000 */
[----:B------:R-:W-:-:S13]  /*10fd0*/  ELECT P6, URZ, PT ;  /* 0x0000000000ff782f */ /* 0x000fda00038c0000 */
.L_x_313:
[----:B------:R-:W-:Y:S05]  /*10fe0*/  @!P6 BRA `(.L_x_222) ;  /* 0x00000000005ce947 */ /* 0x000fea0003800000 */
[----:B--2---:R-:W2:Y:S02]  /*10ff0*/  LDS R3, [UR6+0x10] ;  /* 0x00001006ff037984 */ /* 0x004ea40008000800 */
[----:B--2---:R-:W-:-:S04]  /*11000*/  SHF.L.U32 R3, R3, 0x1f, RZ ;  /* 0x0000001f03037819 */ /* 0x004fc800000006ff */
[----:B------:R-:W2:Y:S02]  /*11010*/  SYNCS.PHASECHK.TRANS64.TRYWAIT P0, [UR6+0x8], R3 ;  /* 0x00000803ff0075a7 */ /* 0x000ea40008001106 */
[----:B--2---:R-:W-:Y:S05]  /*11020*/  @P0 BRA `(.L_x_224) ;  /* 0x0000000000080947 */ /* 0x004fea0003800000 */
[----:B------:R-:W2:Y:S02]  /*11030*/  SYNCS.PHASECHK.TRANS64.TRYWAIT P0, [UR6+0x8], R3 ;  /* 0x00000803ff0075a7 */ /* 0x000ea40008001106 */
[----:B--2---:R-:W-:Y:S05]  /*11040*/  @!P0 BRA `(.L_x_225) ;  /* 0x0000001c00c88947 */ /* 0x004fea0003800000 */
.L_x_224:
[----:B------:R-:W3:Y:S01]  /*11050*/  LDS R5, [UR4+0x3e0] ;  /* 0x0003e004ff057984 */ /* 0x000ee20008000800 */
[----:B--2---:R-:W-:Y:S02]  /*11060*/  HFMA2 R0, -RZ, RZ, 0, 5.9604644775390625e-08 ;  /* 0x00000001ff007431 */ /* 0x004fe400000001ff */
[----:B------:R-:W-:Y:S01]  /*11070*/  IMAD.MOV.U32 R2, RZ, RZ, 0xffff ;  /* 0x0000ffffff027424 */ /* 0x000fe200078e00ff */
[----:B------:R-:W-:Y:S01]  /*11080*/  UPRMT UR5, UR43, 0x654, UR7 ;  /* 0x000006542b057896 */ /* 0x000fe20008000007 */
[----:B---3--:R-:W-:-:S03]  /*11090*/  IMAD.SHL.U32 R3, R5, 0x20, RZ ;  /* 0x0000002005037824 */ /* 0x008fc600078e00ff */
[-C--:B------:R-:W-:Y:S02]  /*110a0*/  SHF.L.U32 R2, R2, R5.reuse, RZ ;  /* 0x0000000502027219 */ /* 0x080fe400000006ff */
[----:B------:R-:W-:Y:S01]  /*110b0*/  SHF.L.U32 R5, R0, R5, RZ ;  /* 0x0000000500057219 */ /* 0x000fe200000006ff */
[----:B------:R3:W-:Y:S04]  /*110c0*/  STS [UR4+0x3e0], R3 ;  /* 0x0003e003ff007988 */ /* 0x0007e80008000804 */
[----:B------:R3:W-:Y:S04]  /*110d0*/  ATOMS.OR RZ, [UR6+0x14], R2 ;  /* 0x00001402ffff798c */ /* 0x0007e8000b000006 */
[----:B------:R3:W-:Y:S01]  /*110e0*/  ATOMS.OR RZ, [UR6+0x18], R5 ;  /* 0x00001805ffff798c */ /* 0x0007e2000b000006 */
[----:B------:R-:W-:Y:S03]  /*110f0*/  SYNCS.ARRIVE.TRANS64.RED.A1T0 RZ, [UR5], RZ ;  /* 0x000000ffffff79a7 */ /* 0x000fe60008100405 */
[----:B------:R3:W-:Y:S01]  /*11100*/  ATOMS.XOR RZ, [UR6+0x10], R0 ;  /* 0x00001000ffff798c */ /* 0x0007e2000b800006 */
[----:B------:R-:W-:Y:S05]  /*11110*/  BRA `(.L_x_222) ;  /* 0x0000000000107947 */ /* 0x000fea0003800000 */
.L_x_215:
[----:B------:R-:W-:Y:S02]  /*11120*/  MOV R0, 0xffffffff ;  /* 0xffffffff00007802 */ /* 0x000fe40000000f00 */
[----:B------:R-:W-:-:S03]  /*11130*/  MOV R2, 0x11160 ;  /* 0x0001116000027802 */ /* 0x000fc60000000f00 */
[----:B------:R2:W-:Y:S04]  /*11140*/  STS [UR4+0x3e0], R0 ;  /* 0x0003e000ff007988 */ /* 0x0005e80008000804 */
[----:B-12-45:R-:W-:Y:S05]  /*11150*/  CALL.REL.NOINC `($__internal_1_$__cuda_sm10x_tcgen05_guardrail_trap_phase_invalid_during_alloc) ;  /* 0x0000002000507944 */ /* 0x036fea0003c00000 */
.L_x_222:
[----:B------:R-:W-:Y:S05]  /*11160*/  WARPSYNC.ALL ;  /* 0x0000000000007948 */ /* 0x000fea0003800000 */
[----:B------:R-:W1:Y:S01]  /*11170*/  S2UR UR6, SR_CgaCtaId ;  /* 0x00000000000679c3 */ /* 0x000e620000008800 */
[----:B------:R-:W-:Y:S01]  /*11180*/  UMOV UR5, 0x400 ;  /* 0x0000040000057882 */ /* 0x000fe20000000000 */
[----:B------:R-:W-:-:S06]  /*11190*/  NOP ;  /* 0x0000000000007918 */ /* 0x000fcc0000000000 */
[----:B------:R-:W-:Y:S06]  /*111a0*/  BAR.ARV 0x6, 0xa0 ;  /* 0x0182800000007b1d */ /* 0x000fec0000002000 */
[----:B-1----:R-:W-:-:S04]  /*111b0*/  ULEA UR5, UR6, UR5, 0x18 ;  /* 0x0000000506057291 */ /* 0x002fc8000f8ec0ff */
[----:B------:R-:W-:Y:S02]  /*111c0*/  UIADD3 UR13, UPT, UPT, UR5, 0x9400, URZ ;  /* 0x00009400050d7890 */ /* 0x000fe4000fffe0ff */
[----:B------:R-:W-:Y:S02]  /*111d0*/  UIADD3 UR14, UPT, UPT, UR5, 0x27400, URZ ;  /* 0x00027400050e7890 */ /* 0x000fe4000fffe0ff */
[----:B------:R-:W-:Y:S01]  /*111e0*/  USHF.R.U32.HI UR13, URZ, 0x4, UR13 ;  /* 0x00000004ff0d7899 */ /* 0x000fe2000801160d */
[----:B--23--:R-:W1:Y:S01]  /*111f0*/  LDS R0, [UR5+0x3e0] ;  /* 0x0003e005ff007984 */ /* 0x00ce620008000800 */
[----:B------:R-:W-:Y:S02]  /*11200*/  USHF.R.U32.HI UR14, URZ, 0x4, UR14 ;  /* 0x00000004ff0e7899 */ /* 0x000fe4000801160e */
[----:B------:R-:W-:Y:S02]  /*11210*/  ULOP3.LUT UR13, UR13, 0x3fff, URZ, 0xc0, !UPT ;  /* 0x00003fff0d0d7892 */ /* 0x000fe4000f8ec0ff */
[----:B------:R-:W-:-:S02]  /*11220*/  ULOP3.LUT UR14, UR14, 0x3fff, URZ, 0xc0, !UPT ;  /* 0x00003fff0e0e7892 */ /* 0x000fc4000f8ec0ff */
[----:B------:R-:W-:Y:S02]  /*11230*/  ULOP3.LUT UR13, UR13, 0x10000, URZ, 0xfc, !UPT ;  /* 0x000100000d0d7892 */ /* 0x000fe4000f8efcff */
[----:B------:R-:W-:Y:S01]  /*11240*/  ULOP3.LUT UR14, UR14, 0x10000, URZ, 0xfc, !UPT ;  /* 0x000100000e0e7892 */ /* 0x000fe2000f8efcff */
[----:B-1----:R-:W-:Y:S01]  /*11250*/  R2UR UR24, R0 ;  /* 0x00000000001872ca */ /* 0x002fe200000e0000 */
[----:B----45:R-:W1:-:S00]  /*11260*/  USETMAXREG.DEALLOC.CTAPOOL 0x88 ;  /* 0x00000088000079c8 */ /* 0x030e4000080e0500 */
[----:B-1----:R-:W-:Y:S01]  /*11270*/  HFMA2 R2, -RZ, RZ, 0, 0 ;  /* 0x00000000ff027431 */ /* 0x002fe200000001ff */
[----:B------:R-:W-:Y:S01]  /*11280*/  MOV R0, RZ ;  /* 0x000000ff00007202 */ /* 0x000fe20000000f00 */
[----:B------:R-:W-:Y:S01]  /*11290*/  UMOV UR23, 0x1 ;  /* 0x0000000100177882 */ /* 0x000fe20000000000 */
[----:B------:R-:W-:Y:S01]  /*112a0*/  UMOV UR22, URZ ;  /* 0x000000ff00167c82 */ /* 0x000fe20008000000 */
[----:B------:R-:W-:Y:S01]  /*112b0*/  UMOV UR20, URZ ;  /* 0x000000ff00147c82 */ /* 0x000fe20008000000 */
[----:B------:R-:W-:Y:S01]  /*112c0*/  UMOV UR19, URZ ;  /* 0x000000ff00137c82 */ /* 0x000fe20008000000 */
[----:B------:R-:W-:-:S06]  /*112d0*/  UMOV UR18, URZ ;  /* 0x000000ff00127c82 */ /* 0x000fcc0008000000 */
.L_x_236:
[----:B------:R-:W1:Y:S02]  /*112e0*/  LDC.64 R4, c[0x0][0x390] ;  /* 0x0000e400ff047b82 */ /* 0x000e640000000a00 */
[----:B-12---:R-:W-:-:S05]  /*112f0*/  IMAD.WIDE R4, R17, 0xc, R4 ;  /* 0x0000000c11047825 */ /* 0x006fca00078e0204 */
[----:B------:R-:W2:Y:S02]  /*11300*/  LDG.E R3, desc[UR50][R4.64+0x8] ;  /* 0x0000083204037981 */ /* 0x000ea4000c1e1900 */
[----:B--2---:R-:W-:-:S13]  /*11310*/  R2UR UR12, R3 ;  /* 0x00000000030c72ca */ /* 0x004fda00000e0000 */
[----:B------:R-:W-:Y:S02]  /*11320*/  UISETP.GE.AND UP0, UPT, UR12, 0x1, UPT ;  /* 0x000000010c00788c */ /* 0x000fe4000bf06270 */
[----:B------:R-:W-:Y:S02]  /*11330*/  UIADD3 UR4, UPT, UPT, UR12, 0x3f, URZ ;  /* 0x0000003f0c047890 */ /* 0x000fe4000fffe0ff */
[----:B------:R-:W-:Y:S02]  /*11340*/  UISETP.NE.OR UP0, UPT, UR44, URZ, !UP0 ;  /* 0x000000ff2c00728c */ /* 0x000fe4000c705670 */
[----:B------:R-:W-:-:S04]  /*11350*/  USHF.R.S32.HI UR17, URZ, 0x1f, UR4 ;  /* 0x0000001fff117899 */ /* 0x000fc80008011404 */
[----:B------:R-:W-:-:S03]  /*11360*/  ULEA.HI UR17, UR17, UR4, URZ, 0x6 ;  /* 0x0000000411117291 */ /* 0x000fc6000f8f30ff */
[----:B------:R-:W-:Y:S09]  /*11370*/  BRA.U UP0, `(.L_x_226) ;  /* 0x0000000500187547 */ /* 0x000ff2000b800000 */
[----:B------:R-:W-:Y:S01]  /*11380*/  ULEA UR4, UR19, UR5, 0x3 ;  /* 0x0000000513047291 */ /* 0x000fe2000f8e18ff */
[----:B------:R-:W-:Y:S01]  /*11390*/  SHF.L.U32 R3, R0, 0x1f, RZ ;  /* 0x0000001f00037819 */ /* 0x000fe200000006ff */
[----:B------:R-:W-:Y:S02]  /*113a0*/  UISETP.NE.AND UP0, UPT, UR37, URZ, UPT ;  /* 0x000000ff2500728c */ /* 0x000fe4000bf05270 */
[----:B------:R-:W-:Y:S02]  /*113b0*/  USHF.R.S32.HI UR17, URZ, 0x6, UR17 ;  /* 0x00000006ff117899 */ /* 0x000fe40008011411 */
[----:B------:R-:W-:Y:S02]  /*113c0*/  UISETP.NE.AND UP0, UPT, UR21, 0x4, !UP0 ;  /* 0x000000041500788c */ /* 0x000fe4000c705270 */
[----:B------:R-:W-:Y:S01]  /*113d0*/  ULEA UR11, UR22, UR24, 0x7 ;  /* 0x00000018160b7291 */ /* 0x000fe2000f8e38ff */
[----:B------:R1:W2:Y:S06]  /*113e0*/  SYNCS.PHASECHK.TRANS64.TRYWAIT P1, [UR4], R3 ;  /* 0x00000003ff0075a7 */ /* 0x0002ac0008021104 */
[----:B------:R-:W-:Y:S05]  /*113f0*/  BRA.U UP0, `(.L_x_227) ;  /* 0x0000000100047547 */ /* 0x000fea000b800000 */
[----:B------:R-:W-:Y:S05]  /*11400*/  BPT.TRAP 0x1 ;  /* 0x000000040000795c */ /* 0x000fea0000300000 */
.L_x_227:
[----:B------:R-:W-:Y:S01]  /*11410*/  ULEA UR10, UR22, UR5, 0x3 ;  /* 0x00000005160a7291 */ /* 0x000fe2000f8e18ff */
[----:B------:R-:W-:-:S04]  /*11420*/  MOV R4, UR23 ;  /* 0x0000001700047c02 */ /* 0x000fc80008000f00 */
[----:B------:R-:W-:-:S04]  /*11430*/  SHF.L.U32 R4, R4, 0x1f, RZ ;  /* 0x0000001f04047819 */ /* 0x000fc800000006ff */
[----:B------:R-:W3:Y:S02]  /*11440*/  SYNCS.PHASECHK.TRANS64.TRYWAIT P0, [UR10+0x1e0], R4 ;  /* 0x0001e004ff0075a7 */ /* 0x000ee4000800110a */
[----:B---3--:R-:W-:Y:S05]  /*11450*/  @!P0 BRA `(.L_x_228) ;  /* 0x0000001800dc8947 */ /* 0x008fea0003800000 */
.L_x_315:
[----:B-1----:R-:W-:Y:S01]  /*11460*/  LOP3.LUT R3, R10, 0xffff, RZ, 0xc0, !PT ;  /* 0x0000ffff0a037812 */ /* 0x002fe200078ec0ff */
[----:B------:R-:W-:Y:S01]  /*11470*/  UISETP.LT.AND UP1, UPT, UR17, 0x1, UPT ;  /* 0x000000011100788c */ /* 0x000fe2000bf21270 */
[----:B--2---:R-:W-:Y:S01]  /*11480*/  PLOP3.LUT P0, PT, P1, PT, PT, 0x80, 0x8 ;  /* 0x000000000008781c */ /* 0x004fe20000f0f070 */
[----:B------:R-:W-:Y:S01]  /*11490*/  UPLOP3.LUT UP3, UPT, UPT, UPT, UPT, 0x40, 0x4 ;  /* 0x000000000004789c */ /* 0x000fe20003f6e870 */
[----:B------:R-:W-:Y:S01]  /*114a0*/  R2UR UR8, R3 ;  /* 0x00000000030872ca */ /* 0x000fe200000e0000 */
[----:B------:R-:W-:Y:S01]  /*114b0*/  USEL UR9, UR17, 0x1, UP1 ;  /* 0x0000000111097887 */ /* 0x000fe20008800000 */
[----:B------:R-:W-:Y:S01]  /*114c0*/  UMOV UR16, UR19 ;  /* 0x0000001300107c82 */ /* 0x000fe20008000000 */
[----:B------:R-:W-:Y:S02]  /*114d0*/  UMOV UR28, 0x0 ;  /* 0x00000000001c7882 */ /* 0x000fe40000000000 */
[----:B------:R-:W-:Y:S01]  /*114e0*/  UIADD3 UR9, UPT, UPT, -UR9, UR18, UR17 ;  /* 0x0000001209097290 */ /* 0x000fe2000fffe111 */
[----:B------:R-:W-:Y:S01]  /*114f0*/  UMOV UR29, 0x10200010 ;  /* 0x10200010001d7882 */ /* 0x000fe20000000000 */
[----:B------:R-:W-:-:S02]  /*11500*/  UMOV UR26, 0x0 ;  /* 0x00000000001a7882 */ /* 0x000fc40000000000 */
[----:B------:R-:W-:Y:S01]  /*11510*/  UIADD3 UR9, UPT, UPT, UR9, 0x1, URZ ;  /* 0x0000000109097890 */ /* 0x000fe2000fffe0ff */
[----:B------:R-:W-:-:S11]  /*11520*/  UMOV UR27, 0x10200010 ;  /* 0x10200010001b7882 */ /* 0x000fd60000000000 */
.L_x_231:
[----:B-1----:R-:W-:Y:S01]  /*11530*/  ULEA UR7, UR16, UR5, 0x3 ;  /* 0x0000000510077291 */ /* 0x002fe2000f8e18ff */
[----:B--2---:R-:W-:Y:S11]  /*11540*/  @P0 BRA `(.L_x_229) ;  /* 0x00000000000c0947 */ /* 0x004ff60003800000 */
[----:B------:R-:W-:Y:S04]  /*11550*/  SHF.L.U32 R4, R0, 0x1f, RZ ;  /* 0x0000001f00047819 */ /* 0x000fe800000006ff */
[----:B------:R-:W1:Y:S02]  /*11560*/  SYNCS.PHASECHK.TRANS64.TRYWAIT P0, [UR7], R4 ;  /* 0x00000004ff0075a7 */ /* 0x000e640008001107 */
[----:B-1----:R-:W-:Y:S05]  /*11570*/  @!P0 BRA `(.L_x_230) ;  /* 0x0000001800ac8947 */ /* 0x002fea0003800000 */
.L_x_229:
[----:B------:R-:W-:Y:S01]  /*11580*/  UISETP.NE.AND UP1, UPT, UR17, 0x1, UPT ;  /* 0x000000011100788c */ /* 0x000fe2000bf25270 */
[----:B------:R-:W-:Y:S01]  /*11590*/  PLOP3.LUT P0, PT, PT, PT, PT, 0x80, 0x8 ;  /* 0x000000000008781c */ /* 0x000fe20003f0f070 */
[----:B------:R-:W-:Y:S02]  /*115a0*/  UIADD3 UR19, UPT, UPT, UR16, 0x1, URZ ;  /* 0x0000000110137890 */ /* 0x000fe4000fffe0ff */
[----:B------:R-:W-:Y:S02]  /*115b0*/  ULEA UR30, UR16, UR14, 0x8 ;  /* 0x0000000e101e7291 */ /* 0x000fe4000f8e40ff */
[----:B------:R-:W-:Y:S01]  /*115c0*/  UISETP.NE.AND UP2, UPT, UR19, 0xf, UPT ;  /* 0x0000000f1300788c */ /* 0x000fe2000bf45270 */
[----:B------:R-:W-:Y:S01]  /*115d0*/  PLOP3.LUT P1, PT, PT, PT, UP1, 0x80, 0x8 ;  /* 0x000000000008781c */ /* 0x000fe20003f2f018 */
[----:B------:R-:W-:Y:S02]  /*115e0*/  ULEA UR32, UR16, UR13, 0x9 ;  /* 0x0000000d10207291 */ /* 0x000fe4000f8e48ff */
[----:B------:R-:W-:Y:S02]  /*115f0*/  USEL UR15, URZ, 0x1, UP2 ;  /* 0x00000001ff0f7887 */ /* 0x000fe40009000000 */
[----:B------:R-:W-:Y:S02]  /*11600*/  USEL UR19, UR19, URZ, UP2 ;  /* 0x000000ff13137287 */ /* 0x000fe40009000000 */
[----:B------:R-:W-:Y:S02]  /*11610*/  UIADD3 UR38, UPT, UPT, UR30, 0x2, URZ ;  /* 0x000000021e267890 */ /* 0x000fe4000fffe0ff */
[----:B------:R-:W-:Y:S01]  /*11620*/  @UP1 ULEA UR4, UR19, UR5, 0x3 ;  /* 0x0000000513041291 */ /* 0x000fe2000f8e18ff */
[----:B------:R-:W-:Y:S01]  /*11630*/  LOP3.LUT R0, R0, UR15, RZ, 0x3c, !PT ;  /* 0x0000000f00007c12 */ /* 0x000fe2000f8e3cff */
[----:B------:R-:W-:Y:S02]  /*11640*/  UIADD3 UR34, UPT, UPT, UR32, 0x2, URZ ;  /* 0x0000000220227890 */ /* 0x000fe4000fffe0ff */
[----:B------:R-:W-:Y:S01]  /*11650*/  UIADD3 UR7, UPT, UPT, UR7, 0x78, URZ ;  /* 0x0000007807077890 */ /* 0x000fe2000fffe0ff */
[----:B-1----:R-:W-:Y:S01]  /*11660*/  @P1 SHF.L.U32 R3, R0, 0x1f, RZ ;  /* 0x0000001f00031819 */ /* 0x002fe200000006ff */
[----:B------:R-:W-:Y:S01]  /*11670*/  UMOV UR31, 0x80004020 ;  /* 0x80004020001f7882 */ /* 0x000fe20000000000 */
[----:B------:R-:W-:Y:S01]  /*11680*/  UMOV UR33, 0x80004020 ;  /* 0x8000402000217882 */ /* 0x000fe20000000000 */
[----:B------:R-:W-:Y:S01]  /*11690*/  UMOV UR39, 0x80004020 ;  /* 0x8000402000277882 */ /* 0x000fe20000000000 */
[----:B------:R1:W2:Y:S01]  /*116a0*/  @P1 SYNCS.PHASECHK.TRANS64.TRYWAIT P0, [UR4], R3 ;  /* 0x00000003ff0015a7 */ /* 0x0002a20008001104 */
[----:B------:R-:W-:Y:S01]  /*116b0*/  UIADD3 UR18, UPT, UPT, UR18, 0x1, URZ ;  /* 0x0000000112127890 */ /* 0x000fe2000fffe0ff */
[----:B------:R1:W-:Y:S01]  /*116c0*/  UTCQMMA.2CTA gdesc[UR32], gdesc[UR30], tmem[UR11], tmem[UR28], idesc[UR29], UP3 ;  /* 0x00ff1c1e200075ea */ /* 0x0003e20009a0030b */
[----:B------:R-:W-:Y:S02]  /*116d0*/  UIADD3 UR17, UPT, UPT, UR17, -0x1, URZ ;  /* 0xffffffff11117890 */ /* 0x000fe4000fffe0ff */
[----:B------:R-:W-:Y:S02]  /*116e0*/  UISETP.NE.AND UP1, UPT, UR18, UR9, UPT ;  /* 0x000000091200728c */ /* 0x000fe4000bf25270 */
[----:B------:R-:W-:Y:S01]  /*116f0*/  UPLOP3.LUT UP3, UPT, UPT, UPT, UPT, 0x80, 0x8 ;  /* 0x000000000008789c */ /* 0x000fe20003f6f070 */
[----:B------:R-:W-:Y:S01]  /*11700*/  UMOV UR35, 0x80004020 ;  /* 0x8000402000237882 */ /* 0x000fe20000000000 */
[----:B------:R-:W-:Y:S01]  /*11710*/  UMOV UR16, UR19 ;  /* 0x0000001300107c82 */ /* 0x000fe20008000000 */
[----:B------:R1:W-:Y:S01]  /*11720*/  UTCQMMA.2CTA gdesc[UR34], gdesc[UR38], tmem[UR11], tmem[UR26], idesc[UR27], UPT ;  /* 0x00ff1a26220075ea */ /* 0x0003e2000ba0030b */
[----:B------:R1:W-:Y:S03]  /*11730*/  UTCBAR.2CTA.MULTICAST [UR7], URZ, UR8 ;  /* 0x000000ff070073e9 */ /* 0x0003e60008200808 */
[----:B------:R-:W-:Y:S05]  /*11740*/  BRA.U UP1, `(.L_x_231) ;  /* 0xfffffffd01787547 */ /* 0x000fea000b83ffff */
[----:B------:R-:W-:Y:S05]  /*11750*/  BRA.U UP0, `(.L_x_232) ;  /* 0x0000000100047547 */ /* 0x000fea000b800000 */
[----:B-1----:R-:W-:Y:S05]  /*11760*/  BPT.TRAP 0x1 ;  /* 0x000000040000795c */ /* 0x002fea0000300000 */
.L_x_232:
[----:B--2---:R-:W-:Y:S01]  /*11770*/  ELECT P0, URZ, PT ;  /* 0x0000000000ff782f */ /* 0x004fe20003800000 */
[----:B------:R-:W-:Y:S01]  /*11780*/  UIADD3 UR10, UPT, UPT, UR10, 0x1c0, URZ ;  /* 0x000001c00a0a7890 */ /* 0x000fe2000fffe0ff */
[----:B------:R-:W-:-:S11]  /*11790*/  UMOV UR18, UR9 ;  /* 0x0000000900127c82 */ /* 0x000fd60008000000 */
[----:B-1----:R-:W-:-:S04]  /*117a0*/  @P0 LOP3.LUT R3, R9, 0xffff, RZ, 0xc0, !PT ;  /* 0x0000ffff09030812 */ /* 0x002fc800078ec0ff */
[----:B------:R-:W-:-:S13]  /*117b0*/  @P0 R2UR UR4, R3 ;  /* 0x00000000030402ca */ /* 0x000fda00000e0000 */
[----:B------:R1:W-:Y:S01]  /*117c0*/  UTCBAR.2CTA.MULTICAST [UR10], URZ, UR4 ;  /* 0x000000ff0a0073e9 */ /* 0x0003e20008200804 */
[----:B------:R-:W-:Y:S01]  /*117d0*/  NOP ;  /* 0x0000000000007918 */ /* 0x000fe20000000000 */
.L_x_226:
[----:B------:R-:W-:-:S11]  /*117e0*/  UISETP.GE.AND UP0, UPT, UR12, 0x1, UPT ;  /* 0x000000010c00788c */ /* 0x000fd6000bf06270 */
[----:B------:R-:W-:-:S04]  /*117f0*/  @UP0 UIADD3 UR7, UPT, UPT, UR22, 0x1, URZ ;  /* 0x0000000116070890 */ /* 0x000fc8000fffe0ff */
[----:B------:R-:W-:-:S04]  /*11800*/  @UP0 UISETP.NE.AND UP1, UPT, UR7, 0x4, UPT ;  /* 0x000000040700088c */ /* 0x000fc8000bf25270 */
[----:B-1----:R-:W-:Y:S02]  /*11810*/  @UP0 USEL UR4, URZ, 0x1, UP1 ;  /* 0x00000001ff040887 */ /* 0x002fe40008800000 */
[----:B------:R-:W-:Y:S02]  /*11820*/  @UP0 USEL UR22, UR7, URZ, UP1 ;  /* 0x000000ff07160287 */ /* 0x000fe40008800000 */
[----:B------:R-:W-:Y:S02]  /*11830*/  @UP0 ULOP3.LUT UR23, UR23, UR4, URZ, 0x3c, !UPT ;  /* 0x0000000417170292 */ /* 0x000fe4000f8e3cff */
[----:B------:R-:W-:-:S09]  /*11840*/  UISETP.NE.AND UP0, UPT, UR37, 0x8, UPT ;  /* 0x000000082500788c */ /* 0x000fd2000bf05270 */
[----:B------:R-:W-:Y:S05]  /*11850*/  BRA.U UP0, `(.L_x_233) ;  /* 0x0000000100047547 */ /* 0x000fea000b800000 */
[----:B------:R-:W-:Y:S05]  /*11860*/  BPT.TRAP 0x1 ;  /* 0x000000040000795c */ /* 0x000fea0000300000 */
.L_x_233:
[----:B------:R-:W-:Y:S01]  /*11870*/  ULEA UR4, UR20, UR5, 0x3 ;  /* 0x0000000514047291 */ /* 0x000fe2000f8e18ff */
[----:B------:R-:W-:-:S08]  /*11880*/  SHF.L.U32 R4, R2, 0x1f, RZ ;  /* 0x0000001f02047819 */ /* 0x000fd000000006ff */
[----:B------:R-:W1:Y:S02]  /*11890*/  SYNCS.PHASECHK.TRANS64.TRYWAIT P0, [UR4+0x220], R4 ;  /* 0x00022004ff0075a7 */ /* 0x000e640008001104 */
[----:B-1----:R-:W-:Y:S05]  /*118a0*/  @!P0 BRA `(.L_x_234) ;  /* 0x0000001400f88947 */ /* 0x002fea0003800000 */
.L_x_318:
[----:B------:R-:W-:-:S09]  /*118b0*/  UIMAD UR7, UR20, 0x14, UR36 ;  /* 0x00000014140778a4 */ /* 0x000fd2000f8e0224 */
[----:B------:R-:W2:Y:S04]  /*118c0*/  LDS R17, [UR7+0x8] ;  /* 0x00000807ff117984 */ /* 0x000ea80008000800 */
[----:B-1----:R-:W1:Y:S01]  /*118d0*/  LDS R3, [UR7+0xc] ;  /* 0x00000c07ff037984 */ /* 0x002e620008000800 */
[----:B------:R-:W-:Y:S01]  /*118e0*/  @!PT LDS RZ, [RZ] ;  /* 0x00000000fffff984 */ /* 0x000fe20000000800 */
[----:B------:R-:W-:Y:S01]  /*118f0*/  @!PT LDS RZ, [RZ] ;  /* 0x00000000fffff984 */ /* 0x000fe20000000800 */
[----:B------:R-:W-:Y:S01]  /*11900*/  @!PT LDS RZ, [RZ] ;  /* 0x00000000fffff984 */ /* 0x000fe20000000800 */
[----:B------:R-:W-:Y:S01]  /*11910*/  @!PT LDS RZ, [RZ] ;  /* 0x00000000fffff984 */ /* 0x000fe20000000800 */
[----:B------:R3:W-:Y:S06]  /*11920*/  MEMBAR.ALL.CTA ;  /* 0x0000000000007992 */ /* 0x0007ec0000008000 */
[----:B---3--:R-:W3:Y:S01]  /*11930*/  FENCE.VIEW.ASYNC.S ;  /* 0x00000000000073c6 */ /* 0x008ee20000000000 */
[----:B------:R-:W-:Y:S05]  /*11940*/  BRA.U UP0, `(.L_x_235) ;  /* 0x0000000100047547 */ /* 0x000fea000b800000 */
[----:B------:R-:W-:Y:S05]  /*11950*/  BPT.TRAP 0x1 ;  /* 0x000000040000795c */ /* 0x000fea0000300000 */
.L_x_235:
[----:B------:R-:W-:Y:S01]  /*11960*/  UIADD3 UR4, UPT, UPT, UR4, 0x260, URZ ;  /* 0x0000026004047890 */ /* 0x000fe2000fffe0ff */
[----:B-1----:R-:W-:Y:S01]  /*11970*/  ISETP.NE.AND P0, PT, R3, RZ, PT ;  /* 0x000000ff0300720c */ /* 0x002fe20003f05270 */
[----:B------:R-:W-:Y:S02]  /*11980*/  UIADD3 UR20, UPT, UPT, UR20, 0x1, URZ ;  /* 0x0000000114147890 */ /* 0x000fe4000fffe0ff */
[----:B------:R-:W-:Y:S02]  /*11990*/  UPRMT UR4, UR6, 0x654, UR4 ;  /* 0x0000065406047896 */ /* 0x000fe40008000004 */
[----:B------:R-:W-:-:S04]  /*119a0*/  UISETP.NE.AND UP0, UPT, UR20, 0x8, UPT ;  /* 0x000000081400788c */ /* 0x000fc8000bf05270 */
[----:B------:R-:W-:-:S03]  /*119b0*/  USEL UR20, UR20, URZ, UP0 ;  /* 0x000000ff14147287 */ /* 0x000fc60008000000 */
[----:B---3--:R-:W-:Y:S01]  /*119c0*/  SYNCS.ARRIVE.TRANS64.RED.A1T0 RZ, [UR4], RZ ;  /* 0x000000ffffff79a7 */ /* 0x008fe20008100404 */
[----:B------:R-:W-:-:S06]  /*119d0*/  USEL UR4, URZ, 0x1, UP0 ;  /* 0x00000001ff047887 */ /* 0x000fcc0008000000 */
[----:B------:R-:W-:Y:S01]  /*119e0*/  LOP3.LUT R2, R2, UR4, RZ, 0x3c, !PT ;  /* 0x0000000402027c12 */ /* 0x000fe2000f8e3cff */
[----:B------:R-:W-:Y:S06]  /*119f0*/  @P0 BRA `(.L_x_236) ;  /* 0xfffffff800380947 */ /* 0x000fec000383ffff */
[----:B------:R-:W1:Y:S01]  /*11a00*/  S2UR UR4, SR_CgaCtaId ;  /* 0x00000000000479c3 */ /* 0x000e620000008800 */
[----:B------:R-:W-:Y:S01]  /*11a10*/  ELECT P0, URZ, PT ;  /* 0x0000000000ff782f */ /* 0x000fe20003800000 */
[----:B------:R-:W-:Y:S01]  /*11a20*/  HFMA2 R0, -RZ, RZ, 0, 5.9604644775390625e-08 ;  /* 0x00000001ff007431 */ /* 0x000fe200000001ff */
[----:B------:R-:W-:-:S05]  /*11a30*/  UMOV UR6, 0x40 ;  /* 0x0000004000067882 */ /* 0x000fca0000000000 */
[----:B------:R-:W-:Y:S01]  /*11a40*/  UVIRTCOUNT.DEALLOC.SMPOOL 0x80 ;  /* 0x000000800000784c */ /* 0x000fe20000000000 */
[----:B------:R-:W-:Y:S02]  /*11a50*/  UISETP.NE.AND UP2, UPT, UR44, URZ, UPT ;  /* 0x000000ff2c00728c */ /* 0x000fe4000bf45270 */
[----:B-1----:R-:W-:-:S09]  /*11a60*/  ULEA UR4, UR4, UR6, 0x18 ;  /* 0x0000000604047291 */ /* 0x002fd2000f8ec0ff */
[----:B------:R1:W-:Y:S01]  /*11a70*/  @P0 STS.U8 [UR4+0x1c], R0 ;  /* 0x00001c00ff000988 */ /* 0x0003e20008000004 */
[----:B------:R-:W-:Y:S05]  /*11a80*/  BRA.U UP2, `(.L_x_237) ;  /* 0x0000000102d47547 */ /* 0x000fea000b800000 */
[----:B------:R-:W-:-:S04]  /*11a90*/  UISETP.NE.AND UP0, UPT, UR37, URZ, UPT ;  /* 0x000000ff2500728c */ /* 0x000fc8000bf05270 */
[----:B------:R-:W-:-:S09]  /*11aa0*/  UISETP.NE.AND UP0, UPT, UR21, 0x4, !UP0 ;  /* 0x000000041500788c */ /* 0x000fd2000c705270 */
[----:B------:R-:W-:Y:S05]  /*11ab0*/  BRA.U UP0, `(.L_x_238) ;  /* 0x0000000100047547 */ /* 0x000fea000b800000 */
[----:B------:R-:W-:Y:S05]  /*11ac0*/  BPT.TRAP 0x1 ;  /* 0x000000040000795c */ /* 0x000fea0000300000 */
.L_x_238:
[----:B------:R-:W-:Y:S01]  /*11ad0*/  ULEA UR6, UR22, UR5, 0x3 ;  /* 0x0000000516067291 */ /* 0x000fe2000f8e18ff */
[----:B------:R-:W-:Y:S01]  /*11ae0*/  MOV R3, UR23 ;  /* 0x0000001700037c02 */ /* 0x000fe20008000f00 */
[----:B------:R-:W-:-:S03]  /*11af0*/  UIADD3 UR22, UPT, UPT, UR22, 0x1, URZ ;  /* 0x0000000116167890 */ /* 0x000fc6000fffe0ff */
[----:B------:R-:W-:-:S04]  /*11b00*/  SHF.L.U32 R3, R3, 0x1f, RZ ;  /* 0x0000001f03037819 */ /* 0x000fc800000006ff */
[----:B------:R-:W3:Y:S02]  /*11b10*/  SYNCS.PHASECHK.TRANS64.TRYWAIT P0, [UR6+0x1e0], R3 ;  /* 0x0001e003ff0075a7 */ /* 0x000ee40008001106 */
[----:B---3--:R-:W-:Y:S05]  /*11b20*/  @!P0 BRA `(.L_x_239) ;  /* 0x0000001400708947 */ /* 0x008fea0003800000 */
.L_x_320:
[----:B------:R-:W-:Y:S05]  /*11b30*/  BRA.U UP0, `(.L_x_240) ;  /* 0x0000000100047547 */ /* 0x000fea000b800000 */
[----:B------:R-:W-:Y:S05]  /*11b40*/  BPT.TRAP 0x1 ;  /* 0x000000040000795c */ /* 0x000fea0000300000 */
.L_x_240:
[----:B------:R-:W-:-:S04]  /*11b50*/  UISETP.NE.AND UP1, UPT, UR22, 0x4, UPT ;  /* 0x000000041600788c */ /* 0x000fc8000bf25270 */
[----:B------:R-:W-:Y:S02]  /*11b60*/  USEL UR8, URZ, 0x1, UP1 ;  /* 0x00000001ff087887 */ /* 0x000fe40008800000 */
[----:B------:R-:W-:Y:S02]  /*11b70*/  USEL UR6, UR22, URZ, UP1 ;  /* 0x000000ff16067287 */ /* 0x000fe40008800000 */
[----:B------:R-:W-:Y:S02]  /*11b80*/  ULOP3.LUT UR8, UR23, UR8, URZ, 0x3c, !UPT ;  /* 0x0000000817087292 */ /* 0x000fe4000f8e3cff */
[----:B------:R-:W-:Y:S02]  /*11b90*/  ULEA UR7, UR6, UR5, 0x3 ;  /* 0x0000000506077291 */ /* 0x000fe4000f8e18ff */
[----:B------:R-:W-:Y:S02]  /*11ba0*/  UIADD3 UR6, UPT, UPT, UR6, 0x1, URZ ;  /* 0x0000000106067890 */ /* 0x000fe4000fffe0ff */
[----:B-1----:R-:W-:-:S04]  /*11bb0*/  MOV R3, UR8 ;  /* 0x0000000800037c02 */ /* 0x002fc80008000f00 */
[----:B------:R-:W-:-:S04]  /*11bc0*/  SHF.L.U32 R3, R3, 0x1f, RZ ;  /* 0x0000001f03037819 */ /* 0x000fc800000006ff */
[----:B------:R-:W1:Y:S02]  /*11bd0*/  SYNCS.PHASECHK.TRANS64.TRYWAIT P0, [UR7+0x1e0], R3 ;  /* 0x0001e003ff0075a7 */ /* 0x000e640008001107 */
[----:B-1----:R-:W-:Y:S05]  /*11be0*/  @!P0 BRA `(.L_x_241) ;  /* 0x0000001400588947 */ /* 0x002fea0003800000 */
.L_x_322:
[----:B------:R-:W-:Y:S05]  /*11bf0*/  BRA.U UP0, `(.L_x_242) ;  /* 0x0000000100047547 */ /* 0x000fea000b800000 */
[----:B------:R-:W-:Y:S05]  /*11c00*/  BPT.TRAP 0x1 ;  /* 0x000000040000795c */ /* 0x000fea0000300000 */
.L_x_242:
        /* <DEDUP_REMOVED lines=10> */
.L_x_324:
[----:B------:R-:W-:Y:S05]  /*11cb0*/  BRA.U UP0, `(.L_x_244) ;  /* 0x0000000100047547 */ /* 0x000fea000b800000 */
[----:B------:R-:W-:Y:S05]  /*11cc0*/  BPT.TRAP 0x1 ;  /* 0x000000040000795c */ /* 0x000fea0000300000 */
.L_x_244:
[----:B------:R-:W-:-:S04]  /*11cd0*/  UISETP.NE.AND UP0, UPT, UR6, 0x4, UPT ;  /* 0x000000040600788c */ /* 0x000fc8000bf05270 */
[----:B------:R-:W-:Y:S02]  /*11ce0*/  USEL UR7, URZ, 0x1, UP0 ;  /* 0x00000001ff077887 */ /* 0x000fe40008000000 */
[----:B------:R-:W-:Y:S02]  /*11cf0*/  USEL UR6, UR6, URZ, UP0 ;  /* 0x000000ff06067287 */ /* 0x000fe40008000000 */
[----:B------:R-:W-:Y:S02]  /*11d00*/  ULOP3.LUT UR7, UR8, UR7, URZ, 0x3c, !UPT ;  /* 0x0000000708077292 */ /* 0x000fe4000f8e3cff */
[----:B------:R-:W-:-:S04]  /*11d10*/  ULEA UR6, UR6, UR5, 0x3 ;  /* 0x0000000506067291 */ /* 0x000fc8000f8e18ff */
[----:B------:R-:W-:Y:S02]  /*11d20*/  IMAD.U32 R2, RZ, RZ, UR7 ;  /* 0x00000007ff027e24 */ /* 0x000fe4000f8e00ff */
[----:B-1----:R-:W-:-:S03]  /*11d30*/  MOV R0, UR6 ;  /* 0x0000000600007c02 */ /* 0x002fc60008000f00 */
[----:B------:R-:W-:-:S04]  /*11d40*/  SHF.L.U32 R3, R2, 0x1f, RZ ;  /* 0x0000001f02037819 */ /* 0x000fc800000006ff */
[----:B------:R1:W3:Y:S03]  /*11d50*/  SYNCS.PHASECHK.TRANS64.TRYWAIT P0, [R0+URZ+0x1e0], R3 ;  /* 0x0001e003000075a7 */ /* 0x0002e600080011ff */
[----:B---3--:R-:W-:Y:S05]  /*11d60*/  @!P0 NANOSLEEP.SYNCS 0x989680 ;  /* 0x009896800000895d */ /* 0x008fea0003900000 */
[----:B------:R-:W3:Y:S02]  /*11d70*/  @!P0 SYNCS.PHASECHK.TRANS64 P0, [R0+URZ+0x1e0], R3 ;  /* 0x0001e003000085a7 */ /* 0x000ee400080010ff */
[----:B---3--:R-:W-:Y:S05]  /*11d80*/  @P0 BRA `(.L_x_245) ;  /* 0x0000000000200947 */ /* 0x008fea0003800000 */
.L_x_246:
[----:B---3--:R3:W4:Y:S02]  /*11d90*/  SYNCS.PHASECHK.TRANS64.TRYWAIT P0, [R0+URZ+0x1e0], R3 ;  /* 0x0001e003000075a7 */ /* 0x00872400080011ff */
[----:B----4-:R-:W-:Y:S05]  /*11da0*/  @!P0 NANOSLEEP.SYNCS 0x989680 ;  /* 0x009896800000895d */ /* 0x010fea0003900000 */
[----:B------:R-:W4:Y:S02]  /*11db0*/  @!P0 SYNCS.PHASECHK.TRANS64 P0, [R0+URZ+0x1e0], R3 ;  /* 0x0001e003000085a7 */ /* 0x000f2400080010ff */
[----:B----4-:R-:W-:Y:S05]  /*11dc0*/  @!P0 BRA `(.L_x_246) ;  /* 0xfffffffc00f08947 */ /* 0x010fea000383ffff */
[----:B------:R-:W-:Y:S05]  /*11dd0*/  BRA `(.L_x_245) ;  /* 0x00000000000c7947 */ /* 0x000fea0003800000 */
.L_x_237:
[----:B------:R-:W-:-:S04]  /*11de0*/  UIADD3 UR6, UPT, UPT, UR5, 0x210, URZ ;  /* 0x0000021005067890 */ /* 0x000fc8000fffe0ff */
[----:B------:R-:W-:-:S09]  /*11df0*/  UPRMT UR6, UR43, 0x654, UR6 ;  /* 0x000006542b067896 */ /* 0x000fd20008000006 */
[----:B------:R-:W-:Y:S03]  /*11e00*/  SYNCS.ARRIVE.TRANS64.RED.A1T0 RZ, [UR6], RZ ;  /* 0x000000ffffff79a7 */ /* 0x000fe60008100406 */
.L_x_245:
[----:B-1-3--:R-:W-:Y:S01]  /*11e10*/  SHF.L.U32 R3, RZ, 0x1f, RZ ;  /* 0x0000001fff037819 */ /* 0x00afe200000006ff */
[----:B------:R-:W-:Y:S01]  /*11e20*/  UIADD3 UR6, UPT, UPT, UR5, 0x210, URZ ;  /* 0x0000021005067890 */ /* 0x000fe2000fffe0ff */
[----:B------:R-:W-:Y:S02]  /*11e30*/  PLOP3.LUT P0, PT, PT, PT, UP2, 0x80, 0x8 ;  /* 0x000000000008781c */ /* 0x000fe40003f0f028 */
[----:B------:R-:W1:Y:S02]  /*11e40*/  SYNCS.PHASECHK.TRANS64.TRYWAIT P1, [UR5+0x210], R3 ;  /* 0x00021003ff0075a7 */ /* 0x000e640008021105 */
[----:B-1----:R-:W-:Y:S09]  /*11e50*/  @!P1 BRA `(.L_x_247) ;  /* 0x0000001000ec9947 */ /* 0x002ff20003800000 */
.L_x_326:
[----:B------:R-:W-:Y:S01]  /*11e60*/  @!UP2 UPRMT UR6, UR43, 0x654, UR6 ;  /* 0x000006542b06a896 */ /* 0x000fe20008000006 */
[----:B------:R-:W-:Y:S01]  /*11e70*/  UMOV UR8, 0xffff ;  /* 0x0000ffff00087882 */ /* 0x000fe20000000000 */
[----:B------:R-:W-:-:S07]  /*11e80*/  UMOV UR5, 0x1 ;  /* 0x0000000100057882 */ /* 0x000fce0000000000 */
[----:B------:R-:W-:Y:S01]  /*11e90*/  @!P0 SYNCS.ARRIVE.TRANS64.RED.A1T0 RZ, [UR6], RZ ;  /* 0x000000ffffff89a7 */ /* 0x000fe20008100406 */
[----:B------:R-:W-:Y:S01]  /*11ea0*/  NOP ;  /* 0x0000000000007918 */ /* 0x000fe20000000000 */
[----:B-1----:R-:W1:Y:S01]  /*11eb0*/  LDS R0, [UR4+0x14] ;  /* 0x00001404ff007984 */ /* 0x002e620008000800 */
[----:B------:R-:W-:-:S04]  /*11ec0*/  ULOP3.LUT UR6, UR24, 0xffff, URZ, 0xc0, !UPT ;  /* 0x0000ffff18067892 */ /* 0x000fc8000f8ec0ff */
[----:B------:R-:W-:-:S04]  /*11ed0*/  USHF.R.U32.HI UR6, URZ, 0x5, UR6 ;  /* 0x00000005ff067899 */ /* 0x000fc80008011606 */
[----:B------:R-:W-:Y:S02]  /*11ee0*/  USHF.L.U32 UR8, UR8, UR6, URZ ;  /* 0x0000000608087299 */ /* 0x000fe400080006ff */
[----:B------:R-:W-:-:S04]  /*11ef0*/  USHF.L.U32 UR5, UR5, UR6, URZ ;  /* 0x0000000605057299 */ /* 0x000fc800080006ff */
[----:B-1----:R-:W-:-:S04]  /*11f00*/  LOP3.LUT R0, R0, UR8, RZ, 0xc0, !PT ;  /* 0x0000000800007c12 */ /* 0x002fc8000f8ec0ff */
[----:B------:R-:W-:-:S13]  /*11f10*/  ISETP.NE.AND P0, PT, R0, UR8, PT ;  /* 0x0000000800007c0c */ /* 0x000fda000bf05270 */
[----:B------:R-:W-:Y:S05]  /*11f20*/  @P0 BRA `(.L_x_248) ;  /* 0x0000000000580947 */ /* 0x000fea0003800000 */
[----:B------:R-:W1:Y:S02]  /*11f30*/  LDS R0, [UR4+0x18] ;  /* 0x00001804ff007984 */ /* 0x000e640008000800 */
[----:B-1----:R-:W-:-:S04]  /*11f40*/  LOP3.LUT R0, R0, UR5, RZ, 0xc0, !PT ;  /* 0x0000000500007c12 */ /* 0x002fc8000f8ec0ff */
[----:B------:R-:W-:-:S13]  /*11f50*/  ISETP.NE.AND P0, PT, R0, UR5, PT ;  /* 0x0000000500007c0c */ /* 0x000fda000bf05270 */
[----:B------:R-:W-:Y:S05]  /*11f60*/  @P0 BRA `(.L_x_249) ;  /* 0x00000000003c0947 */ /* 0x000fea0003800000 */
[----:B------:R-:W1:Y:S01]  /*11f70*/  S2R R2, SR_LANEID ;  /* 0x0000000000027919 */ /* 0x000e620000000000 */
[----:B------:R-:W-:Y:S01]  /*11f80*/  ULOP3.LUT UR8, URZ, UR8, URZ, 0x33, !UPT ;  /* 0x00000008ff087292 */ /* 0x000fe2000f8e33ff */
[----:B------:R-:W-:Y:S01]  /*11f90*/  LOP3.LUT R4, RZ, UR5, RZ, 0x33, !PT ;  /* 0x00000005ff047c12 */ /* 0x000fe2000f8e33ff */
[----:B------:R-:W-:Y:S02]  /*11fa0*/  VOTEU.ANY UR7, UPT, PT ;  /* 0x0000000000077886 */ /* 0x000fe400038e0100 */
[----:B------:R-:W-:Y:S01]  /*11fb0*/  UFLO.U32 UR7, UR7 ;  /* 0x00000007000772bd */ /* 0x000fe200080e0000 */
[----:B------:R-:W3:Y:S01]  /*11fc0*/  REDUX UR5, R4 ;  /* 0x00000000040573c4 */ /* 0x000ee20000000000 */
[----:B------:R-:W-:-:S06]  /*11fd0*/  IMAD.U32 R0, RZ, RZ, UR8 ;  /* 0x00000008ff007e24 */ /* 0x000fcc000f8e00ff */
[----:B------:R4:W-:Y:S01]  /*11fe0*/  UTCATOMSWS.AND URZ, UR8 ;  /* 0x0000000800ff79e3 */ /* 0x0009e20008000000 */
[----:B------:R-:W5:Y:S01]  /*11ff0*/  REDUX UR6, R0 ;  /* 0x00000000000673c4 */ /* 0x000f620000000000 */
[----:B-1----:R-:W-:Y:S01]  /*12000*/  ISETP.EQ.U32.AND P0, PT, R2, UR7, PT ;  /* 0x0000000702007c0c */ /* 0x002fe2000bf02070 */
[----:B---3--:R-:W-:Y:S01]  /*12010*/  IMAD.U32 R2, RZ, RZ, UR5 ;  /* 0x00000005ff027e24 */ /* 0x008fe2000f8e00ff */
[----:B-----5:R-:W-:-:S11]  /*12020*/  MOV R3, UR6 ;  /* 0x0000000600037c02 */ /* 0x020fd60008000f00 */
[----:B------:R4:W-:Y:S04]  /*12030*/  @P0 ATOMS.AND RZ, [UR4+0x14], R3 ;  /* 0x00001403ffff098c */ /* 0x0009e8000a800004 */
[----:B------:R4:W-:Y:S01]  /*12040*/  @P0 ATOMS.AND RZ, [UR4+0x18], R2 ;  /* 0x00001802ffff098c */ /* 0x0009e2000a800004 */
[----:B------:R-:W-:Y:S05]  /*12050*/  BRA `(.L_x_250) ;  /* 0x0000000000147947 */ /* 0x000fea0003800000 */
.L_x_249:
[----:B------:R-:W-:Y:S02]  /*12060*/  MOV R2, 0x12080 ;  /* 0x0001208000027802 */ /* 0x000fe40000000f00 */
[----:B--2---:R-:W-:Y:S05]  /*12070*/  CALL.REL.NOINC `($__internal_0_$__cuda_sm10x_tcgen05_guardrail_trap_col_being_dealloced_not_returned_by_alloc) ;  /* 0x00000010007c7944 */ /* 0x004fea0003c00000 */
[----:B------:R-:W-:Y:S05]  /*12080*/  BRA `(.L_x_250) ;  /* 0x0000000000087947 */ /* 0x000fea0003800000 */
.L_x_248:
[----:B------:R-:W-:Y:S02]  /*12090*/  MOV R2, 0x120b0 ;  /* 0x000120b000027802 */ /* 0x000fe40000000f00 */
[----:B--2---:R-:W-:Y:S05]  /*120a0*/  CALL.REL.NOINC `($__internal_2_$__cuda_sm10x_tcgen05_guardrail_trap_unallocated_columns_being_dealloced) ;  /* 0x0000001000887944 */ /* 0x004fea0003c00000 */
.L_x_250:
[----:B------:R-:W-:Y:S01]  /*120b0*/  NOP ;  /* 0x0000000000007918 */ /* 0x000fe20000000000 */
[----:B----4-:R-:W-:Y:S05]  /*120c0*/  EXIT ;  /* 0x000000000000794d */ /* 0x010fea0003800000 */
.L_x_35:
[----:B------:R-:W-:-:S07]  /*120d0*/  MOV R0, UR9 ;  /* 0x0000000900007c02 */ /* 0x000fce0008000f00 */
.L_x_251:
[----:B--2---:R2:W3:Y:S02]  /*120e0*/  SYNCS.PHASECHK.TRANS64.TRYWAIT P0, [R0+URZ+0x78], R3 ;  /* 0x00007803000075a7 */ /* 0x0044e400080011ff */
[----:B---3--:R-:W-:Y:S05]  /*120f0*/  @!P0 NANOSLEEP.SYNCS 0x989680 ;  /* 0x009896800000895d */ /* 0x008fea0003900000 */
[----:B------:R-:W3:Y:S02]  /*12100*/  @!P0 SYNCS.PHASECHK.TRANS64 P0, [R0+URZ+0x78], R3 ;  /* 0x00007803000085a7 */ /* 0x000ee400080010ff */
[----:B---3--:R-:W-:Y:S05]  /*12110*/  @!P0 BRA `(.L_x_251) ;  /* 0xfffffffc00f08947 */ /* 0x008fea000383ffff */
[----:B------:R-:W-:Y:S05]  /*12120*/  BRA `(.L_x_34) ;  /* 0xffffff2400207947 */ /* 0x000fea000383ffff */
.L_x_42:
[----:B--2---:R-:W-:-:S07]  /*12130*/  MOV R0, UR9 ;  /* 0x0000000900007c02 */ /* 0x004fce0008000f00 */
.L_x_252:
[----:B--2---:R2:W3:Y:S02]  /*12140*/  SYNCS.PHASECHK.TRANS64.TRYWAIT P0, [R0+URZ+0x78], R3 ;  /* 0x00007803000075a7 */ /* 0x0044e400080011ff */
[----:B---3--:R-:W-:Y:S05]  /*12150*/  @!P0 NANOSLEEP.SYNCS 0x989680 ;  /* 0x009896800000895d */ /* 0x008fea0003900000 */
[----:B------:R-:W3:Y:S02]  /*12160*/  @!P0 SYNCS.PHASECHK.TRANS64 P0, [R0+URZ+0x78], R3 ;  /* 0x00007803000085a7 */ /* 0x000ee400080010ff */
[----:B---3--:R-:W-:Y:S05]  /*12170*/  @!P0 BRA `(.L_x_252) ;  /* 0xfffffffc00f08947 */ /* 0x008fea000383ffff */
[----:B------:R-:W-:Y:S05]  /*12180*/  BRA `(.L_x_41) ;  /* 0xffffff2400c07947 */ /* 0x000fea000383ffff */
.L_x_48:
[----:B--2---:R-:W-:-:S07]  /*12190*/  MOV R0, UR4 ;  /* 0x0000000400007c02 */ /* 0x004fce0008000f00 */
.L_x_253:
[----:B-1----:R1:W2:Y:S02]  /*121a0*/  SYNCS.PHASECHK.TRANS64.TRYWAIT P0, [R0+URZ+0x220], R3 ;  /* 0x00022003000075a7 */ /* 0x0022a400080011ff */
[----:B--2---:R-:W-:Y:S05]  /*121b0*/  @!P0 NANOSLEEP.SYNCS 0x989680 ;  /* 0x009896800000895d */ /* 0x004fea0003900000 */
[----:B------:R-:W2:Y:S02]  /*121c0*/  @!P0 SYNCS.PHASECHK.TRANS64 P0, [R0+URZ+0x220], R3 ;  /* 0x00022003000085a7 */ /* 0x000ea400080010ff */
[----:B--2---:R-:W-:Y:S05]  /*121d0*/  @!P0 BRA `(.L_x_253) ;  /* 0xfffffffc00f08947 */ /* 0x004fea000383ffff */
[----:B------:R-:W-:Y:S05]  /*121e0*/  BRA `(.L_x_254) ;  /* 0xffffff28004c7947 */ /* 0x000fea000383ffff */
.L_x_51:
[----:B------:R-:W-:-:S07]  /*121f0*/  MOV R0, UR4 ;  /* 0x0000000400007c02 */ /* 0x000fce0008000f00 */
.L_x_255:
[----:B-1----:R1:W2:Y:S02]  /*12200*/  SYNCS.PHASECHK.TRANS64.TRYWAIT P0, [R0+URZ], R3 ;  /* 0x00000003000075a7 */ /* 0x0022a400080011ff */
[----:B--2---:R-:W-:Y:S05]  /*12210*/  @!P0 NANOSLEEP.SYNCS 0x989680 ;  /* 0x009896800000895d */ /* 0x004fea0003900000 */
[----:B------:R-:W2:Y:S02]  /*12220*/  @!P0 SYNCS.PHASECHK.TRANS64 P0, [R0+URZ], R3 ;  /* 0x00000003000085a7 */ /* 0x000ea400080010ff */
[----:B--2---:R-:W-:Y:S05]  /*12230*/  @!P0 BRA `(.L_x_255) ;  /* 0xfffffffc00f08947 */ /* 0x004fea000383ffff */
[----:B------:R-:W-:Y:S05]  /*12240*/  BRA `(.L_x_256) ;  /* 0xffffff2800b47947 */ /* 0x000fea000383ffff */
.L_x_52:
[----:B------:R-:W-:-:S07]  /*12250*/  MOV R0, UR4 ;  /* 0x0000000400007c02 */ /* 0x000fce0008000f00 */
.L_x_257:
[----:B-1----:R1:W2:Y:S02]  /*12260*/  SYNCS.PHASECHK.TRANS64.TRYWAIT P0, [R0+URZ], R3 ;  /* 0x00000003000075a7 */ /* 0x0022a400080011ff */
[----:B--2---:R-:W-:Y:S05]  /*12270*/  @!P0 NANOSLEEP.SYNCS 0x989680 ;  /* 0x009896800000895d */ /* 0x004fea0003900000 */
[----:B------:R-:W2:Y:S02]  /*12280*/  @!P0 SYNCS.PHASECHK.TRANS64 P0, [R0+URZ], R3 ;  /* 0x00000003000085a7 */ /* 0x000ea400080010ff */
[----:B--2---:R-:W-:Y:S05]  /*12290*/  @!P0 BRA `(.L_x_257) ;  /* 0xfffffffc00f08947 */ /* 0x004fea000383ffff */
[----:B------:R-:W-:Y:S05]  /*122a0*/  BRA `(.L_x_258) ;  /* 0xffffff2800c07947 */ /* 0x000fea000383ffff */
.L_x_53:
[----:B------:R-:W-:-:S07]  /*122b0*/  MOV R0, UR4 ;  /* 0x0000000400007c02 */ /* 0x000fce0008000f00 */
.L_x_259:
[----:B-1----:R1:W2:Y:S02]  /*122c0*/  SYNCS.PHASECHK.TRANS64.TRYWAIT P0, [R0+URZ], R3 ;  /* 0x00000003000075a7 */ /* 0x0022a400080011ff */
[----:B--2---:R-:W-:Y:S05]  /*122d0*/  @!P0 NANOSLEEP.SYNCS 0x989680 ;  /* 0x009896800000895d */ /* 0x004fea0003900000 */
[----:B------:R-:W2:Y:S02]  /*122e0*/  @!P0 SYNCS.PHASECHK.TRANS64 P0, [R0+URZ], R3 ;  /* 0x00000003000085a7 */ /* 0x000ea400080010ff */
[----:B--2---:R-:W-:Y:S05]  /*122f0*/  @!P0 BRA `(.L_x_259) ;  /* 0xfffffffc00f08947 */ /* 0x004fea000383ffff */
[----:B------:R-:W-:Y:S05]  /*12300*/  BRA `(.L_x_260) ;  /* 0xffffff2800cc7947 */ /* 0x000fea000383ffff */
.L_x_54:
[----:B------:R-:W-:-:S07]  /*12310*/  MOV R0, UR4 ;  /* 0x0000000400007c02 */ /* 0x000fce0008000f00 */
.L_x_261:
[----:B-1----:R1:W2:Y:S02]  /*12320*/  SYNCS.PHASECHK.TRANS64.TRYWAIT P0, [R0+URZ], R3 ;  /* 0x00000003000075a7 */ /* 0x0022a400080011ff */
[----:B--2---:R-:W-:Y:S05]  /*12330*/  @!P0 NANOSLEEP.SYNCS 0x989680 ;  /* 0x009896800000895d */ /* 0x004fea0003900000 */
[----:B------:R-:W2:Y:S02]  /*12340*/  @!P0 SYNCS.PHASECHK.TRANS64 P0, [R0+URZ], R3 ;  /* 0x00000003000085a7 */ /* 0x000ea400080010ff */
[----:B--2---:R-:W-:Y:S05]  /*12350*/  @!P0 BRA `(.L_x_261) ;  /* 0xfffffffc00f08947 */ /* 0x004fea000383ffff */
[----:B------:R-:W-:Y:S05]  /*12360*/  BRA `(.L_x_262) ;  /* 0xffffff2800d87947 */ /* 0x000fea000383ffff */
.L_x_55:
[----:B------:R-:W-:-:S07]  /*12370*/  MOV R0, UR4 ;  /* 0x0000000400007c02 */ /* 0x000fce0008000f00 */
.L_x_263:
[----:B-1----:R1:W2:Y:S02]  /*12380*/  SYNCS.PHASECHK.TRANS64.TRYWAIT P0, [R0+URZ], R3 ;  /* 0x00000003000075a7 */ /* 0x0022a400080011ff */
[----:B--2---:R-:W-:Y:S05]  /*12390*/  @!P0 NANOSLEEP.SYNCS 0x989680 ;  /* 0x009896800000895d */ /* 0x004fea0003900000 */
[----:B------:R-:W2:Y:S02]  /*123a0*/  @!P0 SYNCS.PHASECHK.TRANS64 P0, [R0+URZ], R3 ;  /* 0x00000003000085a7 */ /* 0x000ea400080010ff */
[----:B--2---:R-:W-:Y:S05]  /*123b0*/  @!P0 BRA `(.L_x_263) ;  /* 0xfffffffc00f08947 */ /* 0x004fea000383ffff */
[----:B------:R-:W-:Y:S05]  /*123c0*/  BRA `(.L_x_264) ;  /* 0xffffff2800e47947 */ /* 0x000fea000383ffff */
.L_x_56:
[----:B------:R-:W-:-:S07]  /*123d0*/  MOV R0, UR4 ;  /* 0x0000000400007c02 */ /* 0x000fce0008000f00 */
.L_x_265:
[----:B-1----:R1:W2:Y:S02]  /*123e0*/  SYNCS.PHASECHK.TRANS64.TRYWAIT P0, [R0+URZ], R3 ;  /* 0x00000003000075a7 */ /* 0x0022a400080011ff */
[----:B--2---:R-:W-:Y:S05]  /*123f0*/  @!P0 NANOSLEEP.SYNCS 0x989680 ;  /* 0x009896800000895d */ /* 0x004fea0003900000 */
[----:B------:R-:W2:Y:S02]  /*12400*/  @!P0 SYNCS.PHASECHK.TRANS64 P0, [R0+URZ], R3 ;  /* 0x00000003000085a7 */ /* 0x000ea400080010ff */
[----:B--2---:R-:W-:Y:S05]  /*12410*/  @!P0 BRA `(.L_x_265) ;  /* 0xfffffffc00f08947 */ /* 0x004fea000383ffff */
[----:B------:R-:W-:Y:S05]  /*12420*/  BRA `(.L_x_266) ;  /* 0xffffff2800f07947 */ /* 0x000fea000383ffff */
.L_x_57:
[----:B------:R-:W-:-:S07]  /*12430*/  MOV R0, UR4 ;  /* 0x0000000400007c02 */ /* 0x000fce0008000f00 */
.L_x_267:
[----:B-1----:R1:W2:Y:S02]  /*12440*/  SYNCS.PHASECHK.TRANS64.TRYWAIT P0, [R0+URZ], R3 ;  /* 0x00000003000075a7 */ /* 0x0022a400080011ff */
[----:B--2---:R-:W-:Y:S05]  /*12450*/  @!P0 NANOSLEEP.SYNCS 0x989680 ;  /* 0x009896800000895d */ /* 0x004fea0003900000 */
[----:B------:R-:W2:Y:S02]  /*12460*/  @!P0 SYNCS.PHASECHK.TRANS64 P0, [R0+URZ], R3 ;  /* 0x00000003000085a7 */ /* 0x000ea400080010ff */
[----:B--2---:R-:W-:Y:S05]  /*12470*/  @!P0 BRA `(.L_x_267) ;  /* 0xfffffffc00f08947 */ /* 0x004fea000383ffff */
[----:B------:R-:W-:Y:S05]  /*12480*/  BRA `(.L_x_268) ;  /* 0xffffff2800fc7947 */ /* 0x000fea000383ffff */
.L_x_58:
[----:B------:R-:W-:-:S07]  /*12490*/  MOV R0, UR4 ;  /* 0x0000000400007c02 */ /* 0x000fce0008000f00 */
.L_x_269:
[----:B-1----:R1:W2:Y:S02]  /*124a0*/  SYNCS.PHASECHK.TRANS64.TRYWAIT P0, [R0+URZ], R3 ;  /* 0x00000003000075a7 */ /* 0x0022a400080011ff */
[----:B--2---:R-:W-:Y:S05]  /*124b0*/  @!P0 NANOSLEEP.SYNCS 0x989680 ;  /* 0x009896800000895d */ /* 0x004fea0003900000 */
[----:B------:R-:W2:Y:S02]  /*124c0*/  @!P0 SYNCS.PHASECHK.TRANS64 P0, [R0+URZ], R3 ;  /* 0x00000003000085a7 */ /* 0x000ea400080010ff */
[----:B--2---:R-:W-:Y:S05]  /*124d0*/  @!P0 BRA `(.L_x_269) ;  /* 0xfffffffc00f08947 */ /* 0x004fea000383ffff */
[----:B------:R-:W-:Y:S05]  /*124e0*/  BRA `(.L_x_270) ;  /* 0xffffff2c00087947 */ /* 0x000fea000383ffff */
.L_x_59:
[----:B------:R-:W-:-:S07]  /*124f0*/  MOV R0, UR4 ;  /* 0x0000000400007c02 */ /* 0x000fce0008000f00 */
.L_x_271:
[----:B-1----:R1:W2:Y:S02]  /*12500*/  SYNCS.PHASECHK.TRANS64.TRYWAIT P0, [R0+URZ], R3 ;  /* 0x00000003000075a7 */ /* 0x0022a400080011ff */
[----:B--2---:R-:W-:Y:S05]  /*12510*/  @!P0 NANOSLEEP.SYNCS 0x989680 ;  /* 0x009896800000895d */ /* 0x004fea0003900000 */
[----:B------:R-:W2:Y:S02]  /*12520*/  @!P0 SYNCS.PHASECHK.TRANS64 P0, [R0+URZ], R3 ;  /* 0x00000003000085a7 */ /* 0x000ea400080010ff */
[----:B--2---:R-:W-:Y:S05]  /*12530*/  @!P0 BRA `(.L_x_271) ;  /* 0xfffffffc00f08947 */ /* 0x004fea000383ffff */
[----:B------:R-:W-:Y:S05]  /*12540*/  BRA `(.L_x_272) ;  /* 0xffffff2c00147947 */ /* 0x000fea000383ffff */
.L_x_60:
[----:B------:R-:W-:-:S07]  /*12550*/  MOV R0, UR4 ;  /* 0x0000000400007c02 */ /* 0x000fce0008000f00 */
.L_x_273:
[----:B-1----:R1:W2:Y:S02]  /*12560*/  SYNCS.PHASECHK.TRANS64.TRYWAIT P0, [R0+URZ], R3 ;  /* 0x00000003000075a7 */ /* 0x0022a400080011ff */
[----:B--2---:R-:W-:Y:S05]  /*12570*/  @!P0 NANOSLEEP.SYNCS 0x989680 ;  /* 0x009896800000895d */ /* 0x004fea0003900000 */
[----:B------:R-:W2:Y:S02]  /*12580*/  @!P0 SYNCS.PHASECHK.TRANS64 P0, [R0+URZ], R3 ;  /* 0x00000003000085a7 */ /* 0x000ea400080010ff */
[----:B--2---:R-:W-:Y:S05]  /*12590*/  @!P0 BRA `(.L_x_273) ;  /* 0xfffffffc00f08947 */ /* 0x004fea000383ffff */
[----:B------:R-:W-:Y:S05]  /*125a0*/  BRA `(.L_x_274) ;  /* 0xffffff2c00207947 */ /* 0x000fea000383ffff */
.L_x_61:
[----:B------:R-:W-:-:S07]  /*125b0*/  MOV R0, UR4 ;  /* 0x0000000400007c02 */ /* 0x000fce0008000f00 */
.L_x_275:
[----:B-1----:R1:W2:Y:S02]  /*125c0*/  SYNCS.PHASECHK.TRANS64.TRYWAIT P0, [R0+URZ], R3 ;  /* 0x00000003000075a7 */ /* 0x0022a400080011ff */
[----:B--2---:R-:W-:Y:S05]  /*125d0*/  @!P0 NANOSLEEP.SYNCS 0x989680 ;  /* 0x009896800000895d */ /* 0x004fea0003900000 */
[----:B------:R-:W2:Y:S02]  /*125e0*/  @!P0 SYNCS.PHASECHK.TRANS64 P0, [R0+URZ], R3 ;  /* 0x00000003000085a7 */ /* 0x000ea400080010ff */
[----:B--2---:R-:W-:Y:S05]  /*125f0*/  @!P0 BRA `(.L_x_275) ;  /* 0xfffffffc00f08947 */ /* 0x004fea000383ffff */
[----:B------:R-:W-:Y:S05]  /*12600*/  BRA `(.L_x_276) ;  /* 0xffffff2c002c7947 */ /* 0x000fea000383ffff */
.L_x_62:
[----:B------:R-:W-:-:S07]  /*12610*/  MOV R0, UR4 ;  /* 0x0000000400007c02 */ /* 0x000fce0008000f00 */
.L_x_277:
[----:B-1----:R1:W2:Y:S02]  /*12620*/  SYNCS.PHASECHK.TRANS64.TRYWAIT P0, [R0+URZ], R3 ;  /* 0x00000003000075a7 */ /* 0x0022a400080011ff */
[----:B--2---:R-:W-:Y:S05]  /*12630*/  @!P0 NANOSLEEP.SYNCS 0x989680 ;  /* 0x009896800000895d */ /* 0x004fea0003900000 */
[----:B------:R-:W2:Y:S02]  /*12640*/  @!P0 SYNCS.PHASECHK.TRANS64 P0, [R0+URZ], R3 ;  /* 0x00000003000085a7 */ /* 0x000ea400080010ff */
[----:B--2---:R-:W-:Y:S05]  /*12650*/  @!P0 BRA `(.L_x_277) ;  /* 0xfffffffc00f08947 */ /* 0x004fea000383ffff */
[----:B------:R-:W-:Y:S05]  /*12660*/  BRA `(.L_x_278) ;  /* 0xffffff2c00387947 */ /* 0x000fea000383ffff */
.L_x_63:
[----:B------:R-:W-:-:S07]  /*12670*/  MOV R0, UR4 ;  /* 0x0000000400007c02 */ /* 0x000fce0008000f00 */
.L_x_279:
[----:B-1----:R1:W2:Y:S02]  /*12680*/  SYNCS.PHASECHK.TRANS64.TRYWAIT P0, [R0+URZ], R3 ;  /* 0x00000003000075a7 */ /* 0x0022a400080011ff */
[----:B--2---:R-:W-:Y:S05]  /*12690*/  @!P0 NANOSLEEP.SYNCS 0x989680 ;  /* 0x009896800000895d */ /* 0x004fea0003900000 */
[----:B------:R-:W2:Y:S02]  /*126a0*/  @!P0 SYNCS.PHASECHK.TRANS64 P0, [R0+URZ], R3 ;  /* 0x00000003000085a7 */ /* 0x000ea400080010ff */
[----:B--2---:R-:W-:Y:S05]  /*126b0*/  @!P0 BRA `(.L_x_279) ;  /* 0xfffffffc00f08947 */ /* 0x004fea000383ffff */
[----:B------:R-:W-:Y:S05]  /*126c0*/  BRA `(.L_x_280) ;  /* 0xffffff2c00447947 */ /* 0x000fea000383ffff */
.L_x_64:
[----:B------:R-:W-:-:S07]  /*126d0*/  MOV R0, UR4 ;  /* 0x0000000400007c02 */ /* 0x000fce0008000f00 */
.L_x_281:
[----:B-1----:R1:W2:Y:S02]  /*126e0*/  SYNCS.PHASECHK.TRANS64.TRYWAIT P0, [R0+URZ], R3 ;  /* 0x00000003000075a7 */ /* 0x0022a400080011ff */
[----:B--2---:R-:W-:Y:S05]  /*126f0*/  @!P0 NANOSLEEP.SYNCS 0x989680 ;  /* 0x009896800000895d */ /* 0x004fea0003900000 */
[----:B------:R-:W2:Y:S02]  /*12700*/  @!P0 SYNCS.PHASECHK.TRANS64 P0, [R0+URZ], R3 ;  /* 0x00000003000085a7 */ /* 0x000ea400080010ff */
[----:B--2---:R-:W-:Y:S05]  /*12710*/  @!P0 BRA `(.L_x_281) ;  /* 0xfffffffc00f08947 */ /* 0x004fea000383ffff */
[----:B------:R-:W-:Y:S05]  /*12720*/  BRA `(.L_x_282) ;  /* 0xffffff2c00507947 */ /* 0x000fea000383ffff */
.L_x_79:
[----:B------:R-:W-:-:S07]  /*12730*/  MOV R17, UR4 ;  /* 0x0000000400117c02 */ /* 0x000fce0008000f00 */
.L_x_283:
[----:B--2---:R2:W3:Y:S02]  /*12740*/  SYNCS.PHASECHK.TRANS64.TRYWAIT P0, [R17+URZ+0x180], R16 ;  /* 0x00018010110075a7 */ /* 0x0044e400080011ff */
[----:B---3--:R-:W-:Y:S05]  /*12750*/  @!P0 NANOSLEEP.SYNCS 0x989680 ;  /* 0x009896800000895d */ /* 0x008fea0003900000 */
[----:B------:R-:W3:Y:S02]  /*12760*/  @!P0 SYNCS.PHASECHK.TRANS64 P0, [R17+URZ+0x180], R16 ;  /* 0x00018010110085a7 */ /* 0x000ee400080010ff */
[----:B---3--:R-:W-:Y:S05]  /*12770*/  @!P0 BRA `(.L_x_283) ;  /* 0xfffffffc00f08947 */ /* 0x008fea000383ffff */
[----:B------:R-:W-:Y:S05]  /*12780*/  BRA `(.L_x_284) ;  /* 0xffffff4800447947 */ /* 0x000fea000383ffff */
.L_x_95:
[----:B------:R-:W-:-:S07]  /*12790*/  MOV R11, UR4 ;  /* 0x00000004000b7c02 */ /* 0x000fce0008000f00 */
.L_x_285:
[----:B--2---:R2:W3:Y:S02]  /*127a0*/  SYNCS.PHASECHK.TRANS64.TRYWAIT P0, [R11+URZ+0x180], R2 ;  /* 0x000180020b0075a7 */ /* 0x0044e400080011ff */
[----:B---3--:R-:W-:Y:S05]  /*127b0*/  @!P0 NANOSLEEP.SYNCS 0x989680 ;  /* 0x009896800000895d */ /* 0x008fea0003900000 */
[----:B------:R-:W3:Y:S02]  /*127c0*/  @!P0 SYNCS.PHASECHK.TRANS64 P0, [R11+URZ+0x180], R2 ;  /* 0x000180020b0085a7 */ /* 0x000ee400080010ff */
[----:B---3--:R-:W-:Y:S05]  /*127d0*/  @!P0 BRA `(.L_x_285) ;  /* 0xfffffffc00f08947 */ /* 0x008fea000383ffff */
[----:B------:R-:W-:Y:S05]  /*127e0*/  BRA `(.L_x_286) ;  /* 0xffffff6400347947 */ /* 0x000fea000383ffff */
.L_x_104:
[----:B--2---:R2:W4:Y:S02]  /*127f0*/  SYNCS.PHASECHK.TRANS64.TRYWAIT P0, [R15+URZ+0x138], R6 ;  /* 0x000138060f0075a7 */ /* 0x00452400080011ff */
[----:B----4-:R-:W-:Y:S05]  /*12800*/  @!P0 NANOSLEEP.SYNCS 0x989680 ;  /* 0x009896800000895d */ /* 0x010fea0003900000 */
[----:B------:R-:W4:Y:S02]  /*12810*/  @!P0 SYNCS.PHASECHK.TRANS64 P0, [R15+URZ+0x138], R6 ;  /* 0x000138060f0085a7 */ /* 0x000f2400080010ff */
[----:B----4-:R-:W-:Y:S05]  /*12820*/  @!P0 BRA `(.L_x_104) ;  /* 0xfffffffc00f08947 */ /* 0x010fea000383ffff */
[----:B------:R-:W-:Y:S05]  /*12830*/  BRA `(.L_x_101) ;  /* 0xffffff6c00487947 */ /* 0x000fea000383ffff */
.L_x_108:
[----:B------:R-:W-:Y:S07]  /*12840*/  MOV R0, UR24 ;  /* 0x0000001800007c02 */ /* 0x000fee0008000f00 */
.L_x_287:
[----:B------:R1:W1:Y:S02]  /*12850*/  SYNCS.PHASECHK.TRANS64.TRYWAIT P0, [R0+URZ+0x110], R5 ;  /* 0x00011005000075a7 */ /* 0x00026400080011ff */
[----:B-1----:R-:W-:Y:S05]  /*12860*/  @!P0 NANOSLEEP.SYNCS 0x989680 ;  /* 0x009896800000895d */ /* 0x002fea0003900000 */
[----:B------:R-:W1:Y:S02]  /*12870*/  @!P0 SYNCS.PHASECHK.TRANS64 P0, [R0+URZ+0x110], R5 ;  /* 0x00011005000085a7 */ /* 0x000e6400080010ff */
[----:B-1----:R-:W-:Y:S05]  /*12880*/  @!P0 BRA `(.L_x_287) ;  /* 0xfffffffc00f08947 */ /* 0x002fea000383ffff */
[----:B------:R-:W-:Y:S05]  /*12890*/  BRA `(.L_x_288) ;  /* 0xffffff6c00cc7947 */ /* 0x000fea000383ffff */
.L_x_114:
[----:B------:R-:W-:Y:S07]  /*128a0*/  MOV R0, UR24 ;  /* 0x0000001800007c02 */ /* 0x000fee0008000f00 */
.L_x_289:
[----:B-1----:R1:W4:Y:S02]  /*128b0*/  SYNCS.PHASECHK.TRANS64.TRYWAIT P0, [R0+URZ+0x118], R5 ;  /* 0x00011805000075a7 */ /* 0x00232400080011ff */
[----:B----4-:R-:W-:Y:S05]  /*128c0*/  @!P0 NANOSLEEP.SYNCS 0x989680 ;  /* 0x009896800000895d */ /* 0x010fea0003900000 */
[----:B------:R-:W4:Y:S02]  /*128d0*/  @!P0 SYNCS.PHASECHK.TRANS64 P0, [R0+URZ+0x118], R5 ;  /* 0x00011805000085a7 */ /* 0x000f2400080010ff */
[----:B----4-:R-:W-:Y:S05]  /*128e0*/  @!P0 BRA `(.L_x_289) ;  /* 0xfffffffc00f08947 */ /* 0x010fea000383ffff */
[----:B------:R-:W-:Y:S05]  /*128f0*/  BRA `(.L_x_290) ;  /* 0xffffff7000247947 */ /* 0x000fea000383ffff */
.L_x_120:
[----:B-1--4-:R-:W-:Y:S07]  /*12900*/  MOV R0, UR24 ;  /* 0x0000001800007c02 */ /* 0x012fee0008000f00 */
.L_x_291:
[----:B-1----:R1:W4:Y:S02]  /*12910*/  SYNCS.PHASECHK.TRANS64.TRYWAIT P0, [R0+URZ+0x120], R5 ;  /* 0x00012005000075a7 */ /* 0x00232400080011ff */
[----:B----4-:R-:W-:Y:S05]  /*12920*/  @!P0 NANOSLEEP.SYNCS 0x989680 ;  /* 0x009896800000895d */ /* 0x010fea0003900000 */
[----:B------:R-:W4:Y:S02]  /*12930*/  @!P0 SYNCS.PHASECHK.TRANS64 P0, [R0+URZ+0x120], R5 ;  /* 0x00012005000085a7 */ /* 0x000f2400080010ff */
[----:B----4-:R-:W-:Y:S05]  /*12940*/  @!P0 BRA `(.L_x_291) ;  /* 0xfffffffc00f08947 */ /* 0x010fea000383ffff */
[----:B------:R-:W-:Y:S05]  /*12950*/  BRA `(.L_x_292) ;  /* 0xffffff70007c7947 */ /* 0x000fea000383ffff */
.L_x_126:
[----:B-1--4-:R-:W-:Y:S07]  /*12960*/  MOV R0, UR24 ;  /* 0x0000001800007c02 */ /* 0x012fee0008000f00 */
.L_x_293:
[----:B-1----:R1:W4:Y:S02]  /*12970*/  SYNCS.PHASECHK.TRANS64.TRYWAIT P0, [R0+URZ+0x128], R5 ;  /* 0x00012805000075a7 */ /* 0x00232400080011ff */
[----:B----4-:R-:W-:Y:S05]  /*12980*/  @!P0 NANOSLEEP.SYNCS 0x989680 ;  /* 0x009896800000895d */ /* 0x010fea0003900000 */
[----:B------:R-:W4:Y:S02]  /*12990*/  @!P0 SYNCS.PHASECHK.TRANS64 P0, [R0+URZ+0x128], R5 ;  /* 0x00012805000085a7 */ /* 0x000f2400080010ff */
[----:B----4-:R-:W-:Y:S05]  /*129a0*/  @!P0 BRA `(.L_x_293) ;  /* 0xfffffffc00f08947 */ /* 0x010fea000383ffff */
[----:B------:R-:W-:Y:S05]  /*129b0*/  BRA `(.L_x_294) ;  /* 0xffffff7000d47947 */ /* 0x000fea000383ffff */
.L_x_132:
[----:B----4-:R-:W-:Y:S07]  /*129c0*/  MOV R0, UR8 ;  /* 0x0000000800007c02 */ /* 0x010fee0008000f00 */
.L_x_295:
[----:B-1----:R1:W4:Y:S02]  /*129d0*/  SYNCS.PHASECHK.TRANS64.TRYWAIT P0, [R0+URZ+0x220], R5 ;  /* 0x00022005000075a7 */ /* 0x00232400080011ff */
[----:B----4-:R-:W-:Y:S05]  /*129e0*/  @!P0 NANOSLEEP.SYNCS 0x989680 ;  /* 0x009896800000895d */ /* 0x010fea0003900000 */
[----:B------:R-:W4:Y:S02]  /*129f0*/  @!P0 SYNCS.PHASECHK.TRANS64 P0, [R0+URZ+0x220], R5 ;  /* 0x00022005000085a7 */ /* 0x000f2400080010ff */
[----:B----4-:R-:W-:Y:S05]  /*12a00*/  @!P0 BRA `(.L_x_295) ;  /* 0xfffffffc00f08947 */ /* 0x010fea000383ffff */
[----:B------:R-:W-:Y:S05]  /*12a10*/  BRA `(.L_x_296) ;  /* 0xffffff74003c7947 */ /* 0x000fea000383ffff */
.L_x_136:
[----:B------:R-:W-:-:S07]  /*12a20*/  MOV R0, UR24 ;  /* 0x0000001800007c02 */ /* 0x000fce0008000f00 */
.L_x_297:
[----:B-1----:R1:W2:Y:S02]  /*12a30*/  SYNCS.PHASECHK.TRANS64.TRYWAIT P0, [R0+URZ+0x110], R3 ;  /* 0x00011003000075a7 */ /* 0x0022a400080011ff */
[----:B--2---:R-:W-:Y:S05]  /*12a40*/  @!P0 NANOSLEEP.SYNCS 0x989680 ;  /* 0x009896800000895d */ /* 0x004fea0003900000 */
[----:B------:R-:W2:Y:S02]  /*12a50*/  @!P0 SYNCS.PHASECHK.TRANS64 P0, [R0+URZ+0x110], R3 ;  /* 0x00011003000085a7 */ /* 0x000ea400080010ff */
[----:B--2---:R-:W-:Y:S05]  /*12a60*/  @!P0 BRA `(.L_x_297) ;  /* 0xfffffffc00f08947 */ /* 0x004fea000383ffff */
[----:B------:R-:W-:Y:S05]  /*12a70*/  BRA `(.L_x_298) ;  /* 0xffffff7400a87947 */ /* 0x000fea000383ffff */
.L_x_138:
[----:B-1----:R-:W-:-:S07]  /*12a80*/  MOV R0, UR24 ;  /* 0x0000001800007c02 */ /* 0x002fce0008000f00 */
.L_x_299:
[----:B-1----:R1:W2:Y:S02]  /*12a90*/  SYNCS.PHASECHK.TRANS64.TRYWAIT P0, [R0+URZ+0x118], R3 ;  /* 0x00011803000075a7 */ /* 0x0022a400080011ff */
[----:B--2---:R-:W-:Y:S05]  /*12aa0*/  @!P0 NANOSLEEP.SYNCS 0x989680 ;  /* 0x009896800000895d */ /* 0x004fea0003900000 */
[----:B------:R-:W2:Y:S02]  /*12ab0*/  @!P0 SYNCS.PHASECHK.TRANS64 P0, [R0+URZ+0x118], R3 ;  /* 0x00011803000085a7 */ /* 0x000ea400080010ff */
[----:B--2---:R-:W-:Y:S05]  /*12ac0*/  @!P0 BRA `(.L_x_299) ;  /* 0xfffffffc00f08947 */ /* 0x004fea000383ffff */
[----:B------:R-:W-:Y:S05]  /*12ad0*/  BRA `(.L_x_300) ;  /* 0xffffff7400a07947 */ /* 0x000fea000383ffff */
.L_x_140:
[----:B-1----:R-:W-:-:S07]  /*12ae0*/  MOV R0, UR24 ;  /* 0x0000001800007c02 */ /* 0x002fce0008000f00 */
.L_x_301:
[----:B-1----:R1:W2:Y:S02]  /*12af0*/  SYNCS.PHASECHK.TRANS64.TRYWAIT P0, [R0+URZ+0x120], R3 ;  /* 0x00012003000075a7 */ /* 0x0022a400080011ff */
[----:B--2---:R-:W-:Y:S05]  /*12b00*/  @!P0 NANOSLEEP.SYNCS 0x989680 ;  /* 0x009896800000895d */ /* 0x004fea0003900000 */
[----:B------:R-:W2:Y:S02]  /*12b10*/  @!P0 SYNCS.PHASECHK.TRANS64 P0, [R0+URZ+0x120], R3 ;  /* 0x00012003000085a7 */ /* 0x000ea400080010ff */
[----:B--2---:R-:W-:Y:S05]  /*12b20*/  @!P0 BRA `(.L_x_301) ;  /* 0xfffffffc00f08947 */ /* 0x004fea000383ffff */
[----:B------:R-:W-:Y:S05]  /*12b30*/  BRA `(.L_x_302) ;  /* 0xffffff7400987947 */ /* 0x000fea000383ffff */
.L_x_149:
[----:B------:R-:W-:Y:S07]  /*12b40*/  MOV R0, UR6 ;  /* 0x0000000600007c02 */ /* 0x000fee0008000f00 */
.L_x_303:
[----:B---3--:R3:W1:Y:S02]  /*12b50*/  SYNCS.PHASECHK.TRANS64.TRYWAIT P0, [R0+URZ+0x220], R3 ;  /* 0x00022003000075a7 */ /* 0x00866400080011ff */
[----:B-1----:R-:W-:Y:S05]  /*12b60*/  @!P0 NANOSLEEP.SYNCS 0x989680 ;  /* 0x009896800000895d */ /* 0x002fea0003900000 */
[----:B------:R-:W1:Y:S02]  /*12b70*/  @!P0 SYNCS.PHASECHK.TRANS64 P0, [R0+URZ+0x220], R3 ;  /* 0x00022003000085a7 */ /* 0x000e6400080010ff */
[----:B-1----:R-:W-:Y:S05]  /*12b80*/  @!P0 BRA `(.L_x_303) ;  /* 0xfffffffc00f08947 */ /* 0x002fea000383ffff */
[----:B------:R-:W-:Y:S05]  /*12b90*/  BRA `(.L_x_304) ;  /* 0xffffff80003c7947 */ /* 0x000fea000383ffff */
.L_x_158:
[----:B------:R-:W-:Y:S07]  /*12ba0*/  MOV R15, 0xffffffff ;  /* 0xffffffff000f7802 */ /* 0x000fee0000000f00 */
[----:B---345:R-:W-:Y:S05]  /*12bb0*/  WARPSYNC.COLLECTIVE R15, `(.L_x_305) ;  /* 0x000000000f0c7348 */ /* 0x038fea0003c00000 */
[----:B------:R-:W-:Y:S02]  /*12bc0*/  ELECT P6, UR79, PT ;  /* 0x00000000004f782f */ /* 0x000fe400038c0000 */
[----:B----4-:R-:W-:Y:S01]  /*12bd0*/  MOV R14, UR79 ;  /* 0x0000004f000e7c02 */ /* 0x010fe20008000f00 */
[----:B---3-5:R-:W-:Y:S10]  /*12be0*/  ENDCOLLECTIVE ;  /* 0x000000000000791b */ /* 0x028ff40003800000 */
.L_x_305:
[----:B------:R-:W-:Y:S05]  /*12bf0*/  BRA `(.L_x_306) ;  /* 0xffffff84004c7947 */ /* 0x000fea000383ffff */
.L_x_163:
[----:B--2---:R-:W-:Y:S04]  /*12c00*/  MOV R3, UR43 ;  /* 0x0000002b00037c02 */ /* 0x004fe80008000f00 */
[----:B------:R2:W1:Y:S03]  /*12c10*/  SYNCS.PHASECHK.TRANS64.TRYWAIT P0, [R3+URZ+0xf0], R2 ;  /* 0x0000f002030075a7 */ /* 0x00046600080011ff */
[----:B-1----:R-:W-:Y:S05]  /*12c20*/  @!P0 NANOSLEEP.SYNCS 0x989680 ;  /* 0x009896800000895d */ /* 0x002fea0003900000 */
[----:B------:R-:W1:Y:S02]  /*12c30*/  @!P0 SYNCS.PHASECHK.TRANS64 P0, [R3+URZ+0xf0], R2 ;  /* 0x0000f002030085a7 */ /* 0x000e6400080010ff */
[----:B-1----:R-:W-:Y:S05]  /*12c40*/  @!P0 BRA `(.L_x_163) ;  /* 0xfffffffc00ec8947 */ /* 0x002fea000383ffff */
[----:B------:R-:W-:Y:S05]  /*12c50*/  BRA `(.L_x_162) ;  /* 0xffffff8400ec7947 */ /* 0x000fea000383ffff */
.L_x_167:
[----:B------:R1:W1:Y:S02]  /*12c60*/  SYNCS.PHASECHK.TRANS64.TRYWAIT P1, [R97+URZ+0x1c0], R0 ;  /* 0x0001c000610075a7 */ /* 0x00026400080211ff */
[----:B-1----:R-:W-:Y:S05]  /*12c70*/  @!P1 NANOSLEEP.SYNCS 0x989680 ;  /* 0x009896800000995d */ /* 0x002fea0003900000 */
[----:B------:R-:W1:Y:S02]  /*12c80*/  @!P1 SYNCS.PHASECHK.TRANS64 P1, [R97+URZ+0x1c0], R0 ;  /* 0x0001c000610095a7 */ /* 0x000e6400080210ff */
[----:B-1----:R-:W-:Y:S05]  /*12c90*/  @!P1 BRA `(.L_x_167) ;  /* 0xfffffffc00f09947 */ /* 0x002fea000383ffff */
[----:B------:R-:W-:Y:S05]  /*12ca0*/  BRA `(.L_x_166) ;  /* 0xffffff8800847947 */ /* 0x000fea000383ffff */
.L_x_174:
[----:B--2---:R-:W-:Y:S04]  /*12cb0*/  MOV R3, UR43 ;  /* 0x0000002b00037c02 */ /* 0x004fe80008000f00 */
[----:B------:R2:W3:Y:S03]  /*12cc0*/  SYNCS.PHASECHK.TRANS64.TRYWAIT P1, [R3+URZ+0xf8], R0 ;  /* 0x0000f800030075a7 */ /* 0x0004e600080211ff */
[----:B---3--:R-:W-:Y:S05]  /*12cd0*/  @!P1 NANOSLEEP.SYNCS 0x989680 ;  /* 0x009896800000995d */ /* 0x008fea0003900000 */
[----:B------:R-:W3:Y:S02]  /*12ce0*/  @!P1 SYNCS.PHASECHK.TRANS64 P1, [R3+URZ+0xf8], R0 ;  /* 0x0000f800030095a7 */ /* 0x000ee400080210ff */
[----:B---3--:R-:W-:Y:S05]  /*12cf0*/  @!P1 BRA `(.L_x_174) ;  /* 0xfffffffc00ec9947 */ /* 0x008fea000383ffff */
[----:B------:R-:W-:Y:S05]  /*12d00*/  BRA `(.L_x_173) ;  /* 0xffffff94009c7947 */ /* 0x000fea000383ffff */
.L_x_182:
[----:B--2---:R-:W-:Y:S04]  /*12d10*/  MOV R0, UR43 ;  /* 0x0000002b00007c02 */ /* 0x004fe80008000f00 */
[----:B------:R2:W1:Y:S03]  /*12d20*/  SYNCS.PHASECHK.TRANS64.TRYWAIT P1, [R0+URZ+0x100], R3 ;  /* 0x00010003000075a7 */ /* 0x00046600080211ff */
[----:B-1----:R-:W-:Y:S05]  /*12d30*/  @!P1 NANOSLEEP.SYNCS 0x989680 ;  /* 0x009896800000995d */ /* 0x002fea0003900000 */
[----:B------:R-:W1:Y:S02]  /*12d40*/  @!P1 SYNCS.PHASECHK.TRANS64 P1, [R0+URZ+0x100], R3 ;  /* 0x00010003000095a7 */ /* 0x000e6400080210ff */
[----:B-1----:R-:W-:Y:S05]  /*12d50*/  @!P1 BRA `(.L_x_182) ;  /* 0xfffffffc00ec9947 */ /* 0x002fea000383ffff */
[----:B------:R-:W-:Y:S05]  /*12d60*/  BRA `(.L_x_181) ;  /* 0xffffffa400047947 */ /* 0x000fea000383ffff */
.L_x_190:
[----:B--2---:R-:W-:Y:S04]  /*12d70*/  MOV R0, UR43 ;  /* 0x0000002b00007c02 */ /* 0x004fe80008000f00 */
[----:B------:R2:W1:Y:S03]  /*12d80*/  SYNCS.PHASECHK.TRANS64.TRYWAIT P1, [R0+URZ+0x108], R3 ;  /* 0x00010803000075a7 */ /* 0x00046600080211ff */
[----:B-1----:R-:W-:Y:S05]  /*12d90*/  @!P1 NANOSLEEP.SYNCS 0x989680 ;  /* 0x009896800000995d */ /* 0x002fea0003900000 */
[----:B------:R-:W1:Y:S02]  /*12da0*/  @!P1 SYNCS.PHASECHK.TRANS64 P1, [R0+URZ+0x108], R3 ;  /* 0x00010803000095a7 */ /* 0x000e6400080210ff */
[----:B-1----:R-:W-:Y:S05]  /*12db0*/  @!P1 BRA `(.L_x_190) ;  /* 0xfffffffc00ec9947 */ /* 0x002fea000383ffff */
[----:B------:R-:W-:Y:S05]  /*12dc0*/  BRA `(.L_x_189) ;  /* 0xffffffb0007c7947 */ /* 0x000fea000383ffff */
.L_x_202:
[----:B------:R-:W-:Y:S07]  /*12dd0*/  MOV R4, UR24 ;  /* 0x0000001800047c02 */ /* 0x000fee0008000f00 */
.L_x_307:
[----:B--2---:R2:W4:Y:S02]  /*12de0*/  SYNCS.PHASECHK.TRANS64.TRYWAIT P0, [R4+URZ+0x140], R5 ;  /* 0x00014005040075a7 */ /* 0x00452400080011ff */
[----:B----4-:R-:W-:Y:S05]  /*12df0*/  @!P0 NANOSLEEP.SYNCS 0x989680 ;  /* 0x009896800000895d */ /* 0x010fea0003900000 */
[----:B------:R-:W4:Y:S02]  /*12e00*/  @!P0 SYNCS.PHASECHK.TRANS64 P0, [R4+URZ+0x140], R5 ;  /* 0x00014005040085a7 */ /* 0x000f2400080010ff */
[----:B----4-:R-:W-:Y:S05]  /*12e10*/  @!P0 BRA `(.L_x_307) ;  /* 0xfffffffc00f08947 */ /* 0x010fea000383ffff */
[----:B------:R-:W-:Y:S05]  /*12e20*/  BRA `(.L_x_308) ;  /* 0xffffffc800987947 */ /* 0x000fea000383ffff */
.L_x_205:
[----:B------:R-:W-:Y:S07]  /*12e30*/  MOV R4, UR24 ;  /* 0x0000001800047c02 */ /* 0x000fee0008000f00 */
.L_x_309:
[----:B-1----:R1:W2:Y:S02]  /*12e40*/  SYNCS.PHASECHK.TRANS64.TRYWAIT P1, [R4+URZ+0x260], R5 ;  /* 0x00026005040075a7 */ /* 0x0022a400080211ff */
[----:B--2---:R-:W-:Y:S05]  /*12e50*/  @!P1 NANOSLEEP.SYNCS 0x989680 ;  /* 0x009896800000995d */ /* 0x004fea0003900000 */
[----:B------:R-:W2:Y:S02]  /*12e60*/  @!P1 SYNCS.PHASECHK.TRANS64 P1, [R4+URZ+0x260], R5 ;  /* 0x00026005040095a7 */ /* 0x000ea400080210ff */
[----:B--2---:R-:W-:Y:S05]  /*12e70*/  @!P1 BRA `(.L_x_309) ;  /* 0xfffffffc00f09947 */ /* 0x004fea000383ffff */
[----:B------:R-:W-:Y:S05]  /*12e80*/  BRA `(.L_x_310) ;  /* 0xffffffc800f47947 */ /* 0x000fea000383ffff */
.L_x_221:
[----:B--2---:R-:W-:-:S04]  /*12e90*/  MOV R0, UR6 ;  /* 0x0000000600007c02 */ /* 0x004fc80008000f00 */
[----:B------:R2:W3:Y:S03]  /*12ea0*/  SYNCS.PHASECHK.TRANS64.TRYWAIT P0, [R0+URZ+0x8], R5 ;  /* 0x00000805000075a7 */ /* 0x0004e600080011ff */
[----:B---3--:R-:W-:Y:S05]  /*12eb0*/  @!P0 NANOSLEEP.SYNCS 0x989680 ;  /* 0x009896800000895d */ /* 0x008fea0003900000 */
[----:B------:R-:W3:Y:S02]  /*12ec0*/  @!P0 SYNCS.PHASECHK.TRANS64 P0, [R0+URZ+0x8], R5 ;  /* 0x00000805000085a7 */ /* 0x000ee400080010ff */
[----:B---3--:R-:W-:Y:S05]  /*12ed0*/  @!P0 BRA `(.L_x_221) ;  /* 0xfffffffc00ec8947 */ /* 0x008fea000383ffff */
[----:B------:R-:W-:Y:S05]  /*12ee0*/  BRA `(.L_x_220) ;  /* 0xffffffdc00ec7947 */ /* 0x000fea000383ffff */
.L_x_223:
[----:B------:R-:W-:Y:S01]  /*12ef0*/  BSSY B0, `(.L_x_311) ;  /* 0x0000006000007945 */ /* 0x000fe20003800000 */
[----:B------:R-:W-:-:S07]  /*12f00*/  MOV R15, 0xffffffff ;  /* 0xffffffff000f7802 */ /* 0x000fce0000000f00 */
[----:B-12-45:R-:W-:Y:S05]  /*12f10*/  WARPSYNC.COLLECTIVE R15, `(.L_x_312) ;  /* 0x000000000f0c7348 */ /* 0x036fea0003c00000 */
[----:B------:R-:W-:Y:S02]  /*12f20*/  ELECT P6, UR79, PT ;  /* 0x00000000004f782f */ /* 0x000fe400038c0000 */
[----:B----4-:R-:W-:Y:S01]  /*12f30*/  MOV R14, UR79 ;  /* 0x0000004f000e7c02 */ /* 0x010fe20008000f00 */
[----:B-12--5:R-:W-:Y:S10]  /*12f40*/  ENDCOLLECTIVE ;  /* 0x000000000000791b */ /* 0x026ff40003800000 */
.L_x_312:
[----:B------:R-:W-:Y:S05]  /*12f50*/  BSYNC B0 ;  /* 0x0000000000007941 */ /* 0x000fea0003800000 */
.L_x_311:
[----:B------:R-:W-:Y:S05]  /*12f60*/  BRA `(.L_x_313) ;  /* 0xffffffe0001c7947 */ /* 0x000fea000383ffff */
.L_x_225:
[----:B--2---:R-:W-:-:S04]  /*12f70*/  MOV R0, UR6 ;  /* 0x0000000600007c02 */ /* 0x004fc80008000f00 */
[----:B------:R2:W3:Y:S03]  /*12f80*/  SYNCS.PHASECHK.TRANS64.TRYWAIT P0, [R0+URZ+0x8], R3 ;  /* 0x00000803000075a7 */ /* 0x0004e600080011ff */
[----:B---3--:R-:W-:Y:S05]  /*12f90*/  @!P0 NANOSLEEP.SYNCS 0x989680 ;  /* 0x009896800000895d */ /* 0x008fea0003900000 */
[----:B------:R-:W3:Y:S02]  /*12fa0*/  @!P0 SYNCS.PHASECHK.TRANS64 P0, [R0+URZ+0x8], R3 ;  /* 0x00000803000085a7 */ /* 0x000ee400080010ff */
[----:B---3--:R-:W-:Y:S05]  /*12fb0*/  @!P0 BRA `(.L_x_225) ;  /* 0xfffffffc00ec8947 */ /* 0x008fea000383ffff */
[----:B------:R-:W-:Y:S05]  /*12fc0*/  BRA `(.L_x_224) ;  /* 0xffffffe000207947 */ /* 0x000fea000383ffff */
.L_x_228:
[----:B-1----:R-:W-:-:S07]  /*12fd0*/  MOV R3, UR10 ;  /* 0x0000000a00037c02 */ /* 0x002fce0008000f00 */
.L_x_314:
[----:B-1----:R1:W3:Y:S02]  /*12fe0*/  SYNCS.PHASECHK.TRANS64.TRYWAIT P0, [R3+URZ+0x1e0], R4 ;  /* 0x0001e004030075a7 */ /* 0x0022e400080011ff */
[----:B---3--:R-:W-:Y:S05]  /*12ff0*/  @!P0 NANOSLEEP.SYNCS 0x989680 ;  /* 0x009896800000895d */ /* 0x008fea0003900000 */
[----:B------:R-:W3:Y:S02]  /*13000*/  @!P0 SYNCS.PHASECHK.TRANS64 P0, [R3+URZ+0x1e0], R4 ;  /* 0x0001e004030085a7 */ /* 0x000ee400080010ff */
[----:B---3--:R-:W-:Y:S05]  /*13010*/  @!P0 BRA `(.L_x_314) ;  /* 0xfffffffc00f08947 */ /* 0x008fea000383ffff */
[----:B------:R-:W-:Y:S05]  /*13020*/  BRA `(.L_x_315) ;  /* 0xffffffe4000c7947 */ /* 0x000fea000383ffff */
.L_x_230:
[----:B------:R-:W-:Y:S07]  /*13030*/  MOV R3, UR7 ;  /* 0x0000000700037c02 */ /* 0x000fee0008000f00 */
.L_x_316:
[----:B-1----:R1:W2:Y:S02]  /*13040*/  SYNCS.PHASECHK.TRANS64.TRYWAIT P0, [R3+URZ], R4 ;  /* 0x00000004030075a7 */ /* 0x0022a400080011ff */
[----:B--2---:R-:W-:Y:S05]  /*13050*/  @!P0 NANOSLEEP.SYNCS 0x989680 ;  /* 0x009896800000895d */ /* 0x004fea0003900000 */
[----:B------:R-:W2:Y:S02]  /*13060*/  @!P0 SYNCS.PHASECHK.TRANS64 P0, [R3+URZ], R4 ;  /* 0x00000004030085a7 */ /* 0x000ea400080010ff */
[----:B--2---:R-:W-:Y:S05]  /*13070*/  @!P0 BRA `(.L_x_316) ;  /* 0xfffffffc00f08947 */ /* 0x004fea000383ffff */
[----:B------:R-:W-:Y:S05]  /*13080*/  BRA `(.L_x_229) ;  /* 0xffffffe4003c7947 */ /* 0x000fea000383ffff */
.L_x_234:
[----:B------:R-:W-:-:S07]  /*13090*/  MOV R3, UR4 ;  /* 0x0000000400037c02 */ /* 0x000fce0008000f00 */
.L_x_317:
[----:B-1----:R1:W2:Y:S02]  /*130a0*/  SYNCS.PHASECHK.TRANS64.TRYWAIT P0, [R3+URZ+0x220], R4 ;  /* 0x00022004030075a7 */ /* 0x0022a400080011ff */
[----:B--2---:R-:W-:Y:S05]  /*130b0*/  @!P0 NANOSLEEP.SYNCS 0x989680 ;  /* 0x009896800000895d */ /* 0x004fea0003900000 */
[----:B------:R-:W2:Y:S02]  /*130c0*/  @!P0 SYNCS.PHASECHK.TRANS64 P0, [R3+URZ+0x220], R4 ;  /* 0x00022004030085a7 */ /* 0x000ea400080010ff */
[----:B--2---:R-:W-:Y:S05]  /*130d0*/  @!P0 BRA `(.L_x_317) ;  /* 0xfffffffc00f08947 */ /* 0x004fea000383ffff */
[----:B------:R-:W-:Y:S05]  /*130e0*/  BRA `(.L_x_318) ;  /* 0xffffffe400f07947 */ /* 0x000fea000383ffff */
.L_x_239:
[----:B-1----:R-:W-:-:S07]  /*130f0*/  MOV R0, UR6 ;  /* 0x0000000600007c02 */ /* 0x002fce0008000f00 */
.L_x_319:
[----:B-1----:R1:W3:Y:S02]  /*13100*/  SYNCS.PHASECHK.TRANS64.TRYWAIT P0, [R0+URZ+0x1e0], R3 ;  /* 0x0001e003000075a7 */ /* 0x0022e400080011ff */
[----:B---3--:R-:W-:Y:S05]  /*13110*/  @!P0 NANOSLEEP.SYNCS 0x989680 ;  /* 0x009896800000895d */ /* 0x008fea0003900000 */
[----:B------:R-:W3:Y:S02]  /*13120*/  @!P0 SYNCS.PHASECHK.TRANS64 P0, [R0+URZ+0x1e0], R3 ;  /* 0x0001e003000085a7 */ /* 0x000ee400080010ff */
[----:B---3--:R-:W-:Y:S05]  /*13130*/  @!P0 BRA `(.L_x_319) ;  /* 0xfffffffc00f08947 */ /* 0x008fea000383ffff */
[----:B------:R-:W-:Y:S05]  /*13140*/  BRA `(.L_x_320) ;  /* 0xffffffe800787947 */ /* 0x000fea000383ffff */
.L_x_241:
[----:B------:R-:W-:-:S07]  /*13150*/  MOV R0, UR7 ;  /* 0x0000000700007c02 */ /* 0x000fce0008000f00 */
.L_x_321:
[----:B-1----:R1:W3:Y:S02]  /*13160*/  SYNCS.PHASECHK.TRANS64.TRYWAIT P0, [R0+URZ+0x1e0], R3 ;  /* 0x0001e003000075a7 */ /* 0x0022e400080011ff */
[----:B---3--:R-:W-:Y:S05]  /*13170*/  @!P0 NANOSLEEP.SYNCS 0x989680 ;  /* 0x009896800000895d */ /* 0x008fea0003900000 */
[----:B------:R-:W3:Y:S02]  /*13180*/  @!P0 SYNCS.PHASECHK.TRANS64 P0, [R0+URZ+0x1e0], R3 ;  /* 0x0001e003000085a7 */ /* 0x000ee400080010ff */
[----:B---3--:R-:W-:Y:S05]  /*13190*/  @!P0 BRA `(.L_x_321) ;  /* 0xfffffffc00f08947 */ /* 0x008fea000383ffff */
[----:B------:R-:W-:Y:S05]  /*131a0*/  BRA `(.L_x_322) ;  /* 0xffffffe800907947 */ /* 0x000fea000383ffff */
.L_x_243:
[----:B------:R-:W-:-:S07]  /*131b0*/  MOV R0, UR7 ;  /* 0x0000000700007c02 */ /* 0x000fce0008000f00 */
.L_x_323:
[----:B-1----:R1:W3:Y:S02]  /*131c0*/  SYNCS.PHASECHK.TRANS64.TRYWAIT P0, [R0+URZ+0x1e0], R3 ;  /* 0x0001e003000075a7 */ /* 0x0022e400080011ff */
[----:B---3--:R-:W-:Y:S05]  /*131d0*/  @!P0 NANOSLEEP.SYNCS 0x989680 ;  /* 0x009896800000895d */ /* 0x008fea0003900000 */
[----:B------:R-:W3:Y:S02]  /*131e0*/  @!P0 SYNCS.PHASECHK.TRANS64 P0, [R0+URZ+0x1e0], R3 ;  /* 0x0001e003000085a7 */ /* 0x000ee400080010ff */
[----:B---3--:R-:W-:Y:S05]  /*131f0*/  @!P0 BRA `(.L_x_323) ;  /* 0xfffffffc00f08947 */ /* 0x008fea000383ffff */
[----:B------:R-:W-:Y:S05]  /*13200*/  BRA `(.L_x_324) ;  /* 0xffffffe800a87947 */ /* 0x000fea000383ffff */
.L_x_247:
[----:B------:R-:W-:-:S07]  /*13210*/  MOV R0, UR5 ;  /* 0x0000000500007c02 */ /* 0x000fce0008000f00 */
.L_x_325:
[----:B-1----:R1:W3:Y:S02]  /*13220*/  SYNCS.PHASECHK.TRANS64.TRYWAIT P1, [R0+URZ+0x210], R3 ;  /* 0x00021003000075a7 */ /* 0x0022e400080211ff */
[----:B---3--:R-:W-:Y:S05]  /*13230*/  @!P1 NANOSLEEP.SYNCS 0x989680 ;  /* 0x009896800000995d */ /* 0x008fea0003900000 */
[----:B------:R-:W3:Y:S02]  /*13240*/  @!P1 SYNCS.PHASECHK.TRANS64 P1, [R0+URZ+0x210], R3 ;  /* 0x00021003000095a7 */ /* 0x000ee400080210ff */
[----:B---3--:R-:W-:Y:S05]  /*13250*/  @!P1 BRA `(.L_x_325) ;  /* 0xfffffffc00f09947 */ /* 0x008fea000383ffff */
[----:B------:R-:W-:Y:S05]  /*13260*/  BRA `(.L_x_326) ;  /* 0xffffffe800fc7947 */ /* 0x000fea000383ffff */
        .weak           $__internal_0_$__cuda_sm10x_tcgen05_guardrail_trap_col_being_dealloced_not_returned_by_alloc
        .type           $__internal_0_$__cuda_sm10x_tcgen05_guardrail_trap_col_being_dealloced_not_returned_by_alloc,@function
        .size           $__internal_0_$__cuda_sm10x_tcgen05_guardrail_trap_col_being_dealloced_not_returned_by_alloc,($__internal_1_$__cuda_sm10x_tcgen05_guardrail_trap_phase_invalid_during_alloc - $__internal_0_$__cuda_sm10x_tcgen05_guardrail_trap_col_being_dealloced_not_returned_by_alloc)
$__internal_0_$__cuda_sm10x_tcgen05_guardrail_trap_col_being_dealloced_not_returned_by_alloc:
[----:B------:R-:W-:Y:S05]  /*13270*/  BPT.TRAP 0x1 ;  /* 0x000000040000795c */ /* 0x000fea0000300000 */
[----:B------:R-:W-:-:S04]  /*13280*/  HFMA2 R3, -RZ, RZ, 0, 0 ;  /* 0x00000000ff037431 */ /* 0x000fc800000001ff */
[----:B------:R-:W-:Y:S05]  /*13290*/  RET.REL.NODEC R2 `(_ZN7cutlass13device_kernelINS_4gemm6kernel13GemmUniversalINS1_17GroupProblemShapeIN4cute5tupleIJiiiEEEEENS1_10collective13CollectiveMmaINS1_40MainloopSm100ArrayTmaUmmaWarpSpecializedILi15ELi8ELi4ENS6_IJNS5_1CILi2EEENSC_ILi1EEESE_EEEEENS6_IJNSC_ILi256EEENSC_ILi128EEENSC_ILi64EEEEEENS_12float_e4m3_tEPNS6_IJlSE_NSC_ILi0EEEEEESL_SO_NS5_8TiledMMAINS5_8MMA_AtomIJNS5_10MMA_TraitsINS5_25SM100_MMA_F8F6F4_2x1SM_SSEJSL_SL_fSH_SI_NS5_17integral_constantINS5_4UMMA5MajorELSV_0EEESW_NST_INSU_7ScaleInELSX_0EEESY_EEEEEENS5_6LayoutINS6_IJSE_SE_SE_EEENS6_IJSM_SM_SM_EEEEENS6_IJNS5_10UnderscoreES15_S15_EEEEENS5_18SM100_TMA_2SM_LOADENS5_14ComposedLayoutINS5_7SwizzleILi2ELi4ELi3EEENS5_18smem_ptr_flag_bitsILi8EEENS11_INS6_IJNSC_ILi8EEESJ_EEENS6_IJSJ_SE_EEEEEEEvNS5_8identityES18_S1I_vS1J_EENS_8epilogue10collective18CollectiveEpilogueINS1L_31Sm100PtrArrayTmaWarpSpecializedILi4ELi2ELi32ELb1ELb0EEEJNS6_IJSI_SI_SJ_EEENS6_IJNS11_ISI_SE_EENS11_INSC_ILi32EEESE_EEEEENS_6half_tEPNS6_IJSE_lSM_EEES1V_S1X_NS1L_6fusion15FusionCallbacksIS1P_NS1Y_17LinearCombinationIS1V_fS1V_fLNS_15FloatRoundStyleE2EEES1Q_S1U_JEEENS5_5SM1004TMEM4LOAD26SM100_TMEM_LOAD_16dp256b4xENS5_13SM90_TMA_LOADENS19_INS1A_ILi3ELi4ELi3EEENS1C_ILi16EEENS11_INS6_IJSJ_S1E_EEENS6_IJSE_SJ_EEEEEEENS5_17SM75_U16x8_LDSM_TENS5_14SM90_TMA_STOREES2E_NS5_17SM90_U16x8_STSM_TENS5_39AutoVectorizingCopyWithAssumedAlignmentILi128EEEEEEvvEEEEvNT_6ParamsE) ;  /* 0xfffffecc02587950 */ /* 0x000fea0003c3ffff */
        .weak           $__internal_1_$__cuda_sm10x_tcgen05_guardrail_trap_phase_invalid_during_alloc
        .type           $__internal_1_$__cuda_sm10x_tcgen05_guardrail_trap_phase_invalid_during_alloc,@function
        .size           $__internal_1_$__cuda_sm10x_tcgen05_guardrail_trap_phase_invalid_during_alloc,($__internal_2_$__cuda_sm10x_tcgen05_guardrail_trap_unallocated_columns_being_dealloced - $__internal_1_$__cuda_sm10x_tcgen05_guardrail_trap_phase_invalid_during_alloc)
$__internal_1_$__cuda_sm10x_tcgen05_guardrail_trap_phase_invalid_during_alloc:
[----:B------:R-:W-:Y:S05]  /*132a0*/  BPT.TRAP 0x1 ;  /* 0x000000040000795c */ /* 0x000fea0000300000 */
[----:B------:R-:W-:-:S04]  /*132b0*/  MOV R3, 0x0 ;  /* 0x0000000000037802 */ /* 0x000fc80000000f00 */
[----:B------:R-:W-:Y:S05]  /*132c0*/  RET.REL.NODEC R2 `(_ZN7cutlass13device_kernelINS_4gemm6kernel13GemmUniversalINS1_17GroupProblemShapeIN4cute5tupleIJiiiEEEEENS1_10collective13CollectiveMmaINS1_40MainloopSm100ArrayTmaUmmaWarpSpecializedILi15ELi8ELi4ENS6_IJNS5_1CILi2EEENSC_ILi1EEESE_EEEEENS6_IJNSC_ILi256EEENSC_ILi128EEENSC_ILi64EEEEEENS_12float_e4m3_tEPNS6_IJlSE_NSC_ILi0EEEEEESL_SO_NS5_8TiledMMAINS5_8MMA_AtomIJNS5_10MMA_TraitsINS5_25SM100_MMA_F8F6F4_2x1SM_SSEJSL_SL_fSH_SI_NS5_17integral_constantINS5_4UMMA5MajorELSV_0EEESW_NST_INSU_7ScaleInELSX_0EEESY_EEEEEENS5_6LayoutINS6_IJSE_SE_SE_EEENS6_IJSM_SM_SM_EEEEENS6_IJNS5_10UnderscoreES15_S15_EEEEENS5_18SM100_TMA_2SM_LOADENS5_14ComposedLayoutINS5_7SwizzleILi2ELi4ELi3EEENS5_18smem_ptr_flag_bitsILi8EEENS11_INS6_IJNSC_ILi8EEESJ_EEENS6_IJSJ_SE_EEEEEEEvNS5_8identityES18_S1I_vS1J_EENS_8epilogue10collective18CollectiveEpilogueINS1L_31Sm100PtrArrayTmaWarpSpecializedILi4ELi2ELi32ELb1ELb0EEEJNS6_IJSI_SI_SJ_EEENS6_IJNS11_ISI_SE_EENS11_INSC_ILi32EEESE_EEEEENS_6half_tEPNS6_IJSE_lSM_EEES1V_S1X_NS1L_6fusion15FusionCallbacksIS1P_NS1Y_17LinearCombinationIS1V_fS1V_fLNS_15FloatRoundStyleE2EEES1Q_S1U_JEEENS5_5SM1004TMEM4LOAD26SM100_TMEM_LOAD_16dp256b4xENS5_13SM90_TMA_LOADENS19_INS1A_ILi3ELi4ELi3EEENS1C_ILi16EEENS11_INS6_IJSJ_S1E_EEENS6_IJSE_SJ_EEEEEEENS5_17SM75_U16x8_LDSM_TENS5_14SM90_TMA_STOREES2E_NS5_17SM90_U16x8_STSM_TENS5_39AutoVectorizingCopyWithAssumedAlignmentILi128EEEEEEvvEEEEvNT_6ParamsE) ;  /* 0xfffffecc024c7950 */ /* 0x000fea0003c3ffff */
        .weak           $__internal_2_$__cuda_sm10x_tcgen05_guardrail_trap_unallocated_columns_being_dealloced
        .type           $__internal_2_$__cuda_sm10x_tcgen05_guardrail_trap_unallocated_columns_being_dealloced,@function
        .size           $__internal_2_$__cuda_sm10x_tcgen05_guardrail_trap_unallocated_columns_being_dealloced,($__internal_3_$__cuda_sm20_div_u64 - $__internal_2_$__cuda_sm10x_tcgen05_guardrail_trap_unallocated_columns_being_dealloced)
$__internal_2_$__cuda_sm10x_tcgen05_guardrail_trap_unallocated_columns_being_dealloced:
[----:B------:R-:W-:Y:S05]  /*132d0*/  BPT.TRAP 0x1 ;  /* 0x000000040000795c */ /* 0x000fea0000300000 */
[----:B------:R-:W-:-:S04]  /*132e0*/  HFMA2 R3, -RZ, RZ, 0, 0 ;  /* 0x00000000ff037431 */ /* 0x000fc800000001ff */
[----:B------:R-:W-:Y:S05]  /*132f0*/  RET.REL.NODEC R2 `(_ZN7cutlass13device_kernelINS_4gemm6kernel13GemmUniversalINS1_17GroupProblemShapeIN4cute5tupleIJiiiEEEEENS1_10collective13CollectiveMmaINS1_40MainloopSm100ArrayTmaUmmaWarpSpecializedILi15ELi8ELi4ENS6_IJNS5_1CILi2EEENSC_ILi1EEESE_EEEEENS6_IJNSC_ILi256EEENSC_ILi128EEENSC_ILi64EEEEEENS_12float_e4m3_tEPNS6_IJlSE_NSC_ILi0EEEEEESL_SO_NS5_8TiledMMAINS5_8MMA_AtomIJNS5_10MMA_TraitsINS5_25SM100_MMA_F8F6F4_2x1SM_SSEJSL_SL_fSH_SI_NS5_17integral_constantINS5_4UMMA5MajorELSV_0EEESW_NST_INSU_7ScaleInELSX_0EEESY_EEEEEENS5_6LayoutINS6_IJSE_SE_SE_EEENS6_IJSM_SM_SM_EEEEENS6_IJNS5_10UnderscoreES15_S15_EEEEENS5_18SM100_TMA_2SM_LOADENS5_14ComposedLayoutINS5_7SwizzleILi2ELi4ELi3EEENS5_18smem_ptr_flag_bitsILi8EEENS11_INS6_IJNSC_ILi8EEESJ_EEENS6_IJSJ_SE_EEEEEEEvNS5_8identityES18_S1I_vS1J_EENS_8epilogue10collective18CollectiveEpilogueINS1L_31Sm100PtrArrayTmaWarpSpecializedILi4ELi2ELi32ELb1ELb0EEEJNS6_IJSI_SI_SJ_EEENS6_IJNS11_ISI_SE_EENS11_INSC_ILi32EEESE_EEEEENS_6half_tEPNS6_IJSE_lSM_EEES1V_S1X_NS1L_6fusion15FusionCallbacksIS1P_NS1Y_17LinearCombinationIS1V_fS1V_fLNS_15FloatRoundStyleE2EEES1Q_S1U_JEEENS5_5SM1004TMEM4LOAD26SM100_TMEM_LOAD_16dp256b4xENS5_13SM90_TMA_LOADENS19_INS1A_ILi3ELi4ELi3EEENS1C_ILi16EEENS11_INS6_IJSJ_S1E_EEENS6_IJSE_SJ_EEEEEEENS5_17SM75_U16x8_LDSM_TENS5_14SM90_TMA_STOREES2E_NS5_17SM90_U16x8_STSM_TENS5_39AutoVectorizingCopyWithAssumedAlignmentILi128EEEEEEvvEEEEvNT_6ParamsE) ;  /* 0xfffffecc02407950 */ /* 0x000fea0003c3ffff */
        .weak           $__internal_3_$__cuda_sm20_div_u64
        .type           $__internal_3_$__cuda_sm20_div_u64,@function
        .size           $__internal_3_$__cuda_sm20_div_u64,(.L_x_77 - $__internal_3_$__cuda_sm20_div_u64)
$__internal_3_$__cuda_sm20_div_u64:
[----:B------:R-:W1:Y:S08]  /*13300*/  I2F.U64.RP R16, UR4 ;  /* 0x0000000400107d12 */ /* 0x000e700008309000 */
[----:B-1----:R-:W1:Y:S02]  /*13310*/  MUFU.RCP R3, R16 ;  /* 0x0000001000037308 */ /* 0x002e640000001000 */
[----:B-1----:R-:W-:-:S06]  /*13320*/  VIADD R3, R3, 0x1ffffffe ;  /* 0x1ffffffe03037836 */ /* 0x002fcc0000000000 */
[----:B------:R-:W1:Y:S02]  /*13330*/  F2I.U64.TRUNC R18, R3 ;  /* 0x0000000300127311 */ /* 0x000e64000020d800 */
[----:B-1----:R-:W-:Y:S01]  /*13340*/  R2UR UR12, R18 ;  /* 0x00000000120c72ca */ /* 0x002fe200000e0000 */
[----:B------:R-:W-:Y:S01]  /*13350*/  IMAD.MOV.U32 R3, RZ, RZ, 0x0 ;  /* 0x00000000ff037424 */ /* 0x000fe200078e00ff */
[----:B------:R-:W-:-:S11]  /*13360*/  R2UR UR13, R19 ;  /* 0x00000000130d72ca */ /* 0x000fd600000e0000 */
[----:B------:R-:W-:-:S04]  /*13370*/  UIMAD.WIDE.U32 UR14, UR12, UR4, URZ ;  /* 0x000000040c0e72a5 */ /* 0x000fc8000f8e00ff */
[----:B------:R-:W-:Y:S02]  /*13380*/  UIADD3 UR11, UP0, UPT, URZ, -UR14, URZ ;  /* 0x8000000eff0b7290 */ /* 0x000fe4000ff1e0ff */
[----:B------:R-:W-:Y:S02]  /*13390*/  UIMAD UR10, UR12, UR5, UR15 ;  /* 0x000000050c0a72a4 */ /* 0x000fe4000f8e020f */
[----:B------:R-:W-:Y:S02]  /*133a0*/  UIMAD.WIDE.U32 UR14, UR12, UR11, URZ ;  /* 0x0000000b0c0e72a5 */ /* 0x000fe4000f8e00ff */
[----:B------:R-:W-:-:S04]  /*133b0*/  UIMAD UR10, UR13, UR4, UR10 ;  /* 0x000000040d0a72a4 */ /* 0x000fc8000f8e020a */
[----:B------:R-:W-:Y:S01]  /*133c0*/  UIADD3.X UR10, UPT, UPT, URZ, ~UR10, URZ, UP0, !UPT ;  /* 0x8000000aff0a7290 */ /* 0x000fe200087fe4ff */
[----:B------:R-:W-:Y:S01]  /*133d0*/  UMOV UR14, UR15 ;  /* 0x0000000f000e7c82 */ /* 0x000fe20008000000 */
[----:B------:R-:W-:Y:S02]  /*133e0*/  UMOV UR15, UR12 ;  /* 0x0000000c000f7c82 */ /* 0x000fe40008000000 */
[----:B------:R-:W-:Y:S02]  /*133f0*/  UIMAD.WIDE.U32 UR18, UR13, UR10, URZ ;  /* 0x0000000a0d1272a5 */ /* 0x000fe4000f8e00ff */
[----:B------:R-:W-:Y:S02]  /*13400*/  UIMAD.WIDE.U32 UR14, UP2, UR12, UR10, UR14 ;  /* 0x0000000a0c0e72a5 */ /* 0x000fe4000f84000e */
[----:B------:R-:W-:Y:S02]  /*13410*/  UIMAD UR10, UR13, UR10, URZ ;  /* 0x0000000a0d0a72a4 */ /* 0x000fe4000f8e02ff */
[----:B------:R-:W-:-:S03]  /*13420*/  UIMAD.WIDE.U32 UR14, UP1, UR13, UR11, UR14 ;  /* 0x0000000b0d0e72a5 */ /* 0x000fc6000f82000e */
[----:B------:R-:W-:Y:S01]  /*13430*/  UMOV UR11, UR19 ;  /* 0x00000013000b7c82 */ /* 0x000fe20008000000 */
[----:B------:R-:W-:Y:S02]  /*13440*/  UIADD3 UR15, UP0, UPT, UR10, UR15, URZ ;  /* 0x0000000f0a0f7290 */ /* 0x000fe4000ff1e0ff */
[----:B------:R-:W-:Y:S02]  /*13450*/  UIADD3.X UR11, UPT, UPT, UR11, UR13, URZ, UP2, !UPT ;  /* 0x0000000d0b0b7290 */ /* 0x000fe400097fe4ff */
[----:B------:R-:W-:Y:S02]  /*13460*/  UIMAD.WIDE.U32 UR18, UR15, UR4, URZ ;  /* 0x000000040f1272a5 */ /* 0x000fe4000f8e00ff */
[----:B------:R-:W-:Y:S02]  /*13470*/  UIADD3.X UR12, UPT, UPT, URZ, URZ, UR11, UP0, UP1 ;  /* 0x000000ffff0c7290 */ /* 0x000fe400087e240b */
[----:B------:R-:W-:Y:S02]  /*13480*/  UIADD3 UR10, UP0, UPT, URZ, -UR18, URZ ;  /* 0x80000012ff0a7290 */ /* 0x000fe4000ff1e0ff */
[----:B------:R-:W-:-:S02]  /*13490*/  UIMAD UR11, UR15, UR5, UR19 ;  /* 0x000000050f0b72a4 */ /* 0x000fc4000f8e0213 */
[----:B------:R-:W-:Y:S02]  /*134a0*/  UIMAD.WIDE.U32 UR18, UR15, UR10, URZ ;  /* 0x0000000a0f1272a5 */ /* 0x000fe4000f8e00ff */
[----:B------:R-:W-:-:S04]  /*134b0*/  UIMAD UR11, UR12, UR4, UR11 ;  /* 0x000000040c0b72a4 */ /* 0x000fc8000f8e020b */
[----:B------:R-:W-:Y:S01]  /*134c0*/  UIADD3.X UR11, UPT, UPT, URZ, ~UR11, URZ, UP0, !UPT ;  /* 0x8000000bff0b7290 */ /* 0x000fe200087fe4ff */
[----:B------:R-:W-:-:S03]  /*134d0*/  UMOV UR14, UR19 ;  /* 0x00000013000e7c82 */ /* 0x000fc60008000000 */
[----:B------:R-:W-:Y:S02]  /*134e0*/  UIMAD.WIDE.U32 UR18, UP2, UR15, UR11, UR14 ;  /* 0x0000000b0f1272a5 */ /* 0x000fe4000f84000e */
[----:B------:R-:W-:Y:S02]  /*134f0*/  UIMAD.WIDE.U32 UR14, UR12, UR11, URZ ;  /* 0x0000000b0c0e72a5 */ /* 0x000fe4000f8e00ff */
[----:B------:R-:W-:Y:S02]  /*13500*/  UIMAD.WIDE.U32 UR18, UP1, UR12, UR10, UR18 ;  /* 0x0000000a0c1272a5 */ /* 0x000fe4000f820012 */
[----:B------:R-:W-:-:S05]  /*13510*/  UIMAD UR10, UR12, UR11, URZ ;  /* 0x0000000b0c0a72a4 */ /* 0x000fca000f8e02ff */
[----:B------:R-:W-:Y:S02]  /*13520*/  UMOV UR11, UR19 ;  /* 0x00000013000b7c82 */ /* 0x000fe40008000000 */
[----:B------:R-:W-:-:S03]  /*13530*/  UIADD3 UR10, UP0, UPT, UR10, UR11, URZ ;  /* 0x0000000b0a0a7290 */ /* 0x000fc6000ff1e0ff */
[----:B------:R-:W-:Y:S01]  /*13540*/  UMOV UR11, UR15 ;  /* 0x0000000f000b7c82 */ /* 0x000fe20008000000 */
[----:B------:R-:W-:Y:S02]  /*13550*/  UIMAD.WIDE.U32 UR18, UR10, UR6, URZ ;  /* 0x000000060a1272a5 */ /* 0x000fe4000f8e00ff */
[----:B------:R-:W-:-:S04]  /*13560*/  UIADD3.X UR11, UPT, UPT, UR11, UR12, URZ, UP2, !UPT ;  /* 0x0000000c0b0b7290 */ /* 0x000fc800097fe4ff */
[----:B------:R-:W-:Y:S01]  /*13570*/  UIADD3.X UR14, UPT, UPT, URZ, URZ, UR11, UP0, UP1 ;  /* 0x000000ffff0e7290 */ /* 0x000fe200087e240b */
[----:B------:R-:W-:Y:S01]  /*13580*/  UMOV UR18, UR19 ;  /* 0x0000001300127c82 */ /* 0x000fe20008000000 */
[----:B------:R-:W-:Y:S02]  /*13590*/  UMOV UR19, URZ ;  /* 0x000000ff00137c82 */ /* 0x000fe40008000000 */
[----:B------:R-:W-:Y:S02]  /*135a0*/  UIMAD.WIDE.U32 UR12, UR14, UR9, URZ ;  /* 0x000000090e0c72a5 */ /* 0x000fe4000f8e00ff */
[----:B------:R-:W-:-:S04]  /*135b0*/  UIMAD.WIDE.U32 UR10, UR10, UR9, UR18 ;  /* 0x000000090a0a72a5 */ /* 0x000fc8000f8e0012 */
[----:B------:R-:W-:Y:S02]  /*135c0*/  UIMAD.WIDE.U32 UR10, UP1, UR14, UR6, UR10 ;  /* 0x000000060e0a72a5 */ /* 0x000fe4000f82000a */
[----:B------:R-:W-:-:S04]  /*135d0*/  UIMAD UR14, UR14, UR9, URZ ;  /* 0x000000090e0e72a4 */ /* 0x000fc8000f8e02ff */
[----:B------:R-:W-:-:S03]  /*135e0*/  UIADD3 UR14, UP0, UPT, UR14, UR11, URZ ;  /* 0x0000000b0e0e7290 */ /* 0x000fc6000ff1e0ff */
[----:B------:R-:W-:Y:S01]  /*135f0*/  UMOV UR11, UR13 ;  /* 0x0000000d000b7c82 */ /* 0x000fe20008000000 */
[----:B------:R-:W-:Y:S02]  /*13600*/  UIMAD.WIDE.U32 UR18, UR14, UR4, URZ ;  /* 0x000000040e1272a5 */ /* 0x000fe4000f8e00ff */
[----:B------:R-:W-:Y:S02]  /*13610*/  UIADD3.X UR11, UPT, UPT, UR11, URZ, URZ, UP1, !UPT ;  /* 0x000000ff0b0b7290 */ /* 0x000fe40008ffe4ff */
[----:B------:R-:W-:Y:S02]  /*13620*/  UIADD3 UR13, UPT, UPT, UR14, 0x1, URZ ;  /* 0x000000010e0d7890 */ /* 0x000fe4000fffe0ff */
[----:B------:R-:W-:Y:S02]  /*13630*/  UIADD3.X UR12, UPT, UPT, URZ, UR11, URZ, UP0, !UPT ;  /* 0x0000000bff0c7290 */ /* 0x000fe400087fe4ff */
[----:B------:R-:W-:Y:S02]  /*13640*/  UIMAD UR11, UR14, UR5, UR19 ;  /* 0x000000050e0b72a4 */ /* 0x000fe4000f8e0213 */
[----:B------:R-:W-:-:S02]  /*13650*/  UIADD3 UR10, UP0, UPT, -UR18, UR6, URZ ;  /* 0x00000006120a7290 */ /* 0x000fc4000ff1e1ff */
[----:B------:R-:W-:Y:S02]  /*13660*/  UIMAD UR11, UR12, UR4, UR11 ;  /* 0x000000040c0b72a4 */ /* 0x000fe4000f8e020b */
[----:B------:R-:W-:Y:S02]  /*13670*/  UISETP.GE.U32.AND UP1, UPT, UR10, UR4, UPT ;  /* 0x000000040a00728c */ /* 0x000fe4000bf26070 */
[----:B------:R-:W-:Y:S02]  /*13680*/  UIADD3.X UR9, UPT, UPT, ~UR11, UR9, URZ, UP0, !UPT ;  /* 0x000000090b097290 */ /* 0x000fe400087fe5ff */
[----:B------:R-:W-:Y:S02]  /*13690*/  UIADD3 UR12, UP0, UPT, -UR4, UR10, URZ ;  /* 0x0000000a040c7290 */ /* 0x000fe4000ff1e1ff */
[----:B------:R-:W-:Y:S02]  /*136a0*/  UISETP.GE.U32.AND.EX UP1, UPT, UR9, UR5, UPT, UP1 ;  /* 0x000000050900728c */ /* 0x000fe4000bf26110 */
[----:B------:R-:W-:-:S02]  /*136b0*/  UIADD3.X UR11, UPT, UPT, ~UR5, UR9, URZ, UP0, !UPT ;  /* 0x00000009050b7290 */ /* 0x000fc400087fe5ff */
[----:B------:R-:W-:Y:S02]  /*136c0*/  USEL UR12, UR12, UR10, UP1 ;  /* 0x0000000a0c0c7287 */ /* 0x000fe40008800000 */
[----:B------:R-:W-:Y:S02]  /*136d0*/  USEL UR11, UR11, UR9, UP1 ;  /* 0x000000090b0b7287 */ /* 0x000fe40008800000 */
[----:B------:R-:W-:Y:S02]  /*136e0*/  USEL UR13, UR13, UR14, UP1 ;  /* 0x0000000e0d0d7287 */ /* 0x000fe40008800000 */
[----:B------:R-:W-:Y:S02]  /*136f0*/  UISETP.GE.U32.AND UP1, UPT, UR12, UR4, UPT ;  /* 0x000000040c00728c */ /* 0x000fe4000bf26070 */
[----:B------:R-:W-:Y:S02]  /*13700*/  UISETP.NE.U32.AND UP0, UPT, UR4, URZ, UPT ;  /* 0x000000ff0400728c */ /* 0x000fe4000bf05070 */
[----:B------:R-:W-:-:S02]  /*13710*/  UIADD3 UR9, UPT, UPT, UR13, 0x1, URZ ;  /* 0x000000010d097890 */ /* 0x000fc4000fffe0ff */
[----:B------:R-:W-:Y:S02]  /*13720*/  UISETP.GE.U32.AND.EX UP1, UPT, UR11, UR5, UPT, UP1 ;  /* 0x000000050b00728c */ /* 0x000fe4000bf26110 */
[----:B------:R-:W-:Y:S02]  /*13730*/  UISETP.NE.AND.EX UP0, UPT, UR5, URZ, UPT, UP0 ;  /* 0x000000ff0500728c */ /* 0x000fe4000bf05300 */
[----:B------:R-:W-:-:S04]  /*13740*/  USEL UR9, UR9, UR13, UP1 ;  /* 0x0000000d09097287 */ /* 0x000fc80008800000 */
[----:B------:R-:W-:Y:S01]  /*13750*/  USEL UR12, UR9, 0xffffffff, UP0 ;  /* 0xffffffff090c7887 */ /* 0x000fe20008000000 */
[----:B------:R-:W-:Y:S11]  /*13760*/  RET.REL.NODEC R2 `(_ZN7cutlass13device_kernelINS_4gemm6kernel13GemmUniversalINS1_17GroupProblemShapeIN4cute5tupleIJiiiEEEEENS1_10collective13CollectiveMmaINS1_40MainloopSm100ArrayTmaUmmaWarpSpecializedILi15ELi8ELi4ENS6_IJNS5_1CILi2EEENSC_ILi1EEESE_EEEEENS6_IJNSC_ILi256EEENSC_ILi128EEENSC_ILi64EEEEEENS_12float_e4m3_tEPNS6_IJlSE_NSC_ILi0EEEEEESL_SO_NS5_8TiledMMAINS5_8MMA_AtomIJNS5_10MMA_TraitsINS5_25SM100_MMA_F8F6F4_2x1SM_SSEJSL_SL_fSH_SI_NS5_17integral_constantINS5_4UMMA5MajorELSV_0EEESW_NST_INSU_7ScaleInELSX_0EEESY_EEEEEENS5_6LayoutINS6_IJSE_SE_SE_EEENS6_IJSM_SM_SM_EEEEENS6_IJNS5_10UnderscoreES15_S15_EEEEENS5_18SM100_TMA_2SM_LOADENS5_14ComposedLayoutINS5_7SwizzleILi2ELi4ELi3EEENS5_18smem_ptr_flag_bitsILi8EEENS11_INS6_IJNSC_ILi8EEESJ_EEENS6_IJSJ_SE_EEEEEEEvNS5_8identityES18_S1I_vS1J_EENS_8epilogue10collective18CollectiveEpilogueINS1L_31Sm100PtrArrayTmaWarpSpecializedILi4ELi2ELi32ELb1ELb0EEEJNS6_IJSI_SI_SJ_EEENS6_IJNS11_ISI_SE_EENS11_INSC_ILi32EEESE_EEEEENS_6half_tEPNS6_IJSE_lSM_EEES1V_S1X_NS1L_6fusion15FusionCallbacksIS1P_NS1Y_17LinearCombinationIS1V_fS1V_fLNS_15FloatRoundStyleE2EEES1Q_S1U_JEEENS5_5SM1004TMEM4LOAD26SM100_TMEM_LOAD_16dp256b4xENS5_13SM90_TMA_LOADENS19_INS1A_ILi3ELi4ELi3EEENS1C_ILi16EEENS11_INS6_IJSJ_S1E_EEENS6_IJSE_SJ_EEEEEEENS5_17SM75_U16x8_LDSM_TENS5_14SM90_TMA_STOREES2E_NS5_17SM90_U16x8_STSM_TENS5_39AutoVectorizingCopyWithAssumedAlignmentILi128EEEEEEvvEEEEvNT_6ParamsE) ;  /* 0xfffffec802247950 */ /* 0x000ff60003c3ffff */
.L_x_77:
[----:B------:R-:W-:Y:S01]  /*13770*/  MOV R28, R16 ;  /* 0x00000010001c7202 */ /* 0x000fe20000000f00 */
[----:B------:R-:W-:-:S05]  /*13780*/  IMAD.MOV.U32 R29, RZ, RZ, R3 ;  /* 0x000000ffff1d7224 */ /* 0x000fca00078e0003 */
[----:B------:R-:W1:Y:S08]  /*13790*/  I2F.U64.RP R28, R28 ;  /* 0x0000001c001c7312 */ /* 0x000e700000309000 */
[----:B-1----:R-:W1:Y:S02]  /*137a0*/  MUFU.RCP R22, R28 ;  /* 0x0000001c00167308 */ /* 0x002e640000001000 */
[----:B-1----:R-:W-:-:S06]  /*137b0*/  IADD3 R22, PT, PT, R22, 0x1ffffffe, RZ ;  /* 0x1ffffffe16167810 */ /* 0x002fcc0007ffe0ff */
[----:B------:R-:W1:Y:S02]  /*137c0*/  F2I.U64.TRUNC R22, R22 ;  /* 0x0000001600167311 */ /* 0x000e64000020d800 */
[----:B-1----:R-:W-:-:S04]  /*137d0*/  IMAD.WIDE.U32 R24, R22, R16, RZ ;  /* 0x0000001016187225 */ /* 0x002fc800078e00ff */
[----:B------:R-:W-:Y:S01]  /*137e0*/  IMAD R27, R22, R3, R25 ;  /* 0x00000003161b7224 */ /* 0x000fe200078e0219 */
[----:B------:R-:W-:-:S03]  /*137f0*/  IADD3 R25, P0, PT, RZ, -R24, RZ ;  /* 0x80000018ff197210 */ /* 0x000fc60007f1e0ff */
[----:B------:R-:W-:Y:S01]  /*13800*/  IMAD R20, R23, R16, R27 ;  /* 0x0000001017147224 */ /* 0x000fe200078e021b */
[----:B------:R-:W-:Y:S01]  /*13810*/  MOV R27, R22 ;  /* 0x00000016001b7202 */ /* 0x000fe20000000f00 */
[----:B------:R-:W-:-:S04]  /*13820*/  IMAD.HI.U32 R26, R22, R25, RZ ;  /* 0x00000019161a7227 */ /* 0x000fc800078e00ff */
[----:B------:R-:W-:-:S04]  /*13830*/  IMAD.X R20, RZ, RZ, ~R20, P0 ;  /* 0x000000ffff147224 */ /* 0x000fc800000e0e14 */
[----:B------:R-:W-:-:S04]  /*13840*/  IMAD.WIDE.U32 R26, P2, R22, R20, R26 ;  /* 0x00000014161a7225 */ /* 0x000fc8000784001a */
[C---:B------:R-:W-:Y:S02]  /*13850*/  IMAD R24, R23.reuse, R20, RZ ;  /* 0x0000001417187224 */ /* 0x040fe400078e02ff */
[----:B------:R-:W-:-:S04]  /*13860*/  IMAD.HI.U32 R25, P1, R23, R25, R26 ;  /* 0x0000001917197227 */ /* 0x000fc8000782001a */
[----:B------:R-:W-:Y:S01]  /*13870*/  IMAD.HI.U32 R20, R23, R20, RZ ;  /* 0x0000001417147227 */ /* 0x000fe200078e00ff */
[----:B------:R-:W-:-:S03]  /*13880*/  IADD3 R25, P0, PT, R24, R25, RZ ;  /* 0x0000001918197210 */ /* 0x000fc60007f1e0ff */
[----:B------:R-:W-:Y:S02]  /*13890*/  IMAD.X R23, R20, 0x1, R23, P2 ;  /* 0x0000000114177824 */ /* 0x000fe400010e0617 */
[----:B------:R-:W-:-:S03]  /*138a0*/  IMAD.WIDE.U32 R26, R25, R16, RZ ;  /* 0x00000010191a7225 */ /* 0x000fc600078e00ff */
[----:B------:R-:W-:Y:S01]  /*138b0*/  IADD3.X R23, PT, PT, RZ, RZ, R23, P0, P1 ;  /* 0x000000ffff177210 */ /* 0x000fe200007e2417 */
[----:B------:R-:W-:Y:S01]  /*138c0*/  IMAD R20, R25, R3, R27 ;  /* 0x0000000319147224 */ /* 0x000fe200078e021b */
[----:B------:R-:W-:-:S03]  /*138d0*/  IADD3 R22, P0, PT, RZ, -R26, RZ ;  /* 0x8000001aff167210 */ /* 0x000fc60007f1e0ff */
[----:B------:R-:W-:Y:S02]  /*138e0*/  IMAD R20, R23, R16, R20 ;  /* 0x0000001017147224 */ /* 0x000fe400078e0214 */
[----:B------:R-:W-:-:S03]  /*138f0*/  IMAD.HI.U32 R24, R25, R22, RZ ;  /* 0x0000001619187227 */ /* 0x000fc600078e00ff */
[----:B------:R-:W-:-:S05]  /*13900*/  IADD3.X R20, PT, PT, RZ, ~R20, RZ, P0, !PT ;  /* 0x80000014ff147210 */ /* 0x000fca00007fe4ff */
[----:B------:R-:W-:-:S04]  /*13910*/  IMAD.WIDE.U32 R26, P2, R25, R20, R24 ;  /* 0x00000014191a7225 */ /* 0x000fc80007840018 */
[C---:B------:R-:W-:Y:S02]  /*13920*/  IMAD R24, R23.reuse, R20, RZ ;  /* 0x0000001417187224 */ /* 0x040fe400078e02ff */
[----:B------:R-:W-:-:S04]  /*13930*/  IMAD.HI.U32 R25, P1, R23, R22, R26 ;  /* 0x0000001617197227 */ /* 0x000fc8000782001a */
[----:B------:R-:W-:Y:S01]  /*13940*/  IMAD.HI.U32 R20, R23, R20, RZ ;  /* 0x0000001417147227 */ /* 0x000fe200078e00ff */
[----:B------:R-:W-:-:S03]  /*13950*/  IADD3 R24, P0, PT, R24, R25, RZ ;  /* 0x0000001918187210 */ /* 0x000fc60007f1e0ff */
[----:B------:R-:W-:Y:S02]  /*13960*/  IMAD.X R20, R20, 0x1, R23, P2 ;  /* 0x0000000114147824 */ /* 0x000fe400010e0617 */
[----:B------:R-:W-:Y:S02]  /*13970*/  HFMA2 R23, -RZ, RZ, 0, 0 ;  /* 0x00000000ff177431 */ /* 0x000fe400000001ff */
[----:B------:R-:W-:Y:S01]  /*13980*/  IMAD.HI.U32 R22, R24, R19, RZ ;  /* 0x0000001318167227 */ /* 0x000fe200078e00ff */
[----:B------:R-:W-:-:S05]  /*13990*/  IADD3.X R25, PT, PT, RZ, RZ, R20, P0, P1 ;  /* 0x000000ffff197210 */ /* 0x000fca00007e2414 */
[-C--:B------:R-:W-:Y:S02]  /*139a0*/  IMAD R20, R25, R18.reuse, RZ ;  /* 0x0000001219147224 */ /* 0x080fe400078e02ff */
[----:B------:R-:W-:-:S04]  /*139b0*/  IMAD.WIDE.U32 R22, R24, R18, R22 ;  /* 0x0000001218167225 */ /* 0x000fc800078e0016 */
[----:B------:R-:W-:-:S04]  /*139c0*/  IMAD.HI.U32 R23, P1, R25, R19, R22 ;  /* 0x0000001319177227 */ /* 0x000fc80007820016 */
[----:B------:R-:W-:Y:S01]  /*139d0*/  IMAD.HI.U32 R22, R25, R18, RZ ;  /* 0x0000001219167227 */ /* 0x000fe200078e00ff */
[----:B------:R-:W-:-:S04]  /*139e0*/  IADD3 R20, P0, PT, R20, R23, RZ ;  /* 0x0000001714147210 */ /* 0x000fc80007f1e0ff */
[----:B------:R-:W-:Y:S01]  /*139f0*/  IADD3.X R22, PT, PT, R22, RZ, RZ, P1, !PT ;  /* 0x000000ff16167210 */ /* 0x000fe20000ffe4ff */
[----:B------:R-:W-:-:S04]  /*13a00*/  IMAD.WIDE.U32 R24, R20, R16, RZ ;  /* 0x0000001014187225 */ /* 0x000fc800078e00ff */
[----:B------:R-:W-:Y:S01]  /*13a10*/  IMAD.X R22, RZ, RZ, R22, P0 ;  /* 0x000000ffff167224 */ /* 0x000fe200000e0616 */
[----:B------:R-:W-:Y:S01]  /*13a20*/  IADD3 R19, P0, PT, -R24, R19, RZ ;  /* 0x0000001318137210 */ /* 0x000fe20007f1e1ff */
[C---:B------:R-:W-:Y:S02]  /*13a30*/  IMAD R23, R20.reuse, R3, R25 ;  /* 0x0000000314177224 */ /* 0x040fe400078e0219 */
[----:B------:R-:W-:Y:S01]  /*13a40*/  VIADD R25, R20, 0x1 ;  /* 0x0000000114197836 */ /* 0x000fe20000000000 */
[-C--:B------:R-:W-:Y:S01]  /*13a50*/  ISETP.GE.U32.AND P2, PT, R19, R16.reuse, PT ;  /* 0x000000101300720c */ /* 0x080fe20003f46070 */
[----:B------:R-:W-:Y:S01]  /*13a60*/  IMAD R23, R22, R16, R23 ;  /* 0x0000001016177224 */ /* 0x000fe200078e0217 */
[----:B------:R-:W-:-:S04]  /*13a70*/  IADD3 R22, P1, PT, -R16, R19, RZ ;  /* 0x0000001310167210 */ /* 0x000fc80007f3e1ff */
[----:B------:R-:W-:-:S04]  /*13a80*/  IADD3.X R18, PT, PT, ~R23, R18, RZ, P0, !PT ;  /* 0x0000001217127210 */ /* 0x000fc800007fe5ff */
[----:B------:R-:W-:Y:S02]  /*13a90*/  ISETP.GE.U32.AND.EX P0, PT, R18, R3, PT, P2 ;  /* 0x000000031200720c */ /* 0x000fe40003f06120 */
[-C--:B------:R-:W-:Y:S02]  /*13aa0*/  IADD3.X R23, PT, PT, ~R3, R18.reuse, RZ, P1, !PT ;  /* 0x0000001203177210 */ /* 0x080fe40000ffe5ff */
[----:B------:R-:W-:Y:S02]  /*13ab0*/  SEL R19, R22, R19, P0 ;  /* 0x0000001316137207 */ /* 0x000fe40000000000 */
[----:B------:R-:W-:Y:S02]  /*13ac0*/  SEL R18, R23, R18, P0 ;  /* 0x0000001217127207 */ /* 0x000fe40000000000 */
[----:B------:R-:W-:Y:S02]  /*13ad0*/  SEL R25, R25, R20, P0 ;  /* 0x0000001419197207 */ /* 0x000fe40000000000 */
[----:B------:R-:W-:-:S02]  /*13ae0*/  ISETP.GE.U32.AND P1, PT, R19, R16, PT ;  /* 0x000000101300720c */ /* 0x000fc40003f26070 */
[----:B------:R-:W-:Y:S02]  /*13af0*/  ISETP.NE.U32.AND P0, PT, R16, RZ, PT ;  /* 0x000000ff1000720c */ /* 0x000fe40003f05070 */
[----:B------:R-:W-:Y:S02]  /*13b00*/  IADD3 R20, PT, PT, R25, 0x1, RZ ;  /* 0x0000000119147810 */ /* 0x000fe40007ffe0ff */
[----:B------:R-:W-:Y:S02]  /*13b10*/  ISETP.GE.U32.AND.EX P1, PT, R18, R3, PT, P1 ;  /* 0x000000031200720c */ /* 0x000fe40003f26110 */
[----:B------:R-:W-:Y:S02]  /*13b20*/  ISETP.NE.AND.EX P0, PT, R3, RZ, PT, P0 ;  /* 0x000000ff0300720c */ /* 0x000fe40003f05300 */
[----:B------:R-:W-:Y:S02]  /*13b30*/  MOV R3, 0x0 ;  /* 0x0000000000037802 */ /* 0x000fe40000000f00 */
[----:B------:R-:W-:-:S04]  /*13b40*/  SEL R20, R20, R25, P1 ;  /* 0x0000001914147207 */ /* 0x000fc80000800000 */
[----:B------:R-:W-:Y:S01]  /*13b50*/  SEL R20, R20, 0xffffffff, P0 ;  /* 0xffffffff14147807 */ /* 0x000fe20000000000 */
[----:B------:R-:W-:Y:S06]  /*13b60*/  RET.REL.NODEC R2 `(_ZN7cutlass13device_kernelINS_4gemm6kernel13GemmUniversalINS1_17GroupProblemShapeIN4cute5tupleIJiiiEEEEENS1_10collective13CollectiveMmaINS1_40MainloopSm100ArrayTmaUmmaWarpSpecializedILi15ELi8ELi4ENS6_IJNS5_1CILi2EEENSC_ILi1EEESE_EEEEENS6_IJNSC_ILi256EEENSC_ILi128EEENSC_ILi64EEEEEENS_12float_e4m3_tEPNS6_IJlSE_NSC_ILi0EEEEEESL_SO_NS5_8TiledMMAINS5_8MMA_AtomIJNS5_10MMA_TraitsINS5_25SM100_MMA_F8F6F4_2x1SM_SSEJSL_SL_fSH_SI_NS5_17integral_constantINS5_4UMMA5MajorELSV_0EEESW_NST_INSU_7ScaleInELSX_0EEESY_EEEEEENS5_6LayoutINS6_IJSE_SE_SE_EEENS6_IJSM_SM_SM_EEEEENS6_IJNS5_10UnderscoreES15_S15_EEEEENS5_18SM100_TMA_2SM_LOADENS5_14ComposedLayoutINS5_7SwizzleILi2ELi4ELi3EEENS5_18smem_ptr_flag_bitsILi8EEENS11_INS6_IJNSC_ILi8EEESJ_EEENS6_IJSJ_SE_EEEEEEEvNS5_8identityES18_S1I_vS1J_EENS_8epilogue10collective18CollectiveEpilogueINS1L_31Sm100PtrArrayTmaWarpSpecializedILi4ELi2ELi32ELb1ELb0EEEJNS6_IJSI_SI_SJ_EEENS6_IJNS11_ISI_SE_EENS11_INSC_ILi32EEESE_EEEEENS_6half_tEPNS6_IJSE_lSM_EEES1V_S1X_NS1L_6fusion15FusionCallbacksIS1P_NS1Y_17LinearCombinationIS1V_fS1V_fLNS_15FloatRoundStyleE2EEES1Q_S1U_JEEENS5_5SM1004TMEM4LOAD26SM100_TMEM_LOAD_16dp256b4xENS5_13SM90_TMA_LOADENS19_INS1A_ILi3ELi4ELi3EEENS1C_ILi16EEENS11_INS6_IJSJ_S1E_EEENS6_IJSE_SJ_EEEEEEENS5_17SM75_U16x8_LDSM_TENS5_14SM90_TMA_STOREES2E_NS5_17SM90_U16x8_STSM_TENS5_39AutoVectorizingCopyWithAssumedAlignmentILi128EEEEEEvvEEEEvNT_6ParamsE) ;  /* 0xfffffec402247950 */ /* 0x000fec0003c3ffff */
.L_x_327:
[----:B------:R-:W-:-:S00]  /*13b70*/  BRA `(.L_x_327) ;  /* 0xfffffffc00fc7947 */ /* 0x000fc0000383ffff */
[----:B------:R-:W-:-:S00]  /*13b80*/  NOP ;  /* 0x0000000000007918 */ /* 0x000fc00000000000 */
[----:B------:R-:W-:-:S00]  /*13b90*/  NOP ;  /* 0x0000000000007918 */ /* 0x000fc00000000000 */
[----:B------:R-:W-:-:S00]  /*13ba0*/  NOP ;  /* 0x0000000000007918 */ /* 0x000fc00000000000 */
[----:B------:R-:W-:-:S00]  /*13bb0*/  NOP ;  /* 0x0000000000007918 */ /* 0x000fc00000000000 */
[----:B------:R-:W-:-:S00]  /*13bc0*/  NOP ;  /* 0x0000000000007918 */ /* 0x000fc00000000000 */
[----:B------:R-:W-:-:S00]  /*13bd0*/  NOP ;  /* 0x0000000000007918 */ /* 0x000fc00000000000 */
[----:B------:R-:W-:-:S00]  /*13be0*/  NOP ;  /* 0x0000000000007918 */ /* 0x000fc00000000000 */
[----:B------:R-:W-:-:S00]  /*13bf0*/  NOP ;  /* 0x0000000000007918 */ /* 0x000fc00000000000 */
.L_x_339:


//--------------------- .nv.global.init           --------------------------
	.section	.nv.global.init,"aw",@progbits
.nv.global.init:
	.type		$str$26,@object
	.size		$str$26,($str$27 - $str$26)
$str$26:
        /*0000*/ 	.byte	0x28, 0x61, 0x64, 0x64, 0x72, 0x65, 0x73, 0x73, 0x20, 0x26, 0x20, 0x6d, 0x61, 0x73, 0x6b, 0x29
        /*0010*/ 	.byte	0x20, 0x3d, 0x3d, 0x20, 0x30, 0x00
	.type		$str$27,@object
	.size		$str$27,($str$25 - $str$27)
$str$27:
        /*0016*/ 	.byte	0x2f, 0x74, 0x6d, 0x70, 0x2f, 0x63, 0x75, 0x74, 0x6c, 0x61, 0x73, 0x73, 0x5f, 0x73, 0x77, 0x65
        /*0026*/ 	.byte	0x65, 0x70, 0x5f, 0x73, 0x72, 0x63, 0x2f, 0x69, 0x6e, 0x63, 0x6c, 0x75, 0x64, 0x65, 0x2f, 0x63
        /*0036*/ 	.byte	0x75, 0x74, 0x65, 0x2f, 0x70, 0x6f, 0x69, 0x6e, 0x74, 0x65, 0x72, 0x5f, 0x66, 0x6c, 0x61, 0x67
        /*0046*/ 	.byte	0x67, 0x65, 0x64, 0x2e, 0x68, 0x70, 0x70, 0x00
	.type		$str$25,@object
	.size		$str$25,($str$24 - $str$25)
$str$25:
        /*004e*/ 	.byte	0x2f, 0x74, 0x6d, 0x70, 0x2f, 0x63, 0x75, 0x74, 0x6c, 0x61, 0x73, 0x73, 0x5f, 0x73, 0x77, 0x65
        /*005e*/ 	.byte	0x65, 0x70, 0x5f, 0x73, 0x72, 0x63, 0x2f, 0x69, 0x6e, 0x63, 0x6c, 0x75, 0x64, 0x65, 0x2f, 0x63
        /*006e*/ 	.byte	0x75, 0x74, 0x65, 0x2f, 0x61, 0x74, 0x6f, 0x6d, 0x2f, 0x63, 0x6f, 0x70, 0x79, 0x5f, 0x74, 0x72
        /*007e*/ 	.byte	0x61, 0x69, 0x74, 0x73, 0x5f, 0x73, 0x6d, 0x31, 0x30, 0x30, 0x2e, 0x68, 0x70, 0x70, 0x00
	.type		$str$24,@object
	.size		$str$24,(__unnamed_1 - $str$24)
$str$24:
        /*008d*/ 	.byte	0x28, 0x28, 0x75, 0x69, 0x6e, 0x74, 0x33, 0x32, 0x5f, 0x74, 0x28, 0x74, 0x68, 0x72, 0x65, 0x61
        /*009d*/ 	.byte	0x64, 0x49, 0x64, 0x78, 0x2e, 0x78, 0x29, 0x20, 0x2f, 0x20, 0x33, 0x32, 0x29, 0x20, 0x25, 0x20
        /*00ad*/ 	.byte	0x34, 0x29, 0x20, 0x3d, 0x3d, 0x20, 0x28, 0x28, 0x28, 0x74, 0x6d, 0x65, 0x6d, 0x5f, 0x61, 0x64
        /*00bd*/ 	.byte	0x64, 0x72, 0x20, 0x3e, 0x3e, 0x20, 0x31, 0x36, 0x29, 0x20, 0x2f, 0x20, 0x33, 0x32, 0x29, 0x20
        /*00cd*/ 	.byte	0x25, 0x20, 0x34, 0x29, 0x00
	.type		__unnamed_1,@object
	.size		__unnamed_1,(__unnamed_2 - __unnamed_1)
__unnamed_1:
        /*00d2*/ 	.byte	0x61, 0x75, 0x74, 0x6f, 0x20, 0x63, 0x75, 0x74, 0x65, 0x3a, 0x3a, 0x61, 0x73, 0x5f, 0x70, 0x6f
        /* <DEDUP_REMOVED lines=24> */
        /*0262*/ 	.byte	0x39, 0x36, 0x3e, 0x3e, 0x3e, 0x3e, 0x5d, 0x00
	.type		__unnamed_2,@object
	.size		__unnamed_2,(.L_2 - __unnamed_2)
__unnamed_2:
        /* <DEDUP_REMOVED lines=42> */
        /*050a*/ 	.byte	0x3e, 0x5d, 0x00
.L_2:


//--------------------- .nv.shared._ZN7cutlass13device_kernelINS_4gemm6kernel13GemmUniversalINS1_17GroupProblemShapeIN4cute5tupleIJiiiEEEEENS1_10collective13CollectiveMmaINS1_40MainloopSm100ArrayTmaUmmaWarpSpecializedILi15ELi8ELi4ENS6_IJNS5_1CILi2EEENSC_ILi1EEESE_EEEEENS6_IJNSC_ILi256EEENSC_ILi128EEENSC_ILi64EEEEEENS_12float_e4m3_tEPNS6_IJlSE_NSC_ILi0EEEEEESL_SO_NS5_8TiledMMAINS5_8MMA_AtomIJNS5_10MMA_TraitsINS5_25SM100_MMA_F8F6F4_2x1SM_SSEJSL_SL_fSH_SI_NS5_17integral_constantINS5_4UMMA5MajorELSV_0EEESW_NST_INSU_7ScaleInELSX_0EEESY_EEEEEENS5_6LayoutINS6_IJSE_SE_SE_EEENS6_IJSM_SM_SM_EEEEENS6_IJNS5_10UnderscoreES15_S15_EEEEENS5_18SM100_TMA_2SM_LOADENS5_14ComposedLayoutINS5_7SwizzleILi2ELi4ELi3EEENS5_18smem_ptr_flag_bitsILi8EEENS11_INS6_IJNSC_ILi8EEESJ_EEENS6_IJSJ_SE_EEEEEEEvNS5_8identityES18_S1I_vS1J_EENS_8epilogue10collective18CollectiveEpilogueINS1L_31Sm100PtrArrayTmaWarpSpecializedILi4ELi2ELi32ELb1ELb0EEEJNS6_IJSI_SI_SJ_EEENS6_IJNS11_ISI_SE_EENS11_INSC_ILi32EEESE_EEEEENS_6half_tEPNS6_IJSE_lSM_EEES1V_S1X_NS1L_6fusion15FusionCallbacksIS1P_NS1Y_17LinearCombinationIS1V_fS1V_fLNS_15FloatRoundStyleE2EEES1Q_S1U_JEEENS5_5SM1004TMEM4LOAD26SM100_TMEM_LOAD_16dp256b4xENS5_13SM90_TMA_LOADENS19_INS1A_ILi3ELi4ELi3EEENS1C_ILi16EEENS11_INS6_IJSJ_S1E_EEENS6_IJSE_SJ_EEEEEEENS5_17SM75_U16x8_LDSM_TENS5_14SM90_TMA_STOREES2E_NS5_17SM90_U16x8_STSM_TENS5_39AutoVectorizingCopyWithAssumedAlignmentILi128EEEEEEvvEEEEvNT_6ParamsE --------------------------
	.section	.nv.shared._ZN7cutlass13device_kernelINS_4gemm6kernel13GemmUniversalINS1_17GroupProblemShapeIN4cute5tupleIJiiiEEEEENS1_10collective13CollectiveMmaINS1_40MainloopSm100ArrayTmaUmmaWarpSpecializedILi15ELi8ELi4ENS6_IJNS5_1CILi2EEENSC_ILi1EEESE_EEEEENS6_IJNSC_ILi256EEENSC_ILi128EEENSC_ILi64EEEEEENS_12float_e4m3_tEPNS6_IJlSE_NSC_ILi0EEEEEESL_SO_NS5_8TiledMMAINS5_8MMA_AtomIJNS5_10MMA_TraitsINS5_25SM100_MMA_F8F6F4_2x1SM_SSEJSL_SL_fSH_SI_NS5_17integral_constantINS5_4UMMA5MajorELSV_0EEESW_NST_INSU_7ScaleInELSX_0EEESY_EEEEEENS5_6LayoutINS6_IJSE_SE_SE_EEENS6_IJSM_SM_SM_EEEEENS6_IJNS5_10UnderscoreES15_S15_EEEEENS5_18SM100_TMA_2SM_LOADENS5_14ComposedLayoutINS5_7SwizzleILi2ELi4ELi3EEENS5_18smem_ptr_flag_bitsILi8EEENS11_INS6_IJNSC_ILi8EEESJ_EEENS6_IJSJ_SE_EEEEEEEvNS5_8identityES18_S1I_vS1J_EENS_8epilogue10collective18CollectiveEpilogueINS1L_31Sm100PtrArrayTmaWarpSpecializedILi4ELi2ELi32ELb1ELb0EEEJNS6_IJSI_SI_SJ_EEENS6_IJNS11_ISI_SE_EENS11_INSC_ILi32EEESE_EEEEENS_6half_tEPNS6_IJSE_lSM_EEES1V_S1X_NS1L_6fusion15FusionCallbacksIS1P_NS1Y_17LinearCombinationIS1V_fS1V_fLNS_15FloatRoundStyleE2EEES1Q_S1U_JEEENS5_5SM1004TMEM4LOAD26SM100_TMEM_LOAD_16dp256b4xENS5_13SM90_TMA_LOADENS19_INS1A_ILi3ELi4ELi3EEENS1C_ILi16EEENS11_INS6_IJSJ_S1E_EEENS6_IJSE_SJ_EEEEEEENS5_17SM75_U16x8_LDSM_TENS5_14SM90_TMA_STOREES2E_NS5_17SM90_U16x8_STSM_TENS5_39AutoVectorizingCopyWithAssumedAlignmentILi128EEEEEEvvEEEEvNT_6ParamsE,"aw",@nobits
	.sectionflags	@""
	.align	16
	.zero		1024


//--------------------- .nv.shared.reserved.0     --------------------------
	.section	.nv.shared.reserved.0,"aw",@nobits
	.weak		__nv_reservedSMEM_offset_0_alias
	.size		__nv_reservedSMEM_offset_0_alias, 0, 64
	.other		__nv_reservedSMEM_offset_0_alias,@"STO_CUDA_RESERVED_SHARED STV_DEFAULT"
__nv_reservedSMEM_offset_0_alias:
	.zero		0
.nv.shared.reserved.0:
	.zero		64
	.weak		__nv_reservedSMEM_tcgen05_partition
	.type		__nv_reservedSMEM_tcgen05_partition,@object
	.size		__nv_reservedSMEM_tcgen05_partition,(.L_0 - __nv_reservedSMEM_tcgen05_partition)
__nv_reservedSMEM_tcgen05_partition:
	.zero		32
.L_0:


//--------------------- .nv.global                --------------------------
	.section	.nv.global,"aw",@nobits
.nv.global:
	.type		_ZN39_INTERNAL_6f041c33_4_k_cu_b733d0f4_27464cute1_E,@object
	.size		_ZN39_INTERNAL_6f041c33_4_k_cu_b733d0f4_27464cute1_E,(_ZN39_INTERNAL_6f041c33_4_k_cu_b733d0f4_27464cuda3std3__45__cpo6cbeginE - _ZN39_INTERNAL_6f041c33_4_k_cu_b733d0f4_27464cute1_E)
_ZN39_INTERNAL_6f041c33_4_k_cu_b733d0f4_27464cute1_E:
	.zero		1
	.type		_ZN39_INTERNAL_6f041c33_4_k_cu_b733d0f4_27464cuda3std3__45__cpo6cbeginE,@object
	.size		_ZN39_INTERNAL_6f041c33_4_k_cu_b733d0f4_27464cuda3std3__45__cpo6cbeginE,(_ZN39_INTERNAL_6f041c33_4_k_cu_b733d0f4_27464cuda3std3__48in_placeE - _ZN39_INTERNAL_6f041c33_4_k_cu_b733d0f4_27464cuda3std3__45__cpo6cbeginE)
_ZN39_INTERNAL_6f041c33_4_k_cu_b733d0f4_27464cuda3std3__45__cpo6cbeginE:
	.zero		1
	.type		_ZN39_INTERNAL_6f041c33_4_k_cu_b733d0f4_27464cuda3std3__48in_placeE,@object
	.size		_ZN39_INTERNAL_6f041c33_4_k_cu_b733d0f4_27464cuda3std3__48in_placeE,(_ZN39_INTERNAL_6f041c33_4_k_cu_b733d0f4_27464cuda3std6ranges3__45__cpo9iter_moveE - _ZN39_INTERNAL_6f041c33_4_k_cu_b733d0f4_27464cuda3std3__48in_placeE)
_ZN39_INTERNAL_6f041c33_4_k_cu_b733d0f4_27464cuda3std3__48in_placeE:
	.zero		1
	.type		_ZN39_INTERNAL_6f041c33_4_k_cu_b733d0f4_27464cuda3std6ranges3__45__cpo9iter_moveE,@object
	.size		_ZN39_INTERNAL_6f041c33_4_k_cu_b733d0f4_27464cuda3std6ranges3__45__cpo9iter_moveE,(_ZN39_INTERNAL_6f041c33_4_k_cu_b733d0f4_27464cuda3std3__45__cpo5beginE - _ZN39_INTERNAL_6f041c33_4_k_cu_b733d0f4_27464cuda3std6ranges3__45__cpo9iter_moveE)
_ZN39_INTERNAL_6f041c33_4_k_cu_b733d0f4_27464cuda3std6ranges3__45__cpo9iter_moveE:
	.zero		1
	.type		_ZN39_INTERNAL_6f041c33_4_k_cu_b733d0f4_27464cuda3std3__45__cpo5beginE,@object
	.size		_ZN39_INTERNAL_6f041c33_4_k_cu_b733d0f4_27464cuda3std3__45__cpo5beginE,(_ZN39_INTERNAL_6f041c33_4_k_cu_b733d0f4_27464cuda3std3__441_GLOBAL__N__6f041c33_4_k_cu_b733d0f4_27466ignoreE - _ZN39_INTERNAL_6f041c33_4_k_cu_b733d0f4_27464cuda3std3__45__cpo5beginE)
_ZN39_INTERNAL_6f041c33_4_k_cu_b733d0f4_27464cuda3std3__45__cpo5beginE:
	.zero		1
	.type		_ZN39_INTERNAL_6f041c33_4_k_cu_b733d0f4_27464cuda3std3__441_GLOBAL__N__6f041c33_4_k_cu_b733d0f4_27466ignoreE,@object
	.size		_ZN39_INTERNAL_6f041c33_4_k_cu_b733d0f4_27464cuda3std3__441_GLOBAL__N__6f041c33_4_k_cu_b733d0f4_27466ignoreE,(_ZN39_INTERNAL_6f041c33_4_k_cu_b733d0f4_27464cute7productE - _ZN39_INTERNAL_6f041c33_4_k_cu_b733d0f4_27464cuda3std3__441_GLOBAL__N__6f041c33_4_k_cu_b733d0f4_27466ignoreE)
_ZN39_INTERNAL_6f041c33_4_k_cu_b733d0f4_27464cuda3std3__441_GLOBAL__N__6f041c33_4_k_cu_b733d0f4_27466ignoreE:
	.zero		1
	.type		_ZN39_INTERNAL_6f041c33_4_k_cu_b733d0f4_27464cute7productE,@object
	.size		_ZN39_INTERNAL_6f041c33_4_k_cu_b733d0f4_27464cute7productE,(_ZN39_INTERNAL_6f041c33_4_k_cu_b733d0f4_27464cuda3std3__45__cpo3endE - _ZN39_INTERNAL_6f041c33_4_k_cu_b733d0f4_27464cute7productE)
_ZN39_INTERNAL_6f041c33_4_k_cu_b733d0f4_27464cute7productE:
	.zero		1
	.type		_ZN39_INTERNAL_6f041c33_4_k_cu_b733d0f4_27464cuda3std3__45__cpo3endE,@object
	.size		_ZN39_INTERNAL_6f041c33_4_k_cu_b733d0f4_27464cuda3std3__45__cpo3endE,(_ZN39_INTERNAL_6f041c33_4_k_cu_b733d0f4_27464cuda3std3__419piecewise_constructE - _ZN39_INTERNAL_6f041c33_4_k_cu_b733d0f4_27464cuda3std3__45__cpo3endE)
_ZN39_INTERNAL_6f041c33_4_k_cu_b733d0f4_27464cuda3std3__45__cpo3endE:
	.zero		1
	.type		_ZN39_INTERNAL_6f041c33_4_k_cu_b733d0f4_27464cuda3std3__419piecewise_constructE,@object
	.size		_ZN39_INTERNAL_6f041c33_4_k_cu_b733d0f4_27464cuda3std3__419piecewise_constructE,(_ZN39_INTERNAL_6f041c33_4_k_cu_b733d0f4_27464cuda3std3__45__cpo4cendE - _ZN39_INTERNAL_6f041c33_4_k_cu_b733d0f4_27464cuda3std3__419piecewise_constructE)
_ZN39_INTERNAL_6f041c33_4_k_cu_b733d0f4_27464cuda3std3__419piecewise_constructE:
	.zero		1
	.type		_ZN39_INTERNAL_6f041c33_4_k_cu_b733d0f4_27464cuda3std3__45__cpo4cendE,@object
	.size		_ZN39_INTERNAL_6f041c33_4_k_cu_b733d0f4_27464cuda3std3__45__cpo4cendE,(_ZN39_INTERNAL_6f041c33_4_k_cu_b733d0f4_27464cuda3std6ranges3__45__cpo4swapE - _ZN39_INTERNAL_6f041c33_4_k_cu_b733d0f4_27464cuda3std3__45__cpo4cendE)
_ZN39_INTERNAL_6f041c33_4_k_cu_b733d0f4_27464cuda3std3__45__cpo4cendE:
	.zero		1
	.type		_ZN39_INTERNAL_6f041c33_4_k_cu_b733d0f4_27464cuda3std6ranges3__45__cpo4swapE,@object
	.size		_ZN39_INTERNAL_6f041c33_4_k_cu_b733d0f4_27464cuda3std6ranges3__45__cpo4swapE,(.L_10 - _ZN39_INTERNAL_6f041c33_4_k_cu_b733d0f4_27464cuda3std6ranges3__45__cpo4swapE)
_ZN39_INTERNAL_6f041c33_4_k_cu_b733d0f4_27464cuda3std6ranges3__45__cpo4swapE:
	.zero		1
.L_10:


//--------------------- .nv.constant0._ZN7cutlass13device_kernelINS_4gemm6kernel13GemmUniversalINS1_17GroupProblemShapeIN4cute5tupleIJiiiEEEEENS1_10collective13CollectiveMmaINS1_40MainloopSm100ArrayTmaUmmaWarpSpecializedILi15ELi8ELi4ENS6_IJNS5_1CILi2EEENSC_ILi1EEESE_EEEEENS6_IJNSC_ILi256EEENSC_ILi128EEENSC_ILi64EEEEEENS_12float_e4m3_tEPNS6_IJlSE_NSC_ILi0EEEEEESL_SO_NS5_8TiledMMAINS5_8MMA_AtomIJNS5_10MMA_TraitsINS5_25SM100_MMA_F8F6F4_2x1SM_SSEJSL_SL_fSH_SI_NS5_17integral_constantINS5_4UMMA5MajorELSV_0EEESW_NST_INSU_7ScaleInELSX_0EEESY_EEEEEENS5_6LayoutINS6_IJSE_SE_SE_EEENS6_IJSM_SM_SM_EEEEENS6_IJNS5_10UnderscoreES15_S15_EEEEENS5_18SM100_TMA_2SM_LOADENS5_14ComposedLayoutINS5_7SwizzleILi2ELi4ELi3EEENS5_18smem_ptr_flag_bitsILi8EEENS11_INS6_IJNSC_ILi8EEESJ_EEENS6_IJSJ_SE_EEEEEEEvNS5_8identityES18_S1I_vS1J_EENS_8epilogue10collective18CollectiveEpilogueINS1L_31Sm100PtrArrayTmaWarpSpecializedILi4ELi2ELi32ELb1ELb0EEEJNS6_IJSI_SI_SJ_EEENS6_IJNS11_ISI_SE_EENS11_INSC_ILi32EEESE_EEEEENS_6half_tEPNS6_IJSE_lSM_EEES1V_S1X_NS1L_6fusion15FusionCallbacksIS1P_NS1Y_17LinearCombinationIS1V_fS1V_fLNS_15FloatRoundStyleE2EEES1Q_S1U_JEEENS5_5SM1004TMEM4LOAD26SM100_TMEM_LOAD_16dp256b4xENS5_13SM90_TMA_LOADENS19_INS1A_ILi3ELi4ELi3EEENS1C_ILi16EEENS11_INS6_IJSJ_S1E_EEENS6_IJSE_SJ_EEEEEEENS5_17SM75_U16x8_LDSM_TENS5_14SM90_TMA_STOREES2E_NS5_17SM90_U16x8_STSM_TENS5_39AutoVectorizingCopyWithAssumedAlignmentILi128EEEEEEvvEEEEvNT_6ParamsE --------------------------
	.section	.nv.constant0._ZN7cutlass13device_kernelINS_4gemm6kernel13GemmUniversalINS1_17GroupProblemShapeIN4cute5tupleIJiiiEEEEENS1_10collective13CollectiveMmaINS1_40MainloopSm100ArrayTmaUmmaWarpSpecializedILi15ELi8ELi4ENS6_IJNS5_1CILi2EEENSC_ILi1EEESE_EEEEENS6_IJNSC_ILi256EEENSC_ILi128EEENSC_ILi64EEEEEENS_12float_e4m3_tEPNS6_IJlSE_NSC_ILi0EEEEEESL_SO_NS5_8TiledMMAINS5_8MMA_AtomIJNS5_10MMA_TraitsINS5_25SM100_MMA_F8F6F4_2x1SM_SSEJSL_SL_fSH_SI_NS5_17integral_constantINS5_4UMMA5MajorELSV_0EEESW_NST_INSU_7ScaleInELSX_0EEESY_EEEEEENS5_6LayoutINS6_IJSE_SE_SE_EEENS6_IJSM_SM_SM_EEEEENS6_IJNS5_10UnderscoreES15_S15_EEEEENS5_18SM100_TMA_2SM_LOADENS5_14ComposedLayoutINS5_7SwizzleILi2ELi4ELi3EEENS5_18smem_ptr_flag_bitsILi8EEENS11_INS6_IJNSC_ILi8EEESJ_EEENS6_IJSJ_SE_EEEEEEEvNS5_8identityES18_S1I_vS1J_EENS_8epilogue10collective18CollectiveEpilogueINS1L_31Sm100PtrArrayTmaWarpSpecializedILi4ELi2ELi32ELb1ELb0EEEJNS6_IJSI_SI_SJ_EEENS6_IJNS11_ISI_SE_EENS11_INSC_ILi32EEESE_EEEEENS_6half_tEPNS6_IJSE_lSM_EEES1V_S1X_NS1L_6fusion15FusionCallbacksIS1P_NS1Y_17LinearCombinationIS1V_fS1V_fLNS_15FloatRoundStyleE2EEES1Q_S1U_JEEENS5_5SM1004TMEM4LOAD26SM100_TMEM_LOAD_16dp256b4xENS5_13SM90_TMA_LOADENS19_INS1A_ILi3ELi4ELi3EEENS1C_ILi16EEENS11_INS6_IJSJ_S1E_EEENS6_IJSE_SJ_EEEEEEENS5_17SM75_U16x8_LDSM_TENS5_14SM90_TMA_STOREES2E_NS5_17SM90_U16x8_STSM_TENS5_39AutoVectorizingCopyWithAssumedAlignmentILi128EEEEEEvvEEEEvNT_6ParamsE,"a",@progbits
	.sectionflags	@""
	.align	4
.nv.constant0._ZN7cutlass13device_kernelINS_4gemm6kernel13GemmUniversalINS1_17GroupProblemShapeIN4cute5tupleIJiiiEEEEENS1_10collective13CollectiveMmaINS1_40MainloopSm100ArrayTmaUmmaWarpSpecializedILi15ELi8ELi4ENS6_IJNS5_1CILi2EEENSC_ILi1EEESE_EEEEENS6_IJNSC_ILi256EEENSC_ILi128EEENSC_ILi64EEEEEENS_12float_e4m3_tEPNS6_IJlSE_NSC_ILi0EEEEEESL_SO_NS5_8TiledMMAINS5_8MMA_AtomIJNS5_10MMA_TraitsINS5_25SM100_MMA_F8F6F4_2x1SM_SSEJSL_SL_fSH_SI_NS5_17integral_constantINS5_4UMMA5MajorELSV_0EEESW_NST_INSU_7ScaleInELSX_0EEESY_EEEEEENS5_6LayoutINS6_IJSE_SE_SE_EEENS6_IJSM_SM_SM_EEEEENS6_IJNS5_10UnderscoreES15_S15_EEEEENS5_18SM100_TMA_2SM_LOADENS5_14ComposedLayoutINS5_7SwizzleILi2ELi4ELi3EEENS5_18smem_ptr_flag_bitsILi8EEENS11_INS6_IJNSC_ILi8EEESJ_EEENS6_IJSJ_SE_EEEEEEEvNS5_8identityES18_S1I_vS1J_EENS_8epilogue10collective18CollectiveEpilogueINS1L_31Sm100PtrArrayTmaWarpSpecializedILi4ELi2ELi32ELb1ELb0EEEJNS6_IJSI_SI_SJ_EEENS6_IJNS11_ISI_SE_EENS11_INSC_ILi32EEESE_EEEEENS_6half_tEPNS6_IJSE_lSM_EEES1V_S1X_NS1L_6fusion15FusionCallbacksIS1P_NS1Y_17LinearCombinationIS1V_fS1V_fLNS_15FloatRoundStyleE2EEES1Q_S1U_JEEENS5_5SM1004TMEM4LOAD26SM100_TMEM_LOAD_16dp256b4xENS5_13SM90_TMA_LOADENS19_INS1A_ILi3ELi4ELi3EEENS1C_ILi16EEENS11_INS6_IJSJ_S1E_EEENS6_IJSE_SJ_EEEEEEENS5_17SM75_U16x8_LDSM_TENS5_14SM90_TMA_STOREES2E_NS5_17SM90_U16x8_STSM_TENS5_39AutoVectorizingCopyWithAssumedAlignmentILi128EEEEEEvvEEEEvNT_6ParamsE:
	.zero		3200


//--------------------- SYMBOLS --------------------------

	.type		.nv.reservedSmem.offset0,@object
	.size		.nv.reservedSmem.offset0,0x4
	.type		.nv.reservedSmem.cap,@object
	.size		.nv.reservedSmem.cap,0x4
	.type		__assertfail,@function
